def matmul_kernel(
    a_ptr,
    b_ptr,
    c_ptr,
    M,
    N,
    K,
    stride_am,
    stride_ak,
    stride_bk,
    stride_bn,
    stride_cm,
    stride_cn,
    BLOCK_M: tl.constexpr,
    BLOCK_N: tl.constexpr,
    BLOCK_K: tl.constexpr,
    GROUP_M: tl.constexpr,
):
    pid = tl.program_id(axis=0)
    num_pid_m = tl.cdiv(M, BLOCK_M)
    num_pid_n = tl.cdiv(N, BLOCK_N)
    num_pid_in_group = GROUP_M * num_pid_n
    group_id = pid // num_pid_in_group
    first_pid_m = group_id * GROUP_M
    group_size_m = min(num_pid_m - first_pid_m, GROUP_M)
    pid_m = first_pid_m + ((pid % num_pid_in_group) % group_size_m)
    pid_n = (pid % num_pid_in_group) // group_size_m

    offs_am = (pid_m * BLOCK_M + tl.arange(0, BLOCK_M)) % M
    offs_bn = (pid_n * BLOCK_N + tl.arange(0, BLOCK_N)) % N
    offs_k = tl.arange(0, BLOCK_K)
    a_ptrs = a_ptr + offs_am[:, None] * stride_am + offs_k[None, :] * stride_ak
    b_ptrs = b_ptr + offs_k[:, None] * stride_bk + offs_bn[None, :] * stride_bn

    acc = tl.zeros((BLOCK_M, BLOCK_N), dtype=tl.float32)
    for kk in range(0, tl.cdiv(K, BLOCK_K)):
        a = tl.load(a_ptrs, mask=offs_k[None, :] < K - kk * BLOCK_K, other=0.0)
        b = tl.load(b_ptrs, mask=offs_k[:, None] < K - kk * BLOCK_K, other=0.0)
        acc = tl.dot(a, b, acc)
        a_ptrs += BLOCK_K * stride_ak
        b_ptrs += BLOCK_K * stride_bk

    c = acc.to(c_ptr.dtype.element_ty)
    offs_cm = pid_m * BLOCK_M + tl.arange(0, BLOCK_M)
    offs_cn = pid_n * BLOCK_N + tl.arange(0, BLOCK_N)
    c_ptrs = c_ptr + offs_cm[:, None] * stride_cm + offs_cn[None, :] * stride_cn
    mask = (offs_cm[:, None] < M) & (offs_cn[None, :] < N)
    tl.store(c_ptrs, c, mask=mask)

# config = {"BLOCK_K": 128, "BLOCK_M": 128, "BLOCK_N": 128, "GROUP_M": 8, "arch": "sm_100", "dtype": "fp8e5m2", "num_ctas": 1, "num_stages": 6, "num_warps": 4}
# arch = sm_100


// ===== COMPILED SASS (sm_100a) =====

	.target	sm_100a

	.elftype	@"ET_EXEC"


//--------------------- .note.nv.tkinfo           --------------------------
	.section	.note.nv.tkinfo,"",@"SHT_NOTE"
	.sectionflags	@"SHF_NOTE_NV_TKINFO"
	.tkinfo
        /*0018*/ 	.word	0x00000081
        /*0030*/ 	.string	""
        /*0030*/ 	.string	"ptxas-blackwell"
        /*0030*/ 	.string	"Cuda compilation tools, release 12.9, V12.9.86"
        /*0030*/ 	.string	"Build cuda_12.9.r12.9/compiler.36037853_0"
        /*0030*/ 	.string	"-v  -suppress-debug-info  -lineinfo  -arch sm_100a "



//--------------------- .note.nv.cuver            --------------------------
	.section	.note.nv.cuver,"",@"SHT_NOTE"
	.sectionflags	@"SHF_NOTE_NV_CUVER"
        /*0018*/ 	.short	0x0001
        /*001a*/ 	.short	0x0064
        /*001c*/ 	.short	0x0001
        /*001e*/ 	.short	0x0000
        /*0020*/ 	.short	0x0001
        /*0022*/ 	.short	0x0000


//--------------------- .nv.info                  --------------------------
	.section	.nv.info,"",@"SHT_CUDA_INFO"
	.align	4


	//----- nvinfo : EIATTR_REGCOUNT
	.align		4
        /*0000*/ 	.byte	0x04, 0x2f
        /*0002*/ 	.short	(.L_4 - .L_3)
	.align		4
.L_3:
        /*0004*/ 	.word	index@(matmul_kernel)
        /*0008*/ 	.word	0x000000a8


	//----- nvinfo : EIATTR_FRAME_SIZE
	.align		4
.L_4:
        /*000c*/ 	.byte	0x04, 0x11
        /*000e*/ 	.short	(.L_6 - .L_5)
	.align		4
.L_5:
        /*0010*/ 	.word	index@($__internal_2_$__cuda_sm10x_tcgen05_guardrail_trap_unallocated_columns_being_dealloced)
        /*0014*/ 	.word	0x00000c60


	//----- nvinfo : EIATTR_FRAME_SIZE
	.align		4
.L_6:
        /*0018*/ 	.byte	0x04, 0x11
        /*001a*/ 	.short	(.L_8 - .L_7)
	.align		4
.L_7:
        /*001c*/ 	.word	index@($__internal_1_$__cuda_sm10x_tcgen05_guardrail_trap_phase_invalid_during_alloc)
        /*0020*/ 	.word	0x00000c60


	//----- nvinfo : EIATTR_FRAME_SIZE
	.align		4
.L_8:
        /*0024*/ 	.byte	0x04, 0x11
        /*0026*/ 	.short	(.L_10 - .L_9)
	.align		4
.L_9:
        /*0028*/ 	.word	index@($__internal_0_$__cuda_sm10x_tcgen05_guardrail_trap_col_being_dealloced_not_returned_by_alloc)
        /*002c*/ 	.word	0x00000c60


	//----- nvinfo : EIATTR_FRAME_SIZE
	.align		4
.L_10:
        /*0030*/ 	.byte	0x04, 0x11
        /*0032*/ 	.short	(.L_12 - .L_11)
	.align		4
.L_11:
        /*0034*/ 	.word	index@(matmul_kernel)
        /*0038*/ 	.word	0x00000c60


	//----- nvinfo : EIATTR_MIN_STACK_SIZE
	.align		4
.L_12:
        /*003c*/ 	.byte	0x04, 0x12
        /*003e*/ 	.short	(.L_14 - .L_13)
	.align		4
.L_13:
        /*0040*/ 	.word	index@(matmul_kernel)
        /*0044*/ 	.word	0x00000c60
.L_14:


//--------------------- .nv.info.matmul_kernel    --------------------------
	.section	.nv.info.matmul_kernel,"",@"SHT_CUDA_INFO"
	.sectionflags	@""
	.align	4


	//----- nvinfo : EIATTR_CUDA_API_VERSION
	.align		4
        /*0000*/ 	.byte	0x04, 0x37
        /*0002*/ 	.short	(.L_16 - .L_15)
.L_15:
        /*0004*/ 	.word	0x00000081


	//----- nvinfo : EIATTR_KPARAM_INFO
	.align		4
.L_16:
        /*0008*/ 	.byte	0x04, 0x17
        /*000a*/ 	.short	(.L_18 - .L_17)
.L_17:
        /*000c*/ 	.word	0x00000000
        /*0010*/ 	.short	0x000d
        /*0012*/ 	.short	0x0048
        /*0014*/ 	.byte	0x00, 0xf4, 0x21, 0x00


	//----- nvinfo : EIATTR_KPARAM_INFO
	.align		4
.L_18:
        /*0018*/ 	.byte	0x04, 0x17
        /*001a*/ 	.short	(.L_20 - .L_19)
.L_19:
        /*001c*/ 	.word	0x00000000
        /*0020*/ 	.short	0x000c
        /*0022*/ 	.short	0x0040
        /*0024*/ 	.byte	0x00, 0xf4, 0x21, 0x00


	//----- nvinfo : EIATTR_KPARAM_INFO
	.align		4
.L_20:
        /*0028*/ 	.byte	0x04, 0x17
        /*002a*/ 	.short	(.L_22 - .L_21)
.L_21:
        /*002c*/ 	.word	0x00000000
        /*0030*/ 	.short	0x000b
        /*0032*/ 	.short	0x0038
        /*0034*/ 	.byte	0x00, 0xf0, 0x11, 0x00


	//----- nvinfo : EIATTR_KPARAM_INFO
	.align		4
.L_22:
        /*0038*/ 	.byte	0x04, 0x17
        /*003a*/ 	.short	(.L_24 - .L_23)
.L_23:
        /*003c*/ 	.word	0x00000000
        /*0040*/ 	.short	0x000a
        /*0042*/ 	.short	0x0034
        /*0044*/ 	.byte	0x00, 0xf0, 0x11, 0x00


	//----- nvinfo : EIATTR_KPARAM_INFO
	.align		4
.L_24:
        /*0048*/ 	.byte	0x04, 0x17
        /*004a*/ 	.short	(.L_26 - .L_25)
.L_25:
        /*004c*/ 	.word	0x00000000
        /*0050*/ 	.short	0x0009
        /*0052*/ 	.short	0x0030
        /*0054*/ 	.byte	0x00, 0xf0, 0x11, 0x00


	//----- nvinfo : EIATTR_KPARAM_INFO
	.align		4
.L_26:
        /*0058*/ 	.byte	0x04, 0x17
        /*005a*/ 	.short	(.L_28 - .L_27)
.L_27:
        /*005c*/ 	.word	0x00000000
        /*0060*/ 	.short	0x0008
        /*0062*/ 	.short	0x002c
        /*0064*/ 	.byte	0x00, 0xf0, 0x11, 0x00


	//----- nvinfo : EIATTR_KPARAM_INFO
	.align		4
.L_28:
        /*0068*/ 	.byte	0x04, 0x17
        /*006a*/ 	.short	(.L_30 - .L_29)
.L_29:
        /*006c*/ 	.word	0x00000000
        /*0070*/ 	.short	0x0007
        /*0072*/ 	.short	0x0028
        /*0074*/ 	.byte	0x00, 0xf0, 0x11, 0x00


	//----- nvinfo : EIATTR_KPARAM_INFO
	.align		4
.L_30:
        /*0078*/ 	.byte	0x04, 0x17
        /*007a*/ 	.short	(.L_32 - .L_31)
.L_31:
        /*007c*/ 	.word	0x00000000
        /*0080*/ 	.short	0x0006
        /*0082*/ 	.short	0x0024
        /*0084*/ 	.byte	0x00, 0xf0, 0x11, 0x00


	//----- nvinfo : EIATTR_KPARAM_INFO
	.align		4
.L_32:
        /*0088*/ 	.byte	0x04, 0x17
        /*008a*/ 	.short	(.L_34 - .L_33)
.L_33:
        /*008c*/ 	.word	0x00000000
        /*0090*/ 	.short	0x0005
        /*0092*/ 	.short	0x0020
        /*0094*/ 	.byte	0x00, 0xf0, 0x11, 0x00


	//----- nvinfo : EIATTR_KPARAM_INFO
	.align		4
.L_34:
        /*0098*/ 	.byte	0x04, 0x17
        /*009a*/ 	.short	(.L_36 - .L_35)
.L_35:
        /*009c*/ 	.word	0x00000000
        /*00a0*/ 	.short	0x0004
        /*00a2*/ 	.short	0x001c
        /*00a4*/ 	.byte	0x00, 0xf0, 0x11, 0x00


	//----- nvinfo : EIATTR_KPARAM_INFO
	.align		4
.L_36:
        /*00a8*/ 	.byte	0x04, 0x17
        /*00aa*/ 	.short	(.L_38 - .L_37)
.L_37:
        /*00ac*/ 	.word	0x00000000
        /*00b0*/ 	.short	0x0003
        /*00b2*/ 	.short	0x0018
        /*00b4*/ 	.byte	0x00, 0xf0, 0x11, 0x00


	//----- nvinfo : EIATTR_KPARAM_INFO
	.align		4
.L_38:
        /*00b8*/ 	.byte	0x04, 0x17
        /*00ba*/ 	.short	(.L_40 - .L_39)
.L_39:
        /*00bc*/ 	.word	0x00000000
        /*00c0*/ 	.short	0x0002
        /*00c2*/ 	.short	0x0010
        /*00c4*/ 	.byte	0x00, 0xf4, 0x21, 0x00


	//----- nvinfo : EIATTR_KPARAM_INFO
	.align		4
.L_40:
        /*00c8*/ 	.byte	0x04, 0x17
        /*00ca*/ 	.short	(.L_42 - .L_41)
.L_41:
        /*00cc*/ 	.word	0x00000000
        /*00d0*/ 	.short	0x0001
        /*00d2*/ 	.short	0x0008
        /*00d4*/ 	.byte	0x00, 0xf4, 0x21, 0x00


	//----- nvinfo : EIATTR_KPARAM_INFO
	.align		4
.L_42:
        /*00d8*/ 	.byte	0x04, 0x17
        /*00da*/ 	.short	(.L_44 - .L_43)
.L_43:
        /*00dc*/ 	.word	0x00000000
        /*00e0*/ 	.short	0x0000
        /*00e2*/ 	.short	0x0000
        /*00e4*/ 	.byte	0x00, 0xf4, 0x21, 0x00


	//----- nvinfo : EIATTR_AT_ENTRY_FRAGMENTS
	.align		4
.L_44:
        /*00e8*/ 	.byte	0x04, 0x4f
        /*00ea*/ 	.short	(.L_46 - .L_45)


	//   ....[0]....
.L_45:
        /*00ec*/ 	.word	0x00000004


	//----- nvinfo : EIATTR_RESERVED_SMEM_USED
	.align		4
.L_46:
        /*00f0*/ 	.byte	0x01, 0x41
	.zero		2


	//----- nvinfo : EIATTR_SPARSE_MMA_MASK
	.align		4
        /*00f4*/ 	.byte	0x03, 0x50
        /*00f6*/ 	.short	0x0000


	//----- nvinfo : EIATTR_TCGEN05_1CTA_USED
	.align		4
        /*00f8*/ 	.byte	0x01, 0x51
	.zero		2


	//----- nvinfo : EIATTR_MAXREG_COUNT
	.align		4
        /*00fc*/ 	.byte	0x03, 0x1b
        /*00fe*/ 	.short	0x00ff


	//----- nvinfo : EIATTR_NUM_BARRIERS
	.align		4
        /*0100*/ 	.byte	0x02, 0x4c
        /*0102*/ 	.byte	0x01
	.zero		1


	//----- nvinfo : EIATTR_ANNOTATIONS
	.align		4
        /*0104*/ 	.byte	0x04, 0x55
        /*0106*/ 	.short	(.L_48 - .L_47)


	//   ....[0]....
.L_47:
        /*0108*/ 	.word	0x00000001
        /*010c*/ 	.byte	0x90, 0x09, 0x00, 0x00, 0x01, 0x00, 0x00, 0x00, 0x10, 0x0b, 0x00, 0x00, 0x01, 0x00, 0x00, 0x00
        /* <DEDUP_REMOVED lines=1179> */
        /*4acc*/ 	.byte	0xc0, 0x57, 0x02, 0x00, 0x01, 0x00, 0x00, 0x00, 0xf0, 0x57, 0x02, 0x00


	//----- nvinfo : EIATTR_INT_WARP_WIDE_INSTR_OFFSETS
	.align		4
.L_48:
        /*4ad8*/ 	.byte	0x04, 0x31
        /*4ada*/ 	.short	(.L_50 - .L_49)


	//   ....[0]....
.L_49:
        /*4adc*/ 	.word	0x00002390


	//   ....[1]....
        /*4ae0*/ 	.word	0x000023c0


	//   ....[2]....
        /*4ae4*/ 	.word	0x0000ec70


	//   ....[3]....
        /*4ae8*/ 	.word	0x00025e30


	//   ....[4]....
        /*4aec*/ 	.word	0x00025e80


	//----- nvinfo : EIATTR_COOP_GROUP_MASK_REGIDS
	.align		4
.L_50:
        /*4af0*/ 	.byte	0x04, 0x29
        /*4af2*/ 	.short	(.L_52 - .L_51)


	//   ....[0]....
.L_51:
        /*4af4*/ 	.word	0xffffffff


	//   ....[1]....
        /*4af8*/ 	.word	0xffffffff


	//   ....[2]....
        /*4afc*/ 	.word	0xffffffff


	//   ....[3]....
        /*4b00*/ 	.word	0xffffffff


	//----- nvinfo : EIATTR_COOP_GROUP_INSTR_OFFSETS
	.align		4
.L_52:
        /*4b04*/ 	.byte	0x04, 0x28
        /*4b06*/ 	.short	(.L_54 - .L_53)


	//   ....[0]....
.L_53:
        /*4b08*/ 	.word	0x00000070


	//   ....[1]....
        /*4b0c*/ 	.word	0x00000330


	//   ....[2]....
        /*4b10*/ 	.word	0x00025cc0


	//   ....[3]....
        /*4b14*/ 	.word	0x00025f30


	//----- nvinfo : EIATTR_VRC_CTA_INIT_COUNT
	.align		4
.L_54:
        /*4b18*/ 	.byte	0x02, 0x4a
        /*4b1a*/ 	.byte	0x80
	.zero		1


	//----- nvinfo : EIATTR_MBARRIER_INSTR_OFFSETS
	.align		4
        /*4b1c*/ 	.byte	0x04, 0x39
        /*4b1e*/ 	.short	(.L_56 - .L_55)


	//   ....[0]....
.L_55:
        /*4b20*/ 	.word	0x000025b0
        /*4b24*/ 	.word	0x000000ff
        /*4b28*/ 	.word	0x00000000
        /*4b2c*/ 	.short	0x0100
        /*4b2e*/ 	.byte	0x06
	.zero		1


	//   ....[1]....
        /*4b30*/ 	.word	0x0000ecb0
        /*4b34*/ 	.word	0x000000ff
        /*4b38*/ 	.word	0x00010008
        /*4b3c*/ 	.short	0x0100
        /*4b3e*/ 	.byte	0x09
	.zero		1


	//   ....[2]....
        /*4b40*/ 	.word	0x00015d20
        /*4b44*/ 	.word	0x000000ff
        /*4b48*/ 	.word	0x00000000
        /*4b4c*/ 	.short	0x010a
        /*4b4e*/ 	.byte	0x06
	.zero		1


	//   ....[3]....
        /*4b50*/ 	.word	0x00021760
        /*4b54*/ 	.word	0x000000ff
        /*4b58*/ 	.word	0x00000000
        /*4b5c*/ 	.short	0x010a
        /*4b5e*/ 	.byte	0x06
	.zero		1


	//   ....[4]....
        /*4b60*/ 	.word	0x000218e0
        /*4b64*/ 	.word	0x000000ff
        /*4b68*/ 	.word	0x00010000
        /*4b6c*/ 	.short	0x0108
        /*4b6e*/ 	.byte	0x09
	.zero		1


	//   ....[5]....
        /*4b70*/ 	.word	0x00021910
        /*4b74*/ 	.word	0x000000ff
        /*4b78*/ 	.word	0x00010008
        /*4b7c*/ 	.short	0x0108
        /*4b7e*/ 	.byte	0x09
	.zero		1


	//   ....[6]....
        /*4b80*/ 	.word	0x00025f50
        /*4b84*/ 	.word	0x000000ff
        /*4b88*/ 	.word	0x00000000
        /*4b8c*/ 	.short	0x010a
        /*4b8e*/ 	.byte	0x06
	.zero		1


	//   ....[7]....
        /*4b90*/ 	.word	0x00025f80
        /*4b94*/ 	.word	0x000000ff
        /*4b98*/ 	.word	0x00000000
        /*4b9c*/ 	.short	0x010a
        /*4b9e*/ 	.byte	0x06
	.zero		1


	//----- nvinfo : EIATTR_NUM_MBARRIERS
	.align		4
.L_56:
        /*4ba0*/ 	.byte	0x03, 0x38
        /*4ba2*/ 	.short	0x0002


	//----- nvinfo : EIATTR_EXIT_INSTR_OFFSETS
	.align		4
        /*4ba4*/ 	.byte	0x04, 0x1c
        /*4ba6*/ 	.short	(.L_58 - .L_57)


	//   ....[0]....
.L_57:
        /*4ba8*/ 	.word	0x00025f40


	//----- nvinfo : EIATTR_REQNTID
	.align		4
.L_58:
        /*4bac*/ 	.byte	0x04, 0x10
        /*4bae*/ 	.short	(.L_60 - .L_59)
.L_59:
        /*4bb0*/ 	.word	0x00000080
        /*4bb4*/ 	.word	0x00000001
        /*4bb8*/ 	.word	0x00000001


	//----- nvinfo : EIATTR_CRS_STACK_SIZE
	.align		4
.L_60:
        /*4bbc*/ 	.byte	0x04, 0x1e
        /*4bbe*/ 	.short	(.L_62 - .L_61)
.L_61:
        /*4bc0*/ 	.word	0x00000000


	//----- nvinfo : EIATTR_CBANK_PARAM_SIZE
	.align		4
.L_62:
        /*4bc4*/ 	.byte	0x03, 0x19
        /*4bc6*/ 	.short	0x0050


	//----- nvinfo : EIATTR_PARAM_CBANK
	.align		4
        /*4bc8*/ 	.byte	0x04, 0x0a
        /*4bca*/ 	.short	(.L_64 - .L_63)
	.align		4
.L_63:
        /*4bcc*/ 	.word	index@(.nv.constant0.matmul_kernel)
        /*4bd0*/ 	.short	0x0380
        /*4bd2*/ 	.short	0x0050


	//----- nvinfo : EIATTR_SW_WAR
	.align		4
.L_64:
        /*4bd4*/ 	.byte	0x04, 0x36
        /*4bd6*/ 	.short	(.L_66 - .L_65)
.L_65:
        /*4bd8*/ 	.word	0x00000008
.L_66:


//--------------------- .nv.compat                --------------------------
	.section	.nv.compat,"",@"SHT_CUDA_COMPAT_INFO"
	.align	4
        /*0000*/ 	.byte	0x02, 0x02, 0x02, 0x00, 0x02, 0x05, 0x05, 0x00, 0x02, 0x03, 0x00, 0x00, 0x02, 0x06, 0x01, 0x00


//--------------------- .nv.callgraph             --------------------------
	.section	.nv.callgraph,"",@"SHT_CUDA_CALLGRAPH"
	.align	4
	.sectionentsize	8
	.align		4
        /*0000*/ 	.word	0x00000000
	.align		4
        /*0004*/ 	.word	0xffffffff
	.align		4
        /*0008*/ 	.word	0x00000000
	.align		4
        /*000c*/ 	.word	0xfffffffe
	.align		4
        /*0010*/ 	.word	0x00000000
	.align		4
        /*0014*/ 	.word	0xfffffffd
	.align		4
        /*0018*/ 	.word	0x00000000
	.align		4
        /*001c*/ 	.word	0xfffffffc


//--------------------- .text.matmul_kernel       --------------------------
	.section	.text.matmul_kernel,"ax",@progbits
	.align	128
        .global         matmul_kernel
        .type           matmul_kernel,@function
        .size           matmul_kernel,(.L_x_20 - matmul_kernel)
        .other          matmul_kernel,@"STO_CUDA_ENTRY STV_DEFAULT"
matmul_kernel:
.text.matmul_kernel:
[----:B------:R-:W0:Y:S01]  /*0000*/  LDC R1, c[0x0][0x37c] ;  /* 0x0000df00ff017b82 */ /* 0x000e220000000800 */
[----:B------:R-:W1:Y:S01]  /*0010*/  S2R R2, SR_TID.X ;  /* 0x0000000000027919 */ /* 0x000e620000002100 */
[----:B0-----:R-:W-:Y:S01]  /*0020*/  VIADD R1, R1, 0xfffff3a0 ;  /* 0xfffff3a001017836 */ /* 0x001fe20000000000 */
[----:B-1----:R-:W-:-:S13]  /*0030*/  ISETP.GE.U32.AND P0, PT, R2, 0x20, PT ;  /* 0x000000200200780c */ /* 0x002fda0003f06070 */
[----:B------:R-:W-:Y:S02]  /*0040*/  VOTEU.ANY UP0, P0 ;  /* 0x0000000000ff7886 */ /* 0x000fe40000000100 */
[----:B------:R-:W-:Y:S05]  /*0050*/  BRA.U UP0, `(.L_x_0) ;  /* 0x0000000100b87547 */ /* 0x000fea000b800000 */
[----:B------:R-:W0:Y:S01]  /*0060*/  S2UR UR6, SR_CgaCtaId ;  /* 0x00000000000679c3 */ /* 0x000e220000008800 */
[----:B------:R-:W-:Y:S01]  /*0070*/  NOP ;  /* 0x0000000000007918 */ /* 0x000fe20000000000 */
[----:B------:R-:W-:Y:S02]  /*0080*/  UMOV UR4, 0x40 ;  /* 0x0000004000047882 */ /* 0x000fe40000000000 */
[----:B0-----:R-:W-:-:S09]  /*0090*/  ULEA UR4, UR6, UR4, 0x18 ;  /* 0x0000000406047291 */ /* 0x001fd2000f8ec0ff */
[----:B------:R-:W0:Y:S01]  /*00a0*/  LDS.U8 R0, [UR4] ;  /* 0x00000004ff007984 */ /* 0x000e220008000000 */
[----:B------:R-:W-:Y:S02]  /*00b0*/  UMOV UR4, 0x400 ;  /* 0x0000040000047882 */ /* 0x000fe40000000000 */
[----:B------:R-:W-:Y:S01]  /*00c0*/  ULEA UR4, UR6, UR4, 0x18 ;  /* 0x0000000406047291 */ /* 0x000fe2000f8ec0ff */
[----:B0-----:R-:W-:-:S13]  /*00d0*/  ISETP.NE.AND P0, PT, R0, RZ, PT ;  /* 0x000000ff0000720c */ /* 0x001fda0003f05270 */
[----:B------:R-:W-:Y:S05]  /*00e0*/  @P0 BRA `(.L_x_1) ;  /* 0x00000000007c0947 */ /* 0x000fea0003800000 */
[----:B------:R-:W-:-:S13]  /*00f0*/  ELECT P0, URZ, PT ;  /* 0x0000000000ff782f */ /* 0x000fda0003800000 */
[----:B------:R-:W-:Y:S05]  /*0100*/  @!P0 BRA `(.L_x_2) ;  /* 0x0000000000848947 */ /* 0x000fea0003800000 */
[----:B------:R-:W-:Y:S01]  /*0110*/  UMOV UR5, 0x4 ;  /* 0x0000000400057882 */ /* 0x000fe20000000000 */
[----:B------:R-:W-:Y:S02]  /*0120*/  IMAD.MOV.U32 R5, RZ, RZ, 0x1 ;  /* 0x00000001ff057424 */ /* 0x000fe400078e00ff */
[----:B------:R-:W-:Y:S02]  /*0130*/  IMAD.MOV.U32 R3, RZ, RZ, 0xf ;  /* 0x0000000fff037424 */ /* 0x000fe400078e00ff */
[----:B------:R-:W-:Y:S04]  /*0140*/  DEPBAR.LE SB0, 0x36 ;  /* 0x00008d800000791a */ /* 0x000fe80000000000 */
[----:B------:R-:W0:Y:S02]  /*0150*/  UTCATOMSWS.FIND_AND_SET.ALIGN UP1, UR5, UR5 ;  /* 0x00000005000575e3 */ /* 0x000e240008020800 */
[----:B0-----:R-:W-:-:S04]  /*0160*/  PLOP3.LUT P0, PT, PT, PT, UP1, 0x80, 0x8 ;  /* 0x000000000008781c */ /* 0x001fc80003f0f018 */
[----:B------:R-:W-:-:S04]  /*0170*/  SEL R0, RZ, 0xffffffff, !P0 ;  /* 0xffffffffff007807 */ /* 0x000fc80004000000 */
[----:B------:R-:W-:Y:S01]  /*0180*/  ISETP.NE.AND P0, PT, R0, RZ, PT ;  /* 0x000000ff0000720c */ /* 0x000fe20003f05270 */
[----:B------:R-:W-:-:S12]  /*0190*/  IMAD.U32 R0, RZ, RZ, UR5 ;  /* 0x00000005ff007e24 */ /* 0x000fd8000f8e00ff */
[----:B------:R-:W-:Y:S05]  /*01a0*/  @P0 BRA `(.L_x_3) ;  /* 0x0000000000240947 */ /* 0x000fea0003800000 */
.L_x_4:
[----:B------:R-:W-:Y:S05]  /*01b0*/  NANOSLEEP 0x64 ;  /* 0x000000640000795d */ /* 0x000fea0003800000 */
[----:B------:R-:W-:-:S05]  /*01c0*/  UMOV UR5, 0x4 ;  /* 0x0000000400057882 */ /* 0x000fca0000000000 */
[----:B------:R-:W-:Y:S04]  /*01d0*/  DEPBAR.LE SB0, 0x36 ;  /* 0x00008d800000791a */ /* 0x000fe80000000000 */
[----:B------:R-:W0:Y:S02]  /*01e0*/  UTCATOMSWS.FIND_AND_SET.ALIGN UP1, UR5, UR5 ;  /* 0x00000005000575e3 */ /* 0x000e240008020800 */
[----:B0-----:R-:W-:-:S04]  /*01f0*/  PLOP3.LUT P0, PT, PT, PT, UP1, 0x80, 0x8 ;  /* 0x000000000008781c */ /* 0x001fc80003f0f018 */
[----:B------:R-:W-:-:S04]  /*0200*/  SEL R0, RZ, 0xffffffff, !P0 ;  /* 0xffffffffff007807 */ /* 0x000fc80004000000 */
[----:B------:R-:W-:Y:S01]  /*0210*/  ISETP.NE.AND P0, PT, R0, RZ, PT ;  /* 0x000000ff0000720c */ /* 0x000fe20003f05270 */
[----:B------:R-:W-:-:S12]  /*0220*/  IMAD.U32 R0, RZ, RZ, UR5 ;  /* 0x00000005ff007e24 */ /* 0x000fd8000f8e00ff */
[----:B------:R-:W-:Y:S05]  /*0230*/  @!P0 BRA `(.L_x_4) ;  /* 0xfffffffc00dc8947 */ /* 0x000fea000383ffff */
.L_x_3:
[C---:B------:R-:W-:Y:S01]  /*0240*/  VIADD R4, R0.reuse, 0x10 ;  /* 0x0000001000047836 */ /* 0x040fe20000000000 */
[----:B------:R-:W-:Y:S01]  /*0250*/  UMOV UR5, 0x50 ;  /* 0x0000005000057882 */ /* 0x000fe20000000000 */
[----:B------:R-:W-:Y:S01]  /*0260*/  SHF.L.U32 R3, R3, R0, RZ ;  /* 0x0000000003037219 */ /* 0x000fe200000006ff */
[----:B------:R-:W-:Y:S01]  /*0270*/  ULEA UR5, UR6, UR5, 0x18 ;  /* 0x0000000506057291 */ /* 0x000fe2000f8ec0ff */
[----:B------:R-:W-:Y:S01]  /*0280*/  IMAD.SHL.U32 R0, R0, 0x20, RZ ;  /* 0x0000002000007824 */ /* 0x000fe200078e00ff */
[----:B------:R-:W-:-:S04]  /*0290*/  SHF.L.U32 R4, R5, R4, RZ ;  /* 0x0000000405047219 */ /* 0x000fc800000006ff */
[----:B------:R-:W-:-:S05]  /*02a0*/  LOP3.LUT R3, R4, R3, RZ, 0xfc, !PT ;  /* 0x0000000304037212 */ /* 0x000fca00078efcff */
[----:B------:R0:W-:Y:S04]  /*02b0*/  ATOMS.OR RZ, [UR5], R3 ;  /* 0x00000003ffff798c */ /* 0x0001e8000b000005 */
[----:B------:R0:W-:Y:S01]  /*02c0*/  STS [UR4], R0 ;  /* 0x00000000ff007988 */ /* 0x0001e20008000804 */
[----:B------:R-:W-:Y:S05]  /*02d0*/  BRA `(.L_x_2) ;  /* 0x0000000000107947 */ /* 0x000fea0003800000 */
.L_x_1:
[----:B------:R-:W-:Y:S01]  /*02e0*/  IMAD.MOV.U32 R0, RZ, RZ, -0x1 ;  /* 0xffffffffff007424 */ /* 0x000fe200078e00ff */
[----:B------:R-:W-:-:S04]  /*02f0*/  MOV R4, 0x320 ;  /* 0x0000032000047802 */ /* 0x000fc80000000f00 */
[----:B------:R0:W-:Y:S03]  /*0300*/  STS [UR4], R0 ;  /* 0x00000000ff007988 */ /* 0x0001e60008000804 */
[----:B0-----:R-:W-:Y:S05]  /*0310*/  CALL.REL.NOINC `($__internal_1_$__cuda_sm10x_tcgen05_guardrail_trap_phase_invalid_during_alloc) ;  /* 0x0000025c00307944 */ /* 0x001fea0003c00000 */
.L_x_2:
[----:B------:R-:W-:Y:S05]  /*0320*/  WARPSYNC.ALL ;  /* 0x0000000000007948 */ /* 0x000fea0003800000 */
[----:B------:R-:W-:Y:S01]  /*0330*/  NOP ;  /* 0x0000000000007918 */ /* 0x000fe20000000000 */
.L_x_0:
[----:B------:R-:W1:Y:S01]  /*0340*/  LDC.64 R28, c[0x0][0x398] ;  /* 0x0000e600ff1c7b82 */ /* 0x000e620000000a00 */
[----:B------:R-:W2:Y:S01]  /*0350*/  S2R R7, SR_CTAID.X ;  /* 0x0000000000077919 */ /* 0x000ea20000002500 */
[----:B------:R-:W-:Y:S01]  /*0360*/  UMOV UR9, 0x400 ;  /* 0x0000040000097882 */ /* 0x000fe20000000000 */
[----:B------:R-:W-:Y:S01]  /*0370*/  LOP3.LUT R107, R2, 0x7f, RZ, 0xc0, !PT ;  /* 0x0000007f026b7812 */ /* 0x000fe200078ec0ff */
[----:B------:R-:W3:Y:S04]  /*0380*/  LDCU UR11, c[0x0][0x3a4] ;  /* 0x00007480ff0b77ac */ /* 0x000ee80008000800 */
[----:B------:R-:W4:Y:S01]  /*0390*/  S2UR UR5, SR_CgaCtaId ;  /* 0x00000000000579c3 */ /* 0x000f220000008800 */
[----:B------:R-:W0:Y:S01]  /*03a0*/  LDCU.64 UR18, c[0x0][0x358] ;  /* 0x00006b00ff1277ac */ /* 0x000e220008000a00 */
[----:B------:R-:W0:Y:S06]  /*03b0*/  LDCU.128 UR12, c[0x0][0x380] ;  /* 0x00007000ff0c77ac */ /* 0x000e2c0008000c00 */
[----:B------:R-:W0:Y:S02]  /*03c0*/  LDC.64 R36, c[0x0][0x3a8] ;  /* 0x0000ea00ff247b82 */ /* 0x000e240000000a00 */
[----:B01----:R-:W-:Y:S01]  /*03d0*/  VIADD R0, R29, 0x7f ;  /* 0x0000007f1d007836 */ /* 0x003fe20000000000 */
[----:B------:R-:W-:-:S05]  /*03e0*/  IABS R39, R29 ;  /* 0x0000001d00277213 */ /* 0x000fca0000000000 */
[----:B------:R-:W-:Y:S01]  /*03f0*/  BAR.SYNC.DEFER_BLOCKING 0x0 ;  /* 0x0000000000007b1d */ /* 0x000fe20000010000 */
[----:B------:R-:W-:Y:S02]  /*0400*/  ISETP.NE.AND P3, PT, R28, RZ, PT ;  /* 0x000000ff1c00720c */ /* 0x000fe40003f65270 */
[----:B------:R-:W-:Y:S01]  /*0410*/  SHF.R.S32.HI R3, RZ, 0x1f, R0 ;  /* 0x0000001fff037819 */ /* 0x000fe20000011400 */
[----:B----4-:R-:W-:-:S03]  /*0420*/  ULEA UR9, UR5, UR9, 0x18 ;  /* 0x0000000905097291 */ /* 0x010fc6000f8ec0ff */
[----:B------:R-:W-:Y:S02]  /*0430*/  LEA.HI R3, R3, R0, RZ, 0x7 ;  /* 0x0000000003037211 */ /* 0x000fe400078f38ff */
[----:B--2---:R-:W-:Y:S02]  /*0440*/  IABS R10, R7 ;  /* 0x00000007000a7213 */ /* 0x004fe40000000000 */
[----:B------:R-:W-:-:S05]  /*0450*/  SHF.R.S32.HI R3, RZ, 0x7, R3 ;  /* 0x00000007ff037819 */ /* 0x000fca0000011403 */
[----:B------:R-:W-:-:S05]  /*0460*/  IMAD.SHL.U32 R6, R3, 0x8, RZ ;  /* 0x0000000803067824 */ /* 0x000fca00078e00ff */
[-C--:B------:R-:W-:Y:S02]  /*0470*/  IABS R3, R6.reuse ;  /* 0x0000000600037213 */ /* 0x080fe40000000000 */
[----:B------:R-:W-:Y:S02]  /*0480*/  IABS R11, R6 ;  /* 0x00000006000b7213 */ /* 0x000fe40000000000 */
[----:B------:R-:W0:Y:S08]  /*0490*/  I2F.RP R0, R3 ;  /* 0x0000000300007306 */ /* 0x000e300000209400 */
[----:B0-----:R-:W0:Y:S02]  /*04a0*/  MUFU.RCP R0, R0 ;  /* 0x0000000000007308 */ /* 0x001e240000001000 */
[----:B0-----:R-:W-:-:S02]  /*04b0*/  VIADD R4, R0, 0xffffffe ;  /* 0x0ffffffe00047836 */ /* 0x001fc40000000000 */
[----:B------:R-:W-:-:S04]  /*04c0*/  IMAD.MOV R0, RZ, RZ, -R11 ;  /* 0x000000ffff007224 */ /* 0x000fc800078e0a0b */
[----:B------:R0:W1:Y:S02]  /*04d0*/  F2I.FTZ.U32.TRUNC.NTZ R5, R4 ;  /* 0x0000000400057305 */ /* 0x000064000021f000 */
[----:B0-----:R-:W-:Y:S02]  /*04e0*/  IMAD.MOV.U32 R4, RZ, RZ, RZ ;  /* 0x000000ffff047224 */ /* 0x001fe400078e00ff */
[----:B-1----:R-:W-:-:S04]  /*04f0*/  IMAD.MOV R8, RZ, RZ, -R5 ;  /* 0x000000ffff087224 */ /* 0x002fc800078e0a05 */
[----:B------:R-:W-:Y:S02]  /*0500*/  IMAD R9, R8, R3, RZ ;  /* 0x0000000308097224 */ /* 0x000fe400078e02ff */
[----:B------:R-:W-:Y:S02]  /*0510*/  IMAD.MOV.U32 R8, RZ, RZ, R10 ;  /* 0x000000ffff087224 */ /* 0x000fe400078e000a */
[----:B------:R-:W-:-:S06]  /*0520*/  IMAD.HI.U32 R5, R5, R9, R4 ;  /* 0x0000000905057227 */ /* 0x000fcc00078e0004 */
[----:B------:R-:W-:-:S04]  /*0530*/  IMAD.HI.U32 R5, R5, R8, RZ ;  /* 0x0000000805057227 */ /* 0x000fc800078e00ff */
[----:B------:R-:W-:-:S05]  /*0540*/  IMAD R0, R5, R0, R8 ;  /* 0x0000000005007224 */ /* 0x000fca00078e0208 */
[----:B------:R-:W-:-:S13]  /*0550*/  ISETP.GT.U32.AND P1, PT, R3, R0, PT ;  /* 0x000000000300720c */ /* 0x000fda0003f24070 */
[----:B------:R-:W-:Y:S02]  /*0560*/  @!P1 IMAD.IADD R0, R0, 0x1, -R3 ;  /* 0x0000000100009824 */ /* 0x000fe400078e0a03 */
[----:B------:R-:W-:Y:S01]  /*0570*/  @!P1 VIADD R5, R5, 0x1 ;  /* 0x0000000105059836 */ /* 0x000fe20000000000 */
[----:B------:R-:W-:Y:S02]  /*0580*/  ISETP.NE.AND P1, PT, R6, RZ, PT ;  /* 0x000000ff0600720c */ /* 0x000fe40003f25270 */
[----:B------:R-:W-:Y:S02]  /*0590*/  ISETP.GE.U32.AND P0, PT, R0, R3, PT ;  /* 0x000000030000720c */ /* 0x000fe40003f06070 */
[----:B------:R-:W-:-:S04]  /*05a0*/  LOP3.LUT R0, R7, R6, RZ, 0x3c, !PT ;  /* 0x0000000607007212 */ /* 0x000fc800078e3cff */
[----:B------:R-:W-:Y:S01]  /*05b0*/  ISETP.GE.AND P2, PT, R0, RZ, PT ;  /* 0x000000ff0000720c */ /* 0x000fe20003f46270 */
[----:B------:R-:W-:-:S05]  /*05c0*/  VIADD R0, R28, 0x7f ;  /* 0x0000007f1c007836 */ /* 0x000fca0000000000 */
[----:B------:R-:W-:Y:S01]  /*05d0*/  SHF.R.S32.HI R3, RZ, 0x1f, R0 ;  /* 0x0000001fff037819 */ /* 0x000fe20000011400 */
[----:B------:R-:W-:-:S03]  /*05e0*/  @P0 VIADD R5, R5, 0x1 ;  /* 0x0000000105050836 */ /* 0x000fc60000000000 */
[----:B------:R-:W-:Y:S01]  /*05f0*/  LEA.HI R3, R3, R0, RZ, 0x7 ;  /* 0x0000000003037211 */ /* 0x000fe200078f38ff */
[----:B------:R-:W-:-:S04]  /*0600*/  IMAD.MOV.U32 R4, RZ, RZ, R5 ;  /* 0x000000ffff047224 */ /* 0x000fc800078e0005 */
[----:B------:R-:W-:Y:S01]  /*0610*/  @!P2 IMAD.MOV R4, RZ, RZ, -R4 ;  /* 0x000000ffff04a224 */ /* 0x000fe200078e0a04 */
[----:B------:R-:W-:-:S05]  /*0620*/  @!P1 LOP3.LUT R4, RZ, R6, RZ, 0x33, !PT ;  /* 0x00000006ff049212 */ /* 0x000fca00078e33ff */
[----:B------:R-:W-:Y:S02]  /*0630*/  IMAD.SHL.U32 R10, R4, 0x8, RZ ;  /* 0x00000008040a7824 */ /* 0x000fe400078e00ff */
[----:B------:R-:W-:-:S03]  /*0640*/  IMAD.MOV R4, RZ, RZ, -R4 ;  /* 0x000000ffff047224 */ /* 0x000fc600078e0a04 */
[----:B------:R-:W-:Y:S01]  /*0650*/  LEA.HI.SX32 R3, R3, -R10, 0x19 ;  /* 0x8000000a03037211 */ /* 0x000fe200078fcaff */
[----:B------:R-:W-:Y:S02]  /*0660*/  IMAD R8, R6, R4, R7 ;  /* 0x0000000406087224 */ /* 0x000fe400078e0207 */
[----:B------:R-:W-:Y:S01]  /*0670*/  IMAD.MOV.U32 R4, RZ, RZ, RZ ;  /* 0x000000ffff047224 */ /* 0x000fe200078e00ff */
[----:B------:R-:W-:Y:S02]  /*0680*/  VIMNMX R11, PT, PT, R3, 0x8, PT ;  /* 0x00000008030b7848 */ /* 0x000fe40003fe0100 */
[----:B------:R-:W-:Y:S02]  /*0690*/  IABS R6, R8 ;  /* 0x0000000800067213 */ /* 0x000fe40000000000 */
[-C--:B------:R-:W-:Y:S02]  /*06a0*/  IABS R9, R11.reuse ;  /* 0x0000000b00097213 */ /* 0x080fe40000000000 */
[----:B------:R-:W-:-:S02]  /*06b0*/  IABS R7, R11 ;  /* 0x0000000b00077213 */ /* 0x000fc40000000000 */
[----:B------:R-:W0:Y:S08]  /*06c0*/  I2F.RP R0, R9 ;  /* 0x0000000900007306 */ /* 0x000e300000209400 */
[----:B0-----:R-:W0:Y:S02]  /*06d0*/  MUFU.RCP R0, R0 ;  /* 0x0000000000007308 */ /* 0x001e240000001000 */
[----:B0-----:R-:W-:-:S02]  /*06e0*/  VIADD R5, R0, 0xffffffe ;  /* 0x0ffffffe00057836 */ /* 0x001fc40000000000 */
[----:B------:R-:W-:-:S04]  /*06f0*/  IMAD.MOV R0, RZ, RZ, -R7 ;  /* 0x000000ffff007224 */ /* 0x000fc800078e0a07 */
[----:B------:R-:W0:Y:S02]  /*0700*/  F2I.FTZ.U32.TRUNC.NTZ R5, R5 ;  /* 0x0000000500057305 */ /* 0x000e24000021f000 */
[----:B0-----:R-:W-:-:S04]  /*0710*/  IMAD.MOV R12, RZ, RZ, -R5 ;  /* 0x000000ffff0c7224 */ /* 0x001fc800078e0a05 */
[----:B------:R-:W-:-:S04]  /*0720*/  IMAD R3, R12, R9, RZ ;  /* 0x000000090c037224 */ /* 0x000fc800078e02ff */
[----:B------:R-:W-:Y:S01]  /*0730*/  IMAD.HI.U32 R4, R5, R3, R4 ;  /* 0x0000000305047227 */ /* 0x000fe200078e0004 */
[----:B------:R-:W-:-:S03]  /*0740*/  IABS R5, R28 ;  /* 0x0000001c00057213 */ /* 0x000fc60000000000 */
[----:B------:R-:W-:Y:S02]  /*0750*/  IMAD.MOV.U32 R3, RZ, RZ, R6 ;  /* 0x000000ffff037224 */ /* 0x000fe400078e0006 */
[----:B------:R-:W0:Y:S02]  /*0760*/  I2F.RP R6, R39 ;  /* 0x0000002700067306 */ /* 0x000e240000209400 */
[----:B------:R-:W-:-:S04]  /*0770*/  IMAD.HI.U32 R4, R4, R3, RZ ;  /* 0x0000000304047227 */ /* 0x000fc800078e00ff */
[----:B------:R-:W-:Y:S02]  /*0780*/  IMAD R0, R4, R0, R3 ;  /* 0x0000000004007224 */ /* 0x000fe400078e0203 */
[----:B------:R-:W-:-:S03]  /*0790*/  IMAD.MOV.U32 R3, RZ, RZ, R5 ;  /* 0x000000ffff037224 */ /* 0x000fc600078e0005 */
[----:B------:R-:W-:Y:S01]  /*07a0*/  ISETP.GT.U32.AND P1, PT, R9, R0, PT ;  /* 0x000000000900720c */ /* 0x000fe20003f24070 */
[----:B------:R-:W1:Y:S08]  /*07b0*/  I2F.RP R5, R3 ;  /* 0x0000000300057306 */ /* 0x000e700000209400 */
[----:B0-----:R-:W0:Y:S04]  /*07c0*/  MUFU.RCP R6, R6 ;  /* 0x0000000600067308 */ /* 0x001e280000001000 */
[----:B------:R-:W-:-:S02]  /*07d0*/  @!P1 IMAD.IADD R0, R0, 0x1, -R9 ;  /* 0x0000000100009824 */ /* 0x000fc400078e0a09 */
[----:B------:R-:W-:Y:S01]  /*07e0*/  @!P1 VIADD R4, R4, 0x1 ;  /* 0x0000000104049836 */ /* 0x000fe20000000000 */
[----:B------:R-:W-:Y:S01]  /*07f0*/  ISETP.NE.AND P1, PT, R11, RZ, PT ;  /* 0x000000ff0b00720c */ /* 0x000fe20003f25270 */
[----:B-1----:R-:W1:Y:S01]  /*0800*/  MUFU.RCP R5, R5 ;  /* 0x0000000500057308 */ /* 0x002e620000001000 */
[----:B------:R-:W-:Y:S02]  /*0810*/  ISETP.GE.U32.AND P0, PT, R0, R9, PT ;  /* 0x000000090000720c */ /* 0x000fe40003f06070 */
[----:B------:R-:W-:Y:S01]  /*0820*/  LOP3.LUT R0, R8, R11, RZ, 0x3c, !PT ;  /* 0x0000000b08007212 */ /* 0x000fe200078e3cff */
[----:B------:R-:W2:Y:S01]  /*0830*/  LDS R9, [UR9] ;  /* 0x00000009ff097984 */ /* 0x000ea20008000800 */
[----:B------:R-:W-:Y:S01]  /*0840*/  BAR.SYNC.DEFER_BLOCKING 0x0 ;  /* 0x0000000000007b1d */ /* 0x000fe20000010000 */
[----:B0-----:R-:W-:Y:S01]  /*0850*/  VIADD R40, R6, 0xffffffe ;  /* 0x0ffffffe06287836 */ /* 0x001fe20000000000 */
[----:B------:R-:W-:-:S04]  /*0860*/  ISETP.GE.AND P2, PT, R0, RZ, PT ;  /* 0x000000ff0000720c */ /* 0x000fc80003f46270 */
[----:B------:R0:W4:Y:S03]  /*0870*/  F2I.FTZ.U32.TRUNC.NTZ R41, R40 ;  /* 0x0000002800297305 */ /* 0x000126000021f000 */
[----:B------:R-:W-:Y:S02]  /*0880*/  @P0 VIADD R4, R4, 0x1 ;  /* 0x0000000104040836 */ /* 0x000fe40000000000 */
[----:B-1----:R-:W-:-:S04]  /*0890*/  VIADD R5, R5, 0xffffffe ;  /* 0x0ffffffe05057836 */ /* 0x002fc80000000000 */
[----:B------:R-:W-:Y:S01]  /*08a0*/  @!P2 IMAD.MOV R4, RZ, RZ, -R4 ;  /* 0x000000ffff04a224 */ /* 0x000fe200078e0a04 */
[----:B------:R-:W-:Y:S01]  /*08b0*/  @!P1 LOP3.LUT R4, RZ, R11, RZ, 0x33, !PT ;  /* 0x0000000bff049212 */ /* 0x000fe200078e33ff */
[----:B0-----:R-:W-:Y:S01]  /*08c0*/  IMAD.MOV.U32 R40, RZ, RZ, RZ ;  /* 0x000000ffff287224 */ /* 0x001fe200078e00ff */
[----:B------:R-:W0:Y:S01]  /*08d0*/  F2I.FTZ.U32.TRUNC.NTZ R5, R5 ;  /* 0x0000000500057305 */ /* 0x000e22000021f000 */
[----:B------:R-:W-:Y:S01]  /*08e0*/  ISETP.NE.U32.AND P1, PT, R107, RZ, PT ;  /* 0x000000ff6b00720c */ /* 0x000fe20003f25070 */
[--C-:B----4-:R-:W-:Y:S02]  /*08f0*/  IMAD.MOV R6, RZ, RZ, -R41.reuse ;  /* 0x000000ffff067224 */ /* 0x110fe400078e0a29 */
[----:B------:R-:W-:Y:S02]  /*0900*/  IMAD.SHL.U32 R0, R4, 0x80, RZ ;  /* 0x0000008004007824 */ /* 0x000fe400078e00ff */
[----:B------:R-:W-:Y:S01]  /*0910*/  IMAD R7, R6, R39, RZ ;  /* 0x0000002706077224 */ /* 0x000fe200078e02ff */
[----:B------:R-:W-:Y:S01]  /*0920*/  SHF.R.U32.HI R6, RZ, 0x5, R2 ;  /* 0x00000005ff067819 */ /* 0x000fe20000011602 */
[----:B------:R-:W-:Y:S01]  /*0930*/  VIADD R101, R0, 0x1 ;  /* 0x0000000100657836 */ /* 0x000fe20000000000 */
[----:B------:R-:W-:Y:S01]  /*0940*/  IABS R47, R0 ;  /* 0x00000000002f7213 */ /* 0x000fe20000000000 */
[----:B------:R-:W-:Y:S01]  /*0950*/  IMAD.HI.U32 R40, R41, R7, R40 ;  /* 0x0000000729287227 */ /* 0x000fe200078e0028 */
[----:B------:R-:W-:-:S02]  /*0960*/  R2UR UR7, R6 ;  /* 0x00000000060772ca */ /* 0x000fc400000e0000 */
[----:B------:R-:W-:Y:S01]  /*0970*/  IABS R46, R101 ;  /* 0x00000065002e7213 */ /* 0x000fe20000000000 */
[----:B------:R-:W-:Y:S01]  /*0980*/  IMAD.MOV R6, RZ, RZ, -R4 ;  /* 0x000000ffff067224 */ /* 0x000fe200078e0a04 */
[----:B------:R-:W-:Y:S01]  /*0990*/  STL [R1+0x8e8], R101 ;  /* 0x0008e86501007387 */ /* 0x000fe20000100800 */
[----:B------:R-:W-:Y:S01]  /*09a0*/  VIADD R22, R0, 0x4 ;  /* 0x0000000400167836 */ /* 0x000fe20000000000 */
[----:B--2---:R-:W-:Y:S01]  /*09b0*/  R2UR UR8, R9 ;  /* 0x00000000090872ca */ /* 0x004fe200000e0000 */
[----:B------:R-:W-:-:S03]  /*09c0*/  IMAD.HI.U32 R4, R40, R47, RZ ;  /* 0x0000002f28047227 */ /* 0x000fc600078e00ff */
[----:B------:R-:W-:Y:S01]  /*09d0*/  IABS R43, R22 ;  /* 0x00000016002b7213 */ /* 0x000fe20000000000 */
[----:B------:R-:W-:Y:S02]  /*09e0*/  IMAD R6, R11, R6, R8 ;  /* 0x000000060b067224 */ /* 0x000fe400078e0208 */
[----:B------:R-:W-:Y:S01]  /*09f0*/  IMAD.MOV R8, RZ, RZ, -R4 ;  /* 0x000000ffff087224 */ /* 0x000fe200078e0a04 */
[----:B------:R-:W-:Y:S01]  /*0a00*/  USHF.L.U32 UR4, UR7, 0x15, URZ ;  /* 0x0000001507047899 */ /* 0x000fe200080006ff */
[C---:B------:R-:W-:Y:S02]  /*0a10*/  VIADD R15, R0.reuse, 0x3 ;  /* 0x00000003000f7836 */ /* 0x040fe40000000000 */
[----:B------:R-:W-:Y:S01]  /*0a20*/  IMAD R47, R39, R8, R47 ;  /* 0x00000008272f7224 */ /* 0x000fe200078e022f */
[----:B------:R-:W-:Y:S01]  /*0a30*/  ULOP3.LUT UR10, UR4, 0x600000, URZ, 0xc0, !UPT ;  /* 0x00600000040a7892 */ /* 0x000fe2000f8ec0ff */
[----:B------:R-:W-:Y:S01]  /*0a40*/  VIADD R16, R0, 0xc ;  /* 0x0000000c00107836 */ /* 0x000fe20000000000 */
[----:B------:R-:W-:Y:S01]  /*0a50*/  IABS R44, R15 ;  /* 0x0000000f002c7213 */ /* 0x000fe20000000000 */
[----:B------:R-:W-:Y:S01]  /*0a60*/  IMAD.HI.U32 R7, R40, R46, RZ ;  /* 0x0000002e28077227 */ /* 0x000fe200078e00ff */
[----:B------:R-:W-:-:S02]  /*0a70*/  UMOV UR4, 0x1 ;  /* 0x0000000100047882 */ /* 0x000fc40000000000 */
[----:B------:R-:W-:Y:S01]  /*0a80*/  IABS R32, R16 ;  /* 0x0000001000207213 */ /* 0x000fe20000000000 */
[----:B------:R-:W-:-:S04]  /*0a90*/  IMAD.HI.U32 R8, R40, R43, RZ ;  /* 0x0000002b28087227 */ /* 0x000fc800078e00ff */
[C---:B------:R-:W-:Y:S02]  /*0aa0*/  VIADD R13, R0.reuse, 0x8 ;  /* 0x00000008000d7836 */ /* 0x040fe40000000000 */
[----:B0-----:R-:W-:Y:S02]  /*0ab0*/  IMAD.MOV R12, RZ, RZ, -R5 ;  /* 0x000000ffff0c7224 */ /* 0x001fe400078e0a05 */
[----:B------:R-:W-:Y:S01]  /*0ac0*/  IMAD.MOV R7, RZ, RZ, -R7 ;  /* 0x000000ffff077224 */ /* 0x000fe200078e0a07 */
[----:B------:R-:W-:Y:S01]  /*0ad0*/  IABS R42, R13 ;  /* 0x0000000d002a7213 */ /* 0x000fe20000000000 */
[C---:B------:R-:W-:Y:S02]  /*0ae0*/  VIADD R25, R0.reuse, 0x2 ;  /* 0x0000000200197836 */ /* 0x040fe40000000000 */
[----:B------:R-:W-:Y:S02]  /*0af0*/  VIADD R14, R0, 0x9 ;  /* 0x00000009000e7836 */ /* 0x000fe40000000000 */
[----:B------:R-:W-:Y:S01]  /*0b00*/  IMAD.MOV R8, RZ, RZ, -R8 ;  /* 0x000000ffff087224 */ /* 0x000fe200078e0a08 */
[----:B------:R-:W-:Y:S01]  /*0b10*/  STL [R1+0x8e4], R25 ;  /* 0x0008e41901007387 */ /* 0x000fe20000100800 */
[----:B------:R-:W-:Y:S01]  /*0b20*/  IMAD R9, R12, R3, RZ ;  /* 0x000000030c097224 */ /* 0x000fe200078e02ff */
[----:B------:R-:W-:Y:S01]  /*0b30*/  IABS R41, R14 ;  /* 0x0000000e00297213 */ /* 0x000fe20000000000 */
[----:B------:R-:W-:Y:S01]  /*0b40*/  IMAD.MOV.U32 R4, RZ, RZ, RZ ;  /* 0x000000ffff047224 */ /* 0x000fe200078e00ff */
[----:B------:R0:W-:Y:S01]  /*0b50*/  STL [R1+0x8e0], R15 ;  /* 0x0008e00f01007387 */ /* 0x0001e20000100800 */
[C---:B------:R-:W-:Y:S01]  /*0b60*/  IMAD R46, R39.reuse, R7, R46 ;  /* 0x00000007272e7224 */ /* 0x040fe200078e022e */
[----:B------:R-:W-:Y:S01]  /*0b70*/  IABS R45, R25 ;  /* 0x00000019002d7213 */ /* 0x000fe20000000000 */
[----:B------:R-:W-:Y:S01]  /*0b80*/  IMAD R43, R39, R8, R43 ;  /* 0x00000008272b7224 */ /* 0x000fe200078e022b */
[----:B------:R-:W-:Y:S01]  /*0b90*/  STL [R1+0x8ec], R22 ;  /* 0x0008ec1601007387 */ /* 0x000fe20000100800 */
[----:B------:R-:W-:-:S02]  /*0ba0*/  VIADD R18, R0, 0xb ;  /* 0x0000000b00127836 */ /* 0x000fc40000000000 */
[----:B------:R-:W-:Y:S01]  /*0bb0*/  VIADD R103, R0, 0x30 ;  /* 0x0000003000677836 */ /* 0x000fe20000000000 */
[----:B------:R-:W-:Y:S01]  /*0bc0*/  STL [R1+0x8f0], R13 ;  /* 0x0008f00d01007387 */ /* 0x000fe20000100800 */
[----:B------:R-:W-:Y:S01]  /*0bd0*/  IMAD.HI.U32 R7, R40, R44, RZ ;  /* 0x0000002c28077227 */ /* 0x000fe200078e00ff */
[----:B------:R-:W-:Y:S02]  /*0be0*/  IABS R33, R18 ;  /* 0x0000001200217213 */ /* 0x000fe40000000000 */
[----:B------:R1:W-:Y:S01]  /*0bf0*/  STL [R1+0x8f4], R14 ;  /* 0x0008f40e01007387 */ /* 0x0003e20000100800 */
[----:B------:R-:W-:Y:S01]  /*0c00*/  VIADD R165, R0, 0xa ;  /* 0x0000000a00a57836 */ /* 0x000fe20000000000 */
[----:B------:R-:W-:Y:S01]  /*0c10*/  IABS R84, R103 ;  /* 0x0000006700547213 */ /* 0x000fe20000000000 */
[----:B------:R-:W-:-:S03]  /*0c20*/  IMAD.HI.U32 R8, R40, R32, RZ ;  /* 0x0000002028087227 */ /* 0x000fc600078e00ff */
[----:B------:R-:W-:Y:S01]  /*0c30*/  STL [R1+0x8f8], R165 ;  /* 0x0008f8a501007387 */ /* 0x000fe20000100800 */
[----:B------:R-:W-:Y:S01]  /*0c40*/  IMAD.HI.U32 R4, R5, R9, R4 ;  /* 0x0000000905047227 */ /* 0x000fe200078e0004 */
[----:B------:R-:W-:Y:S02]  /*0c50*/  IABS R34, R165 ;  /* 0x000000a500227213 */ /* 0x000fe40000000000 */
[----:B------:R-:W-:Y:S01]  /*0c60*/  STL [R1+0x8fc], R18 ;  /* 0x0008fc1201007387 */ /* 0x000fe20000100800 */
[----:B------:R-:W-:Y:S02]  /*0c70*/  VIADD R104, R0, 0x10 ;  /* 0x0000001000687836 */ /* 0x000fe40000000000 */
[----:B------:R-:W-:Y:S01]  /*0c80*/  IMAD.IADD R5, R10, 0x1, R6 ;  /* 0x000000010a057824 */ /* 0x000fe200078e0206 */
[----:B------:R-:W-:Y:S01]  /*0c90*/  STL [R1+0x900], R16 ;  /* 0x0009001001007387 */ /* 0x000fe20000100800 */
[----:B------:R-:W-:Y:S01]  /*0ca0*/  IMAD.HI.U32 R9, R40, R42, RZ ;  /* 0x0000002a28097227 */ /* 0x000fe200078e00ff */
[----:B------:R-:W-:-:S02]  /*0cb0*/  IABS R100, R104 ;  /* 0x0000006800647213 */ /* 0x000fc40000000000 */
[----:B------:R-:W-:Y:S01]  /*0cc0*/  STL [R1+0x904], R104 ;  /* 0x0009046801007387 */ /* 0x000fe20000100800 */
[----:B------:R-:W-:Y:S02]  /*0cd0*/  IMAD.MOV R7, RZ, RZ, -R7 ;  /* 0x000000ffff077224 */ /* 0x000fe400078e0a07 */
[----:B------:R-:W-:Y:S02]  /*0ce0*/  VIADD R24, R0, 0x18 ;  /* 0x0000001800187836 */ /* 0x000fe40000000000 */
[----:B------:R-:W-:Y:S02]  /*0cf0*/  IMAD.MOV R8, RZ, RZ, -R8 ;  /* 0x000000ffff087224 */ /* 0x000fe400078e0a08 */
[----:B------:R-:W-:Y:S01]  /*0d00*/  IMAD.HI.U32 R10, R40, R41, RZ ;  /* 0x00000029280a7227 */ /* 0x000fe200078e00ff */
[----:B------:R-:W-:Y:S01]  /*0d10*/  STL [R1+0x914], R24 ;  /* 0x0009141801007387 */ /* 0x000fe20000100800 */
[----:B------:R-:W-:Y:S02]  /*0d20*/  IABS R96, R24 ;  /* 0x0000001800607213 */ /* 0x000fe40000000000 */
[----:B0-----:R-:W-:-:S02]  /*0d30*/  VIADD R15, R0, 0x20 ;  /* 0x00000020000f7836 */ /* 0x001fc40000000000 */
[C---:B-1----:R-:W-:Y:S02]  /*0d40*/  VIADD R14, R0.reuse, 0x28 ;  /* 0x00000028000e7836 */ /* 0x042fe40000000000 */
[----:B------:R-:W-:Y:S01]  /*0d50*/  IMAD.MOV R9, RZ, RZ, -R9 ;  /* 0x000000ffff097224 */ /* 0x000fe200078e0a09 */
[----:B------:R-:W-:Y:S01]  /*0d60*/  STL [R1+0x930], R15 ;  /* 0x0009300f01007387 */ /* 0x000fe20000100800 */
[C---:B------:R-:W-:Y:S01]  /*0d70*/  IMAD R44, R39.reuse, R7, R44 ;  /* 0x00000007272c7224 */ /* 0x040fe200078e022c */
[----:B------:R-:W-:Y:S01]  /*0d80*/  IABS R88, R14 ;  /* 0x0000000e00587213 */ /* 0x000fe20000000000 */
[----:B------:R-:W-:Y:S01]  /*0d90*/  IMAD R32, R39, R8, R32 ;  /* 0x0000000827207224 */ /* 0x000fe200078e0220 */
[----:B------:R-:W-:Y:S01]  /*0da0*/  STL [R1+0x934], R14 ;  /* 0x0009340e01007387 */ /* 0x000fe20000100800 */
[C---:B------:R-:W-:Y:S01]  /*0db0*/  VIADD R11, R0.reuse, 0x38 ;  /* 0x00000038000b7836 */ /* 0x040fe20000000000 */
[----:B------:R-:W-:Y:S01]  /*0dc0*/  IABS R92, R15 ;  /* 0x0000000f005c7213 */ /* 0x000fe20000000000 */
[----:B------:R-:W-:Y:S01]  /*0dd0*/  VIADD R157, R0, 0x58 ;  /* 0x00000058009d7836 */ /* 0x000fe20000000000 */
[----:B------:R-:W-:Y:S01]  /*0de0*/  STL [R1+0x944], R103 ;  /* 0x0009446701007387 */ /* 0x000fe20000100800 */
[----:B------:R-:W-:Y:S01]  /*0df0*/  IMAD.MOV R10, RZ, RZ, -R10 ;  /* 0x000000ffff0a7224 */ /* 0x000fe200078e0a0a */
[----:B------:R-:W-:Y:S01]  /*0e00*/  IABS R80, R11 ;  /* 0x0000000b00507213 */ /* 0x000fe20000000000 */
[----:B------:R-:W-:Y:S01]  /*0e10*/  IMAD.HI.U32 R7, R40, R33, RZ ;  /* 0x0000002128077227 */ /* 0x000fe200078e00ff */
[----:B------:R0:W-:Y:S01]  /*0e20*/  STL [R1+0x964], R11 ;  /* 0x0009640b01007387 */ /* 0x0001e20000100800 */
[----:B------:R-:W-:-:S02]  /*0e30*/  IABS R64, R157 ;  /* 0x0000009d00407213 */ /* 0x000fc40000000000 */
[----:B------:R-:W-:-:S04]  /*0e40*/  IMAD.HI.U32 R8, R40, R84, RZ ;  /* 0x0000005428087227 */ /* 0x000fc800078e00ff */
[C---:B------:R-:W-:Y:S02]  /*0e50*/  VIADD R17, R0.reuse, 0x40 ;  /* 0x0000004000117836 */ /* 0x040fe40000000000 */
[C---:B------:R-:W-:Y:S02]  /*0e60*/  IMAD R42, R39.reuse, R9, R42 ;  /* 0x00000009272a7224 */ /* 0x040fe400078e022a */
[----:B------:R-:W-:Y:S01]  /*0e70*/  VIADD R20, R0, 0x48 ;  /* 0x0000004800147836 */ /* 0x000fe20000000000 */
[----:B------:R-:W-:Y:S01]  /*0e80*/  STL [R1+0x994], R17 ;  /* 0x0009941101007387 */ /* 0x000fe20000100800 */
[----:B------:R-:W-:Y:S01]  /*0e90*/  IMAD R41, R39, R10, R41 ;  /* 0x0000000a27297224 */ /* 0x000fe200078e0229 */
[----:B------:R-:W-:Y:S01]  /*0ea0*/  IABS R76, R17 ;  /* 0x00000011004c7213 */ /* 0x000fe20000000000 */
[----:B------:R-:W-:Y:S01]  /*0eb0*/  IMAD.HI.U32 R9, R40, R100, RZ ;  /* 0x0000006428097227 */ /* 0x000fe200078e00ff */
[----:B------:R-:W-:Y:S01]  /*0ec0*/  STL [R1+0x9c4], R20 ;  /* 0x0009c41401007387 */ /* 0x000fe20000100800 */
[----:B------:R-:W-:-:S02]  /*0ed0*/  IABS R72, R20 ;  /* 0x0000001400487213 */ /* 0x000fc40000000000 */
[----:B------:R-:W-:Y:S02]  /*0ee0*/  IMAD.MOV R12, RZ, RZ, -R7 ;  /* 0x000000ffff0c7224 */ /* 0x000fe400078e0a07 */
[----:B------:R-:W-:Y:S02]  /*0ef0*/  IMAD.MOV R8, RZ, RZ, -R8 ;  /* 0x000000ffff087224 */ /* 0x000fe400078e0a08 */
[----:B------:R-:W-:Y:S02]  /*0f00*/  VIADD R150, R0, 0x50 ;  /* 0x0000005000967836 */ /* 0x000fe40000000000 */
[----:B------:R-:W-:-:S03]  /*0f10*/  IMAD.HI.U32 R10, R40, R96, RZ ;  /* 0x00000060280a7227 */ /* 0x000fc600078e00ff */
[----:B------:R-:W-:Y:S01]  /*0f20*/  STL [R1+0x9cc], R150 ;  /* 0x0009cc9601007387 */ /* 0x000fe20000100800 */
[C---:B0-----:R-:W-:Y:S01]  /*0f30*/  VIADD R11, R0.reuse, 0x60 ;  /* 0x00000060000b7836 */ /* 0x041fe20000000000 */
[----:B------:R-:W-:Y:S01]  /*0f40*/  IABS R68, R150 ;  /* 0x0000009600447213 */ /* 0x000fe20000000000 */
[C---:B------:R-:W-:Y:S02]  /*0f50*/  VIADD R156, R0.reuse, 0x68 ;  /* 0x00000068009c7836 */ /* 0x040fe40000000000 */
[----:B------:R-:W-:Y:S01]  /*0f60*/  IMAD.MOV R9, RZ, RZ, -R9 ;  /* 0x000000ffff097224 */ /* 0x000fe200078e0a09 */
[----:B------:R0:W-:Y:S01]  /*0f70*/  STL [R1+0x99c], R11 ;  /* 0x00099c0b01007387 */ /* 0x0001e20000100800 */
        /* <DEDUP_REMOVED lines=11> */
[----:B------:R-:W-:Y:S01]  /*1030*/  STL [R1+0x978], R14 ;  /* 0x0009780e01007387 */ /* 0x000fe20000100800 */
[----:B------:R-:W-:-:S02]  /*1040*/  IABS R91, R21 ;  /* 0x00000015005b7213 */ /* 0x000fc40000000000 */
[C---:B------:R-:W-:Y:S02]  /*1050*/  VIADD R12, R0.reuse, 0x78 ;  /* 0x00000078000c7836 */ /* 0x040fe40000000000 */
[C---:B------:R-:W-:Y:S02]  /*1060*/  VIADD R102, R0.reuse, 0x11 ;  /* 0x0000001100667836 */ /* 0x040fe40000000000 */
[----:B0-----:R-:W-:Y:S01]  /*1070*/  VIADD R11, R0, 0x19 ;  /* 0x00000019000b7836 */ /* 0x001fe20000000000 */
[----:B------:R-:W-:Y:S01]  /*1080*/  STL [R1+0x95c], R12 ;  /* 0x00095c0c01007387 */ /* 0x000fe20000100800 */
[C---:B------:R-:W-:Y:S01]  /*1090*/  IMAD R100, R39.reuse, R9, R100 ;  /* 0x0000000927647224 */ /* 0x040fe200078e0264 */
[----:B------:R-:W-:Y:S01]  /*10a0*/  IABS R50, R12 ;  /* 0x0000000c00327213 */ /* 0x000fe20000000000 */
[----:B------:R-:W-:Y:S01]  /*10b0*/  IMAD R96, R39, R10, R96 ;  /* 0x0000000a27607224 */ /* 0x000fe200078e0260 */
[----:B------:R-:W-:Y:S01]  /*10c0*/  STL [R1+0x908], R102 ;  /* 0x0009086601007387 */ /* 0x000fe20000100800 */
[----:B------:R-:W-:Y:S01]  /*10d0*/  IMAD.HI.U32 R9, R40, R80, RZ ;  /* 0x0000005028097227 */ /* 0x000fe200078e00ff */
[----:B------:R-:W-:-:S02]  /*10e0*/  IABS R95, R11 ;  /* 0x0000000b005f7213 */ /* 0x000fc40000000000 */
[----:B------:R0:W-:Y:S01]  /*10f0*/  STL [R1+0x918], R11 ;  /* 0x0009180b01007387 */ /* 0x0001e20000100800 */
[----:B------:R-:W-:Y:S01]  /*1100*/  IMAD.MOV R8, RZ, RZ, -R8 ;  /* 0x000000ffff087224 */ /* 0x000fe200078e0a08 */
[----:B------:R-:W-:Y:S01]  /*1110*/  IABS R99, R102 ;  /* 0x0000006600637213 */ /* 0x000fe20000000000 */
[C---:B------:R-:W-:Y:S01]  /*1120*/  IMAD.HI.U32 R10, R40.reuse, R76, RZ ;  /* 0x0000004c280a7227 */ /* 0x040fe200078e00ff */
[----:B------:R-:W-:Y:S03]  /*1130*/  STL [R1+0x92c], R21 ;  /* 0x00092c1501007387 */ /* 0x000fe60000100800 */
[----:B------:R-:W-:-:S04]  /*1140*/  IMAD.HI.U32 R7, R40, R88, RZ ;  /* 0x0000005828077227 */ /* 0x000fc800078e00ff */
[----:B------:R-:W-:Y:S02]  /*1150*/  IMAD.MOV R9, RZ, RZ, -R9 ;  /* 0x000000ffff097224 */ /* 0x000fe400078e0a09 */
[----:B------:R-:W-:Y:S02]  /*1160*/  IMAD R64, R39, R8, R64 ;  /* 0x0000000827407224 */ /* 0x000fe400078e0240 */
[----:B0-----:R-:W-:Y:S02]  /*1170*/  VIADD R11, R0, 0x39 ;  /* 0x00000039000b7836 */ /* 0x001fe40000000000 */
[----:B------:R-:W-:Y:S02]  /*1180*/  IMAD.MOV R10, RZ, RZ, -R10 ;  /* 0x000000ffff0a7224 */ /* 0x000fe400078e0a0a */
[----:B------:R-:W-:Y:S01]  /*1190*/  IMAD.HI.U32 R8, R40, R91, RZ ;  /* 0x0000005b28087227 */ /* 0x000fe200078e00ff */
[----:B------:R-:W-:-:S03]  /*11a0*/  IABS R79, R11 ;  /* 0x0000000b004f7213 */ /* 0x000fc60000000000 */
[----:B------:R-:W-:Y:S02]  /*11b0*/  IMAD.MOV R7, RZ, RZ, -R7 ;  /* 0x000000ffff077224 */ /* 0x000fe400078e0a07 */
[----:B------:R-:W-:Y:S02]  /*11c0*/  VIADD R15, R0, 0x29 ;  /* 0x00000029000f7836 */ /* 0x000fe40000000000 */
[C---:B------:R-:W-:Y:S02]  /*11d0*/  IMAD R80, R39.reuse, R9, R80 ;  /* 0x0000000927507224 */ /* 0x040fe400078e0250 */
[----:B------:R-:W-:Y:S01]  /*11e0*/  IMAD R76, R39, R10, R76 ;  /* 0x0000000a274c7224 */ /* 0x000fe200078e024c */
[----:B------:R0:W-:Y:S01]  /*11f0*/  STL [R1+0x938], R15 ;  /* 0x0009380f01007387 */ /* 0x0001e20000100800 */
[----:B------:R-:W-:Y:S01]  /*1200*/  IMAD.HI.U32 R9, R40, R60, RZ ;  /* 0x0000003c28097227 */ /* 0x000fe200078e00ff */
[----:B------:R-:W-:-:S03]  /*1210*/  IABS R87, R15 ;  /* 0x0000000f00577213 */ /* 0x000fc60000000000 */
[----:B------:R-:W-:Y:S02]  /*1220*/  IMAD.MOV R8, RZ, RZ, -R8 ;  /* 0x000000ffff087224 */ /* 0x000fe400078e0a08 */
[----:B------:R-:W-:Y:S02]  /*1230*/  VIADD R14, R0, 0x31 ;  /* 0x00000031000e7836 */ /* 0x000fe40000000000 */
[----:B------:R-:W-:-:S03]  /*1240*/  IMAD.HI.U32 R6, R40, R45, RZ ;  /* 0x0000002d28067227 */ /* 0x000fc600078e00ff */
[----:B------:R-:W-:Y:S01]  /*1250*/  STL [R1+0x948], R14 ;  /* 0x0009480e01007387 */ /* 0x000fe20000100800 */
[----:B------:R-:W-:Y:S01]  /*1260*/  IMAD R88, R39, R7, R88 ;  /* 0x0000000727587224 */ /* 0x000fe200078e0258 */
[----:B------:R-:W-:Y:S01]  /*1270*/  IABS R83, R14 ;  /* 0x0000000e00537213 */ /* 0x000fe20000000000 */
[C---:B------:R-:W-:Y:S01]  /*1280*/  IMAD.HI.U32 R10, R40.reuse, R56, RZ ;  /* 0x00000038280a7227 */ /* 0x040fe200078e00ff */
[----:B------:R1:W-:Y:S03]  /*1290*/  STL [R1+0x968], R11 ;  /* 0x0009680b01007387 */ /* 0x0003e60000100800 */
[----:B------:R-:W-:-:S04]  /*12a0*/  IMAD.HI.U32 R7, R40, R68, RZ ;  /* 0x0000004428077227 */ /* 0x000fc800078e00ff */
[C---:B------:R-:W-:Y:S02]  /*12b0*/  VIADD R158, R0.reuse, 0x41 ;  /* 0x00000041009e7836 */ /* 0x040fe40000000000 */
[C---:B------:R-:W-:Y:S02]  /*12c0*/  VIADD R118, R0.reuse, 0x49 ;  /* 0x0000004900767836 */ /* 0x040fe40000000000 */
[----:B------:R-:W-:Y:S01]  /*12d0*/  IMAD.MOV R9, RZ, RZ, -R9 ;  /* 0x000000ffff097224 */ /* 0x000fe200078e0a09 */
[----:B------:R-:W-:Y:S01]  /*12e0*/  STL [R1+0x998], R158 ;  /* 0x0009989e01007387 */ /* 0x000fe20000100800 */
[----:B------:R-:W-:Y:S01]  /*12f0*/  IMAD R91, R39, R8, R91 ;  /* 0x00000008275b7224 */ /* 0x000fe200078e025b */
[----:B------:R-:W-:Y:S01]  /*1300*/  IABS R71, R118 ;  /* 0x0000007600477213 */ /* 0x000fe20000000000 */
[C---:B------:R-:W-:Y:S01]  /*1310*/  VIADD R105, R0.reuse, 0x51 ;  /* 0x0000005100697836 */ /* 0x040fe20000000000 */
[----:B------:R-:W-:Y:S01]  /*1320*/  STL [R1+0x9c8], R118 ;  /* 0x0009c87601007387 */ /* 0x000fe20000100800 */
[----:B0-----:R-:W-:Y:S01]  /*1330*/  VIADD R15, R0, 0x61 ;  /* 0x00000061000f7836 */ /* 0x001fe20000000000 */
[----:B------:R-:W-:Y:S01]  /*1340*/  IABS R75, R158 ;  /* 0x0000009e004b7213 */ /* 0x000fe20000000000 */
[----:B------:R-:W-:Y:S01]  /*1350*/  IMAD.MOV R6, RZ, RZ, -R6 ;  /* 0x000000ffff067224 */ /* 0x000fe200078e0a06 */
[----:B------:R-:W-:Y:S01]  /*1360*/  STL [R1+0x9c0], R105 ;  /* 0x0009c06901007387 */ /* 0x000fe20000100800 */
[----:B------:R-:W-:Y:S01]  /*1370*/  IMAD.MOV R10, RZ, RZ, -R10 ;  /* 0x000000ffff0a7224 */ /* 0x000fe200078e0a0a */
[----:B------:R-:W-:Y:S01]  /*1380*/  IABS R59, R15 ;  /* 0x0000000f003b7213 */ /* 0x000fe20000000000 */
[----:B------:R-:W-:Y:S01]  /*1390*/  IMAD.HI.U32 R8, R40, R79, RZ ;  /* 0x0000004f28087227 */ /* 0x000fe200078e00ff */
[----:B------:R-:W-:-:S03]  /*13a0*/  IABS R67, R105 ;  /* 0x0000006900437213 */ /* 0x000fc60000000000 */
[C---:B------:R-:W-:Y:S02]  /*13b0*/  VIADD R19, R0.reuse, 0x59 ;  /* 0x0000005900137836 */ /* 0x040fe40000000000 */
[----:B------:R-:W-:Y:S02]  /*13c0*/  IMAD.MOV R7, RZ, RZ, -R7 ;  /* 0x000000ffff077224 */ /* 0x000fe400078e0a07 */
[----:B-1----:R-:W-:Y:S01]  /*13d0*/  VIADD R11, R0, 0x69 ;  /* 0x00000069000b7836 */ /* 0x002fe20000000000 */
[----:B------:R-:W-:Y:S01]  /*13e0*/  STL [R1+0x9b0], R19 ;  /* 0x0009b01301007387 */ /* 0x000fe20000100800 */
[C---:B------:R-:W-:Y:S01]  /*13f0*/  IMAD R60, R39.reuse, R9, R60 ;  /* 0x00000009273c7224 */ /* 0x040fe200078e023c */
[----:B------:R-:W-:Y:S01]  /*1400*/  IABS R63, R19 ;  /* 0x00000013003f7213 */ /* 0x000fe20000000000 */
[C---:B------:R-:W-:Y:S01]  /*1410*/  IMAD R45, R39.reuse, R6, R45 ;  /* 0x00000006272d7224 */ /* 0x040fe200078e022d */
[----:B------:R0:W-:Y:S01]  /*1420*/  STL [R1+0x990], R15 ;  /* 0x0009900f01007387 */ /* 0x0001e20000100800 */
[----:B------:R-:W-:Y:S01]  /*1430*/  IMAD R56, R39, R10, R56 ;  /* 0x0000000a27387224 */ /* 0x000fe200078e0238 */
[----:B------:R-:W-:Y:S01]  /*1440*/  IABS R55, R11 ;  /* 0x0000000b00377213 */ /* 0x000fe20000000000 */
[----:B------:R-:W-:Y:S01]  /*1450*/  IMAD.HI.U32 R9, R40, R53, RZ ;  /* 0x0000003528097227 */ /* 0x000fe200078e00ff */
[----:B------:R1:W-:Y:S03]  /*1460*/  STL [R1+0x980], R11 ;  /* 0x0009800b01007387 */ /* 0x0003e60000100800 */
[----:B------:R-:W-:-:S02]  /*1470*/  IMAD.MOV R8, RZ, RZ, -R8 ;  /* 0x000000ffff087224 */ /* 0x000fc400078e0a08 */
[----:B------:R-:W-:-:S04]  /*1480*/  IMAD.HI.U32 R6, R40, R34, RZ ;  /* 0x0000002228067227 */ /* 0x000fc800078e00ff */
[----:B------:R-:W-:Y:S02]  /*1490*/  IMAD R68, R39, R7, R68 ;  /* 0x0000000727447224 */ /* 0x000fe400078e0244 */
[----:B------:R-:W-:-:S04]  /*14a0*/  IMAD.HI.U32 R10, R40, R50, RZ ;  /* 0x00000032280a7227 */ /* 0x000fc800078e00ff */
[----:B------:R-:W-:-:S04]  /*14b0*/  IMAD.HI.U32 R7, R40, R95, RZ ;  /* 0x0000005f28077227 */ /* 0x000fc800078e00ff */
[C---:B------:R-:W-:Y:S02]  /*14c0*/  VIADD R164, R0.reuse, 0x71 ;  /* 0x0000007100a47836 */ /* 0x040fe40000000000 */
[----:B------:R-:W-:Y:S02]  /*14d0*/  IMAD.MOV R12, RZ, RZ, -R9 ;  /* 0x000000ffff0c7224 */ /* 0x000fe400078e0a09 */
[----:B------:R-:W-:Y:S01]  /*14e0*/  IMAD R79, R39, R8, R79 ;  /* 0x00000008274f7224 */ /* 0x000fe200078e024f */
[----:B------:R-:W-:Y:S01]  /*14f0*/  STL [R1+0x96c], R164 ;  /* 0x00096ca401007387 */ /* 0x000fe20000100800 */
[C---:B0-----:R-:W-:Y:S01]  /*1500*/  VIADD R15, R0.reuse, 0x79 ;  /* 0x00000079000f7836 */ /* 0x041fe20000000000 */
[----:B------:R-:W-:Y:S01]  /*1510*/  IABS R52, R164 ;  /* 0x000000a400347213 */ /* 0x000fe20000000000 */
[----:B-1----:R-:W-:Y:S02]  /*1520*/  VIADD R11, R0, 0x22 ;  /* 0x00000022000b7836 */ /* 0x002fe40000000000 */
[----:B------:R-:W-:Y:S01]  /*1530*/  IMAD.MOV R6, RZ, RZ, -R6 ;  /* 0x000000ffff067224 */ /* 0x000fe200078e0a06 */
[----:B------:R0:W-:Y:S01]  /*1540*/  STL [R1+0x958], R15 ;  /* 0x0009580f01007387 */ /* 0x0001e20000100800 */
[----:B------:R-:W-:Y:S01]  /*1550*/  IMAD.MOV R9, RZ, RZ, -R10 ;  /* 0x000000ffff097224 */ /* 0x000fe200078e0a0a */
[----:B------:R-:W-:Y:S01]  /*1560*/  IABS R90, R11 ;  /* 0x0000000b005a7213 */ /* 0x000fe20000000000 */
[----:B------:R-:W-:Y:S01]  /*1570*/  IMAD.HI.U32 R8, R40, R59, RZ ;  /* 0x0000003b28087227 */ /* 0x000fe200078e00ff */
[----:B------:R-:W-:-:S03]  /*1580*/  IABS R49, R15 ;  /* 0x0000000f00317213 */ /* 0x000fc60000000000 */
[C---:B------:R-:W-:Y:S02]  /*1590*/  VIADD R27, R0.reuse, 0x12 ;  /* 0x00000012001b7836 */ /* 0x040fe40000000000 */
[----:B------:R-:W-:Y:S01]  /*15a0*/  IMAD.MOV R10, RZ, RZ, -R7 ;  /* 0x000000ffff0a7224 */ /* 0x000fe200078e0a07 */
[----:B0-----:R-:W0:Y:S01]  /*15b0*/  LDC R15, c[0x0][0x3a0] ;  /* 0x0000e800ff0f7b82 */ /* 0x001e220000000800 */
[----:B------:R-:W-:Y:S01]  /*15c0*/  VIADD R146, R0, 0x1a ;  /* 0x0000001a00927836 */ /* 0x000fe20000000000 */
[----:B------:R-:W-:Y:S01]  /*15d0*/  STL [R1+0x90c], R27 ;  /* 0x00090c1b01007387 */ /* 0x000fe20000100800 */
[C---:B------:R-:W-:Y:S01]  /*15e0*/  IMAD.HI.U32 R7, R40.reuse, R83, RZ ;  /* 0x0000005328077227 */ /* 0x040fe200078e00ff */
[----:B------:R-:W-:Y:S02]  /*15f0*/  IABS R98, R27 ;  /* 0x0000001b00627213 */ /* 0x000fe40000000000 */
[----:B------:R-:W-:Y:S01]  /*1600*/  STL [R1+0x91c], R146 ;  /* 0x00091c9201007387 */ /* 0x000fe20000100800 */
[----:B------:R-:W-:Y:S01]  /*1610*/  IMAD R34, R39, R6, R34 ;  /* 0x0000000627227224 */ /* 0x000fe200078e0222 */
[----:B------:R-:W-:Y:S01]  /*1620*/  IABS R94, R146 ;  /* 0x00000092005e7213 */ /* 0x000fe20000000000 */
[----:B------:R-:W-:Y:S01]  /*1630*/  IMAD.MOV R8, RZ, RZ, -R8 ;  /* 0x000000ffff087224 */ /* 0x000fe200078e0a08 */
[----:B------:R1:W-:Y:S01]  /*1640*/  STL [R1+0x928], R11 ;  /* 0x0009280b01007387 */ /* 0x0003e20000100800 */
[----:B------:R-:W-:-:S04]  /*1650*/  IMAD.HI.U32 R6, R40, R92, RZ ;  /* 0x0000005c28067227 */ /* 0x000fc800078e00ff */
[----:B------:R-:W-:Y:S02]  /*1660*/  IMAD R53, R39, R12, R53 ;  /* 0x0000000c27357224 */ /* 0x000fe400078e0235 */
[----:B------:R-:W-:Y:S02]  /*1670*/  IMAD.MOV R12, RZ, RZ, -R7 ;  /* 0x000000ffff0c7224 */ /* 0x000fe400078e0a07 */
[----:B------:R-:W-:-:S04]  /*1680*/  IMAD.HI.U32 R7, R40, R63, RZ ;  /* 0x0000003f28077227 */ /* 0x000fc800078e00ff */
[----:B------:R-:W-:Y:S02]  /*1690*/  IMAD R59, R39, R8, R59 ;  /* 0x00000008273b7224 */ /* 0x000fe400078e023b */
[----:B-1----:R-:W-:Y:S02]  /*16a0*/  VIADD R11, R0, 0x42 ;  /* 0x00000042000b7836 */ /* 0x002fe40000000000 */
[----:B------:R-:W-:Y:S02]  /*16b0*/  IMAD.MOV R6, RZ, RZ, -R6 ;  /* 0x000000ffff067224 */ /* 0x000fe400078e0a06 */
[----:B------:R-:W-:Y:S01]  /*16c0*/  IMAD.HI.U32 R8, R40, R90, RZ ;  /* 0x0000005a28087227 */ /* 0x000fe200078e00ff */
[----:B------:R-:W-:-:S03]  /*16d0*/  IABS R74, R11 ;  /* 0x0000000b004a7213 */ /* 0x000fc60000000000 */
[C---:B------:R-:W-:Y:S02]  /*16e0*/  IMAD R83, R39.reuse, R12, R83 ;  /* 0x0000000c27537224 */ /* 0x040fe400078e0253 */
[----:B------:R-:W-:Y:S02]  /*16f0*/  IMAD.MOV R12, RZ, RZ, -R7 ;  /* 0x000000ffff0c7224 */ /* 0x000fe400078e0a07 */
[----:B------:R-:W-:Y:S02]  /*1700*/  IMAD R92, R39, R6, R92 ;  /* 0x00000006275c7224 */ /* 0x000fe400078e025c */
[----:B------:R-:W-:Y:S02]  /*1710*/  IMAD.MOV R8, RZ, RZ, -R8 ;  /* 0x000000ffff087224 */ /* 0x000fe400078e0a08 */
[----:B------:R-:W-:-:S04]  /*1720*/  IMAD.HI.U32 R6, R40, R72, RZ ;  /* 0x0000004828067227 */ /* 0x000fc800078e00ff */
[C---:B------:R-:W-:Y:S02]  /*1730*/  IMAD R63, R39.reuse, R12, R63 ;  /* 0x0000000c273f7224 */ /* 0x040fe400078e023f */
[C---:B------:R-:W-:Y:S02]  /*1740*/  VIADD R35, R0.reuse, 0x2a ;  /* 0x0000002a00237836 */ /* 0x040fe40000000000 */
[C---:B------:R-:W-:Y:S02]  /*1750*/  VIADD R12, R0.reuse, 0x32 ;  /* 0x00000032000c7836 */ /* 0x040fe40000000000 */
        /* <DEDUP_REMOVED lines=11> */
[C---:B------:R-:W-:Y:S01]  /*1810*/  VIADD R111, R0.reuse, 0x4a ;  /* 0x0000004a006f7836 */ /* 0x040fe20000000000 */
[----:B------:R1:W-:Y:S01]  /*1820*/  STL [R1+0x9a4], R11 ;  /* 0x0009a40b01007387 */ /* 0x0003e20000100800 */
[C---:B------:R-:W-:Y:S01]  /*1830*/  VIADD R19, R0.reuse, 0x52 ;  /* 0x0000005200137836 */ /* 0x040fe20000000000 */
[----:B------:R-:W-:Y:S01]  /*1840*/  IABS R78, R31 ;  /* 0x0000001f004e7213 */ /* 0x000fe20000000000 */
[C---:B------:R-:W-:Y:S01]  /*1850*/  VIADD R38, R0.reuse, 0x5a ;  /* 0x0000005a00267836 */ /* 0x040fe20000000000 */
[----:B------:R-:W-:Y:S01]  /*1860*/  STL [R1+0x9d4], R111 ;  /* 0x0009d46f01007387 */ /* 0x000fe20000100800 */
[----:B------:R-:W-:Y:S01]  /*1870*/  IMAD R72, R39, R6, R72 ;  /* 0x0000000627487224 */ /* 0x000fe200078e0248 */
[----:B------:R-:W-:Y:S01]  /*1880*/  IABS R66, R19 ;  /* 0x0000001300427213 */ /* 0x000fe20000000000 */
[----:B------:R-:W-:Y:S01]  /*1890*/  IMAD.MOV R8, RZ, RZ, -R8 ;  /* 0x000000ffff087224 */ /* 0x000fe200078e0a08 */
[----:B------:R-:W-:Y:S01]  /*18a0*/  STL [R1+0x9bc], R19 ;  /* 0x0009bc1301007387 */ /* 0x000fe20000100800 */
[----:B------:R-:W-:Y:S01]  /*18b0*/  VIADD R30, R0, 0x62 ;  /* 0x00000062001e7836 */ /* 0x000fe20000000000 */
[----:B------:R-:W-:Y:S01]  /*18c0*/  IABS R62, R38 ;  /* 0x00000026003e7213 */ /* 0x000fe20000000000 */
[----:B------:R-:W-:Y:S01]  /*18d0*/  IMAD.HI.U32 R6, R40, R99, RZ ;  /* 0x0000006328067227 */ /* 0x000fe200078e00ff */
[----:B------:R-:W-:Y:S01]  /*18e0*/  STL [R1+0x9ac], R38 ;  /* 0x0009ac2601007387 */ /* 0x000fe20000100800 */
[----:B------:R-:W-:-:S02]  /*18f0*/  IABS R70, R111 ;  /* 0x0000006f00467213 */ /* 0x000fc40000000000 */
[C---:B------:R-:W-:Y:S01]  /*1900*/  VIADD R163, R0.reuse, 0x72 ;  /* 0x0000007200a37836 */ /* 0x040fe20000000000 */
[----:B------:R-:W-:Y:S01]  /*1910*/  STL [R1+0x98c], R30 ;  /* 0x00098c1e01007387 */ /* 0x000fe20000100800 */
[----:B-1----:R-:W-:Y:S01]  /*1920*/  VIADD R11, R0, 0x7a ;  /* 0x0000007a000b7836 */ /* 0x002fe20000000000 */
[----:B------:R-:W-:Y:S01]  /*1930*/  IABS R58, R30 ;  /* 0x0000001e003a7213 */ /* 0x000fe20000000000 */
[----:B------:R-:W-:Y:S01]  /*1940*/  IMAD R74, R39, R8, R74 ;  /* 0x00000008274a7224 */ /* 0x000fe200078e024a */
[----:B------:R-:W-:Y:S01]  /*1950*/  STL [R1+0x960], R163 ;  /* 0x000960a301007387 */ /* 0x000fe20000100800 */
[----:B------:R-:W-:Y:S01]  /*1960*/  IMAD.MOV R6, RZ, RZ, -R6 ;  /* 0x000000ffff067224 */ /* 0x000fe200078e0a06 */
[----:B------:R-:W-:Y:S01]  /*1970*/  IABS R48, R11 ;  /* 0x0000000b00307213 */ /* 0x000fe20000000000 */
[----:B------:R-:W-:Y:S01]  /*1980*/  IMAD.HI.U32 R8, R40, R54, RZ ;  /* 0x0000003628087227 */ /* 0x000fe200078e00ff */
[----:B------:R-:W-:Y:S01]  /*1990*/  STL [R1+0x97c], R123 ;  /* 0x00097c7b01007387 */ /* 0x000fe20000100800 */
[----:B------:R-:W-:-:S02]  /*19a0*/  IABS R51, R163 ;  /* 0x000000a300337213 */ /* 0x000fc40000000000 */
[----:B------:R-:W-:Y:S01]  /*19b0*/  VIADD R139, R0, 0x13 ;  /* 0x00000013008b7836 */ /* 0x000fe20000000000 */
[----:B------:R1:W-:Y:S01]  /*19c0*/  STL [R1+0x954], R11 ;  /* 0x0009540b01007387 */ /* 0x0003e20000100800 */
[C---:B------:R-:W-:Y:S02]  /*19d0*/  IMAD R99, R39.reuse, R6, R99 ;  /* 0x0000000627637224 */ /* 0x040fe400078e0263 */
[----:B------:R-:W-:Y:S01]  /*19e0*/  IMAD R95, R39, R10, R95 ;  /* 0x0000000a275f7224 */ /* 0x000fe200078e025f */
[----:B------:R-:W-:Y:S01]  /*19f0*/  IABS R97, R139 ;  /* 0x0000008b00617213 */ /* 0x000fe20000000000 */
[----:B------:R-:W-:Y:S01]  /*1a00*/  IMAD.MOV R8, RZ, RZ, -R8 ;  /* 0x000000ffff087224 */ /* 0x000fe200078e0a08 */
[----:B------:R2:W-:Y:S01]  /*1a10*/  STL [R1+0x910], R139 ;  /* 0x0009108b01007387 */ /* 0x0005e20000100800 */
[----:B------:R-:W-:-:S04]  /*1a20*/  IMAD.HI.U32 R6, R40, R87, RZ ;  /* 0x0000005728067227 */ /* 0x000fc800078e00ff */
[----:B-1----:R-:W-:Y:S02]  /*1a30*/  IMAD R11, R5, 0x80, R107 ;  /* 0x00000080050b7824 */ /* 0x002fe400078e026b */
[----:B------:R-:W-:-:S03]  /*1a40*/  IMAD.HI.U32 R10, R40, R71, RZ ;  /* 0x00000047280a7227 */ /* 0x000fc600078e00ff */
[----:B------:R-:W-:Y:S01]  /*1a50*/  ISETP.GE.AND P6, PT, R11, RZ, PT ;  /* 0x000000ff0b00720c */ /* 0x000fe20003fc6270 */
[C---:B------:R-:W-:Y:S01]  /*1a60*/  IMAD R54, R39.reuse, R8, R54 ;  /* 0x0000000827367224 */ /* 0x040fe200078e0236 */
[----:B------:R-:W-:Y:S01]  /*1a70*/  IABS R8, R11 ;  /* 0x0000000b00087213 */ /* 0x000fe20000000000 */
[----:B------:R-:W-:Y:S02]  /*1a80*/  IMAD.MOV R6, RZ, RZ, -R6 ;  /* 0x000000ffff067224 */ /* 0x000fe400078e0a06 */
[----:B------:R-:W-:Y:S02]  /*1a90*/  IMAD.MOV R10, RZ, RZ, -R10 ;  /* 0x000000ffff0a7224 */ /* 0x000fe400078e0a0a */
[C---:B------:R-:W-:Y:S02]  /*1aa0*/  IMAD R87, R39.reuse, R6, R87 ;  /* 0x0000000627577224 */ /* 0x040fe400078e0257 */
[----:B------:R-:W-:Y:S02]  /*1ab0*/  IMAD R71, R39, R10, R71 ;  /* 0x0000000a27477224 */ /* 0x000fe400078e0247 */
[----:B------:R-:W-:-:S04]  /*1ac0*/  IMAD.HI.U32 R2, R40, R97, RZ ;  /* 0x0000006128027227 */ /* 0x000fc800078e00ff */
[----:B------:R-:W-:-:S04]  /*1ad0*/  IMAD.HI.U32 R6, R40, R67, RZ ;  /* 0x0000004328067227 */ /* 0x000fc800078e00ff */
[----:B------:R-:W-:-:S04]  /*1ae0*/  IMAD.HI.U32 R10, R40, R52, RZ ;  /* 0x00000034280a7227 */ /* 0x000fc800078e00ff */
[----:B------:R-:W-:-:S04]  /*1af0*/  IMAD.HI.U32 R4, R4, R8, RZ ;  /* 0x0000000804047227 */ /* 0x000fc800078e00ff */
[----:B------:R-:W-:Y:S02]  /*1b00*/  IMAD.MOV R2, RZ, RZ, -R2 ;  /* 0x000000ffff027224 */ /* 0x000fe400078e0a02 */
[----:B------:R-:W-:Y:S02]  /*1b10*/  IMAD.MOV R6, RZ, RZ, -R6 ;  /* 0x000000ffff067224 */ /* 0x000fe400078e0a06 */
[----:B------:R-:W-:Y:S02]  /*1b20*/  IMAD.MOV R10, RZ, RZ, -R10 ;  /* 0x000000ffff0a7224 */ /* 0x000fe400078e0a0a */
[----:B------:R-:W-:Y:S02]  /*1b30*/  IMAD.MOV R4, RZ, RZ, -R4 ;  /* 0x000000ffff047224 */ /* 0x000fe400078e0a04 */
[C---:B------:R-:W-:Y:S02]  /*1b40*/  IMAD R97, R39.reuse, R2, R97 ;  /* 0x0000000227617224 */ /* 0x040fe400078e0261 */
[----:B------:R-:W-:-:S02]  /*1b50*/  IMAD R67, R39, R6, R67 ;  /* 0x0000000627437224 */ /* 0x000fc400078e0243 */
[----:B------:R-:W-:Y:S02]  /*1b60*/  IMAD R52, R39, R10, R52 ;  /* 0x0000000a27347224 */ /* 0x000fe400078e0234 */
[----:B------:R-:W-:Y:S02]  /*1b70*/  IMAD R2, R3, R4, R8 ;  /* 0x0000000403027224 */ /* 0x000fe400078e0208 */
[----:B------:R-:W-:-:S03]  /*1b80*/  IMAD.HI.U32 R10, R40, R49, RZ ;  /* 0x00000031280a7227 */ /* 0x000fc600078e00ff */
[----:B------:R-:W-:Y:S01]  /*1b90*/  ISETP.GT.U32.AND P0, PT, R3, R2, PT ;  /* 0x000000020300720c */ /* 0x000fe20003f04070 */
[----:B------:R-:W-:-:S04]  /*1ba0*/  IMAD.HI.U32 R6, R40, R98, RZ ;  /* 0x0000006228067227 */ /* 0x000fc800078e00ff */
[----:B------:R-:W-:Y:S02]  /*1bb0*/  IMAD R50, R39, R9, R50 ;  /* 0x0000000927327224 */ /* 0x000fe400078e0232 */
[----:B------:R-:W-:-:S04]  /*1bc0*/  IMAD.HI.U32 R9, R40, R75, RZ ;  /* 0x0000004b28097227 */ /* 0x000fc800078e00ff */
[----:B------:R-:W-:Y:S02]  /*1bd0*/  IMAD.MOV R10, RZ, RZ, -R10 ;  /* 0x000000ffff0a7224 */ /* 0x000fe400078e0a0a */
        /* <DEDUP_REMOVED lines=8> */
[----:B------:R-:W-:Y:S02]  /*1c60*/  IMAD R75, R39, R14, R75 ;  /* 0x0000000e274b7224 */ /* 0x000fe400078e024b */
[----:B------:R-:W-:Y:S02]  /*1c70*/  IMAD.MOV R14, RZ, RZ, -R9 ;  /* 0x000000ffff0e7224 */ /* 0x000fe400078e0a09 */
[----:B------:R-:W-:Y:S02]  /*1c80*/  IMAD.MOV R6, RZ, RZ, -R6 ;  /* 0x000000ffff067224 */ /* 0x000fe400078e0a06 */
[----:B------:R-:W-:Y:S02]  /*1c90*/  IMAD.MOV R10, RZ, RZ, -R10 ;  /* 0x000000ffff0a7224 */ /* 0x000fe400078e0a0a */
[----:B------:R-:W-:Y:S02]  /*1ca0*/  VIADD R26, R0, 0x1b ;  /* 0x0000001b001a7836 */ /* 0x000fe40000000000 */
[----:B------:R-:W-:-:S03]  /*1cb0*/  IMAD.HI.U32 R9, R40, R86, RZ ;  /* 0x0000005628097227 */ /* 0x000fc600078e00ff */
[----:B------:R-:W-:Y:S01]  /*1cc0*/  IABS R93, R26 ;  /* 0x0000001a005d7213 */ /* 0x000fe20000000000 */
[----:B------:R-:W-:Y:S01]  /*1cd0*/  IMAD.MOV R7, RZ, RZ, -R7 ;  /* 0x000000ffff077224 */ /* 0x000fe200078e0a07 */
[----:B------:R2:W-:Y:S01]  /*1ce0*/  STL [R1+0x920], R26 ;  /* 0x0009201a01007387 */ /* 0x0005e20000100800 */
[C---:B------:R-:W-:Y:S02]  /*1cf0*/  VIADD R119, R0.reuse, 0x23 ;  /* 0x0000002300777836 */ /* 0x040fe40000000000 */
[C---:B------:R-:W-:Y:S02]  /*1d00*/  IMAD R82, R39.reuse, R6, R82 ;  /* 0x0000000627527224 */ /* 0x040fe400078e0252 */
[----:B------:R-:W-:Y:S01]  /*1d10*/  IMAD R66, R39, R10, R66 ;  /* 0x0000000a27427224 */ /* 0x000fe200078e0242 */
[----:B------:R2:W-:Y:S01]  /*1d20*/  STL [R1+0x924], R119 ;  /* 0x0009247701007387 */ /* 0x0005e20000100800 */
[----:B------:R-:W-:Y:S01]  /*1d30*/  VIADD R106, R0, 0x2b ;  /* 0x0000002b006a7836 */ /* 0x000fe20000000000 */
[----:B------:R-:W-:Y:S01]  /*1d40*/  IABS R89, R119 ;  /* 0x0000007700597213 */ /* 0x000fe20000000000 */
[----:B------:R-:W-:-:S02]  /*1d50*/  @!P0 IMAD.IADD R2, R2, 0x1, -R3 ;  /* 0x0000000102028824 */ /* 0x000fc400078e0a03 */
[----:B------:R-:W-:Y:S01]  /*1d60*/  IMAD.MOV R9, RZ, RZ, -R9 ;  /* 0x000000ffff097224 */ /* 0x000fe200078e0a09 */
[----:B------:R2:W-:Y:S01]  /*1d70*/  STL [R1+0x93c], R106 ;  /* 0x00093c6a01007387 */ /* 0x0005e20000100800 */
[----:B------:R-:W-:Y:S01]  /*1d80*/  IMAD R94, R39, R7, R94 ;  /* 0x00000007275e7224 */ /* 0x000fe200078e025e */
[----:B------:R-:W-:Y:S01]  /*1d90*/  ISETP.GT.U32.AND P0, PT, R3, R2, PT ;  /* 0x000000020300720c */ /* 0x000fe20003f04070 */
[C---:B------:R-:W-:Y:S01]  /*1da0*/  IMAD.HI.U32 R6, R40.reuse, R62, RZ ;  /* 0x0000003e28067227 */ /* 0x040fe200078e00ff */
[----:B------:R2:W-:Y:S01]  /*1db0*/  STL [R1+0x8a4], R11 ;  /* 0x0008a40b01007387 */ /* 0x0005e20000100800 */
[----:B------:R-:W-:Y:S02]  /*1dc0*/  IABS R85, R106 ;  /* 0x0000006a00557213 */ /* 0x000fe40000000000 */
[----:B------:R-:W-:-:S04]  /*1dd0*/  IMAD.HI.U32 R10, R40, R48, RZ ;  /* 0x00000030280a7227 */ /* 0x000fc800078e00ff */
[C---:B------:R-:W-:Y:S02]  /*1de0*/  VIADD R117, R0.reuse, 0x33 ;  /* 0x0000003300757836 */ /* 0x040fe40000000000 */
[----:B------:R-:W-:Y:S02]  /*1df0*/  VIADD R116, R0, 0x3b ;  /* 0x0000003b00747836 */ /* 0x000fe40000000000 */
[----:B------:R-:W-:Y:S01]  /*1e00*/  IMAD.HI.U32 R7, R40, R78, RZ ;  /* 0x0000004e28077227 */ /* 0x000fe200078e00ff */
[----:B------:R-:W-:Y:S01]  /*1e10*/  IABS R81, R117 ;  /* 0x0000007500517213 */ /* 0x000fe20000000000 */
[----:B------:R2:W-:Y:S01]  /*1e20*/  STL [R1+0x94c], R117 ;  /* 0x00094c7501007387 */ /* 0x0005e20000100800 */
[----:B------:R-:W-:Y:S01]  /*1e30*/  IABS R77, R116 ;  /* 0x00000074004d7213 */ /* 0x000fe20000000000 */
[C---:B------:R-:W-:Y:S02]  /*1e40*/  VIADD R115, R0.reuse, 0x43 ;  /* 0x0000004300737836 */ /* 0x040fe40000000000 */
[----:B------:R-:W-:Y:S01]  /*1e50*/  IMAD R86, R39, R9, R86 ;  /* 0x0000000927567224 */ /* 0x000fe200078e0256 */
[----:B------:R2:W-:Y:S01]  /*1e60*/  STL [R1+0x970], R116 ;  /* 0x0009707401007387 */ /* 0x0005e20000100800 */
[----:B------:R-:W-:Y:S01]  /*1e70*/  IMAD.MOV R6, RZ, RZ, -R6 ;  /* 0x000000ffff067224 */ /* 0x000fe200078e0a06 */
[----:B------:R-:W-:Y:S01]  /*1e80*/  IABS R73, R115 ;  /* 0x0000007300497213 */ /* 0x000fe20000000000 */
[----:B------:R-:W-:Y:S01]  /*1e90*/  IMAD.MOV R10, RZ, RZ, -R10 ;  /* 0x000000ffff0a7224 */ /* 0x000fe200078e0a0a */
[----:B------:R2:W-:Y:S01]  /*1ea0*/  STL [R1+0x9a0], R115 ;  /* 0x0009a07301007387 */ /* 0x0005e20000100800 */
[----:B------:R-:W-:-:S02]  /*1eb0*/  VIADD R114, R0, 0x4b ;  /* 0x0000004b00727836 */ /* 0x000fc40000000000 */
[----:B------:R-:W-:-:S03]  /*1ec0*/  IMAD.HI.U32 R9, R40, R70, RZ ;  /* 0x0000004628097227 */ /* 0x000fc600078e00ff */
[----:B------:R2:W-:Y:S01]  /*1ed0*/  STL [R1+0x9d0], R114 ;  /* 0x0009d07201007387 */ /* 0x0005e20000100800 */
[----:B------:R-:W-:Y:S01]  /*1ee0*/  IMAD.MOV R7, RZ, RZ, -R7 ;  /* 0x000000ffff077224 */ /* 0x000fe200078e0a07 */
[----:B------:R-:W-:Y:S01]  /*1ef0*/  IABS R69, R114 ;  /* 0x0000007200457213 */ /* 0x000fe20000000000 */
[----:B------:R-:W-:-:S04]  /*1f00*/  IMAD.HI.U32 R5, R40, R93, RZ ;  /* 0x0000005d28057227 */ /* 0x000fc800078e00ff */
[C---:B------:R-:W-:Y:S02]  /*1f10*/  VIADD R113, R0.reuse, 0x53 ;  /* 0x0000005300717836 */ /* 0x040fe40000000000 */
[C---:B------:R-:W-:Y:S02]  /*1f20*/  VIADD R109, R0.reuse, 0x5b ;  /* 0x0000005b006d7836 */ /* 0x040fe40000000000 */
[----:B------:R-:W-:Y:S01]  /*1f30*/  VIADD R108, R0, 0x63 ;  /* 0x00000063006c7836 */ /* 0x000fe20000000000 */
[----:B------:R2:W-:Y:S01]  /*1f40*/  STL [R1+0x9b8], R113 ;  /* 0x0009b87101007387 */ /* 0x0005e20000100800 */
[C---:B------:R-:W-:Y:S01]  /*1f50*/  IMAD R62, R39.reuse, R6, R62 ;  /* 0x00000006273e7224 */ /* 0x040fe200078e023e */
[----:B------:R-:W-:Y:S01]  /*1f60*/  IABS R65, R113 ;  /* 0x0000007100417213 */ /* 0x000fe20000000000 */
[C---:B------:R-:W-:Y:S01]  /*1f70*/  IMAD R48, R39.reuse, R10, R48 ;  /* 0x0000000a27307224 */ /* 0x040fe200078e0230 */
[----:B------:R2:W-:Y:S01]  /*1f80*/  STL [R1+0x9a8], R109 ;  /* 0x0009a86d01007387 */ /* 0x0005e20000100800 */
[----:B------:R-:W-:Y:S01]  /*1f90*/  IMAD.MOV R9, RZ, RZ, -R9 ;  /* 0x000000ffff097224 */ /* 0x000fe200078e0a09 */
[----:B------:R-:W-:Y:S01]  /*1fa0*/  IABS R61, R109 ;  /* 0x0000006d003d7213 */ /* 0x000fe20000000000 */
[----:B------:R-:W-:Y:S01]  /*1fb0*/  IMAD R78, R39, R7, R78 ;  /* 0x00000007274e7224 */ /* 0x000fe200078e024e */
[----:B------:R2:W-:Y:S01]  /*1fc0*/  STL [R1+0x988], R108 ;  /* 0x0009886c01007387 */ /* 0x0005e20000100800 */
[----:B------:R-:W-:Y:S01]  /*1fd0*/  IMAD.HI.U32 R6, R40, R89, RZ ;  /* 0x0000005928067227 */ /* 0x000fe200078e00ff */
[----:B------:R-:W-:-:S03]  /*1fe0*/  IABS R57, R108 ;  /* 0x0000006c00397213 */ /* 0x000fc60000000000 */
[----:B------:R-:W-:Y:S02]  /*1ff0*/  IMAD.MOV R10, RZ, RZ, -R5 ;  /* 0x000000ffff0a7224 */ /* 0x000fe400078e0a05 */
[----:B------:R-:W-:-:S04]  /*2000*/  IMAD.HI.U32 R7, R40, R58, RZ ;  /* 0x0000003a28077227 */ /* 0x000fc800078e00ff */
[----:B------:R-:W-:-:S04]  /*2010*/  IMAD.HI.U32 R4, R40, R81, RZ ;  /* 0x0000005128047227 */ /* 0x000fc800078e00ff */
[----:B------:R-:W-:-:S04]  /*2020*/  IMAD.HI.U32 R5, R40, R77, RZ ;  /* 0x0000004d28057227 */ /* 0x000fc800078e00ff */
[C---:B------:R-:W-:Y:S02]  /*2030*/  IMAD R70, R39.reuse, R9, R70 ;  /* 0x0000000927467224 */ /* 0x040fe400078e0246 */
[----:B------:R-:W-:Y:S02]  /*2040*/  IMAD.MOV R6, RZ, RZ, -R6 ;  /* 0x000000ffff067224 */ /* 0x000fe400078e0a06 */
[----:B------:R-:W-:Y:S02]  /*2050*/  IMAD R93, R39, R10, R93 ;  /* 0x0000000a275d7224 */ /* 0x000fe400078e025d */
[----:B------:R-:W-:-:S04]  /*2060*/  IMAD.HI.U32 R9, R40, R51, RZ ;  /* 0x0000003328097227 */ /* 0x000fc800078e00ff */
[----:B------:R-:W-:Y:S02]  /*2070*/  IMAD.MOV R7, RZ, RZ, -R7 ;  /* 0x000000ffff077224 */ /* 0x000fe400078e0a07 */
[----:B------:R-:W-:Y:S02]  /*2080*/  IMAD.MOV R8, RZ, RZ, -R4 ;  /* 0x000000ffff087224 */ /* 0x000fe400078e0a04 */
[----:B------:R-:W-:Y:S02]  /*2090*/  IMAD.MOV R10, RZ, RZ, -R5 ;  /* 0x000000ffff0a7224 */ /* 0x000fe400078e0a05 */
[----:B------:R-:W-:-:S04]  /*20a0*/  IMAD.HI.U32 R4, R40, R65, RZ ;  /* 0x0000004128047227 */ /* 0x000fc800078e00ff */
[----:B0-----:R-:W-:Y:S02]  /*20b0*/  VIADD R5, R15, 0xffffffff ;  /* 0xffffffff0f057836 */ /* 0x001fe40000000000 */
[----:B------:R-:W-:Y:S02]  /*20c0*/  IMAD R89, R39, R6, R89 ;  /* 0x0000000627597224 */ /* 0x000fe400078e0259 */
[----:B------:R-:W-:Y:S01]  /*20d0*/  @!P0 IMAD.IADD R2, R2, 0x1, -R3 ;  /* 0x0000000102028824 */ /* 0x000fe200078e0a03 */
[----:B------:R-:W-:Y:S01]  /*20e0*/  ISETP.GE.U32.AND P2, PT, R5, 0x7fffff80, PT ;  /* 0x7fffff800500780c */ /* 0x000fe20003f46070 */
[----:B------:R-:W-:Y:S02]  /*20f0*/  IMAD.MOV R12, RZ, RZ, -R9 ;  /* 0x000000ffff0c7224 */ /* 0x000fe400078e0a09 */
[----:B------:R-:W-:Y:S02]  /*2100*/  IMAD R58, R39, R7, R58 ;  /* 0x00000007273a7224 */ /* 0x000fe400078e023a */
[----:B------:R-:W-:-:S04]  /*2110*/  IMAD.HI.U32 R6, R40, R73, RZ ;  /* 0x0000004928067227 */ /* 0x000fc800078e00ff */
[----:B------:R-:W-:Y:S02]  /*2120*/  VIADD R3, R15, 0xffffffef ;  /* 0xffffffef0f037836 */ /* 0x000fe40000000000 */
[----:B------:R-:W-:-:S03]  /*2130*/  IMAD.HI.U32 R7, R40, R85, RZ ;  /* 0x0000005528077227 */ /* 0x000fc600078e00ff */
[----:B------:R-:W-:Y:S01]  /*2140*/  ISETP.GE.U32.AND P4, PT, R3, 0x7fffff70, PT ;  /* 0x7fffff700300780c */ /* 0x000fe20003f86070 */
[----:B------:R-:W-:Y:S02]  /*2150*/  IMAD.MOV R4, RZ, RZ, -R4 ;  /* 0x000000ffff047224 */ /* 0x000fe400078e0a04 */
[----:B------:R-:W-:Y:S02]  /*2160*/  VIADD R5, R15, 0xffffffe7 ;  /* 0xffffffe70f057836 */ /* 0x000fe40000000000 */
[----:B------:R-:W-:Y:S02]  /*2170*/  IMAD R51, R39, R12, R51 ;  /* 0x0000000c27337224 */ /* 0x000fe400078e0233 */
[----:B------:R-:W-:Y:S01]  /*2180*/  IMAD.MOV R6, RZ, RZ, -R6 ;  /* 0x000000ffff067224 */ /* 0x000fe200078e0a06 */
[----:B------:R-:W-:Y:S01]  /*2190*/  ISETP.GE.U32.AND P5, PT, R5, 0x7fffff68, PT ;  /* 0x7fffff680500780c */ /* 0x000fe20003fa6070 */
[----:B------:R-:W-:Y:S02]  /*21a0*/  IMAD.MOV R12, RZ, RZ, -R7 ;  /* 0x000000ffff0c7224 */ /* 0x000fe400078e0a07 */
[----:B------:R-:W-:-:S02]  /*21b0*/  IMAD R65, R39, R4, R65 ;  /* 0x0000000427417224 */ /* 0x000fc400078e0241 */
[----:B------:R-:W-:-:S04]  /*21c0*/  IMAD.HI.U32 R7, R40, R69, RZ ;  /* 0x0000004528077227 */ /* 0x000fc800078e00ff */
[----:B------:R-:W-:-:S04]  /*21d0*/  IMAD.HI.U32 R3, R40, R61, RZ ;  /* 0x0000003d28037227 */ /* 0x000fc800078e00ff */
[----:B------:R-:W-:-:S04]  /*21e0*/  IMAD.HI.U32 R4, R40, R57, RZ ;  /* 0x0000003928047227 */ /* 0x000fc800078e00ff */
[C---:B------:R-:W-:Y:S02]  /*21f0*/  IMAD R73, R39.reuse, R6, R73 ;  /* 0x0000000627497224 */ /* 0x040fe400078e0249 */
[----:B------:R-:W-:Y:S02]  /*2200*/  IMAD R85, R39, R12, R85 ;  /* 0x0000000c27557224 */ /* 0x000fe400078e0255 */
[----:B------:R-:W-:Y:S02]  /*2210*/  VIADD R6, R15, 0xfffffff7 ;  /* 0xfffffff70f067836 */ /* 0x000fe40000000000 */
[----:B------:R-:W-:Y:S02]  /*2220*/  IMAD.MOV.U32 R5, RZ, RZ, R2 ;  /* 0x000000ffff057224 */ /* 0x000fe400078e0002 */
[----:B------:R-:W-:Y:S01]  /*2230*/  IMAD.MOV R12, RZ, RZ, -R7 ;  /* 0x000000ffff0c7224 */ /* 0x000fe200078e0a07 */
[----:B------:R-:W-:Y:S01]  /*2240*/  ISETP.GE.U32.AND P0, PT, R6, 0x7fffff78, PT ;  /* 0x7fffff780600780c */ /* 0x000fe20003f06070 */
[----:B------:R-:W-:-:S02]  /*2250*/  IMAD.MOV R2, RZ, RZ, -R3 ;  /* 0x000000ffff027224 */ /* 0x000fc400078e0a03 */
[----:B------:R-:W-:Y:S02]  /*2260*/  IMAD.MOV R4, RZ, RZ, -R4 ;  /* 0x000000ffff047224 */ /* 0x000fe400078e0a04 */
[----:B------:R-:W-:Y:S01]  /*2270*/  @!P6 IMAD.MOV R5, RZ, RZ, -R5 ;  /* 0x000000ffff05e224 */ /* 0x000fe200078e0a05 */
[----:B------:R-:W-:Y:S01]  /*2280*/  @!P3 LOP3.LUT R5, RZ, R28, RZ, 0x33, !PT ;  /* 0x0000001cff05b212 */ /* 0x000fe200078e33ff */
[C---:B------:R-:W-:Y:S02]  /*2290*/  IMAD R55, R39.reuse, R14, R55 ;  /* 0x0000000e27377224 */ /* 0x040fe400078e0237 */
[C---:B------:R-:W-:Y:S02]  /*22a0*/  IMAD R81, R39.reuse, R8, R81 ;  /* 0x0000000827517224 */ /* 0x040fe400078e0251 */
[C---:B------:R-:W-:Y:S02]  /*22b0*/  IMAD R77, R39.reuse, R10, R77 ;  /* 0x0000000a274d7224 */ /* 0x040fe400078e024d */
[----:B------:R-:W-:-:S02]  /*22c0*/  IMAD R69, R39, R12, R69 ;  /* 0x0000000c27457224 */ /* 0x000fc400078e0245 */
[C---:B------:R-:W-:Y:S02]  /*22d0*/  IMAD R61, R39.reuse, R2, R61 ;  /* 0x00000002273d7224 */ /* 0x040fe400078e023d */
[----:B------:R-:W-:Y:S02]  /*22e0*/  IMAD R57, R39, R4, R57 ;  /* 0x0000000427397224 */ /* 0x000fe400078e0239 */
[----:B------:R-:W-:Y:S01]  /*22f0*/  VIADD R3, R15, 0xffffffdf ;  /* 0xffffffdf0f037836 */ /* 0x000fe20000000000 */
[----:B--23--:R-:W-:Y:S06]  /*2300*/  BRA.U UP0, `(.L_x_5) ;  /* 0x0000000100187547 */ /* 0x00cfec000b800000 */
[----:B------:R-:W-:Y:S01]  /*2310*/  ELECT P3, URZ, PT ;  /* 0x0000000000ff782f */ /* 0x000fe20003860000 */
[----:B------:R-:W-:Y:S01]  /*2320*/  IMAD.MOV.U32 R2, RZ, RZ, 0x1 ;  /* 0x00000001ff027424 */ /* 0x000fe200078e00ff */
[----:B------:R-:W-:Y:S01]  /*2330*/  UMOV UR6, 0x40 ;  /* 0x0000004000067882 */ /* 0x000fe20000000000 */
[----:B------:R-:W-:Y:S01]  /*2340*/  UVIRTCOUNT.DEALLOC.SMPOOL 0x80 ;  /* 0x000000800000784c */ /* 0x000fe20000000000 */
[----:B------:R-:W-:-:S09]  /*2350*/  ULEA UR6, UR5, UR6, 0x18 ;  /* 0x0000000605067291 */ /* 0x000fd2000f8ec0ff */
[----:B------:R0:W-:Y:S03]  /*2360*/  @P3 STS.U8 [UR6], R2 ;  /* 0x00000002ff003988 */ /* 0x0001e60008000006 */
.L_x_5:
[----:B------:R-:W-:Y:S01]  /*2370*/  UIADD3 UR10, UPT, UPT, UR8, UR10, URZ ;  /* 0x0000000a080a7290 */ /* 0x000fe2000fffe0ff */
[----:B------:R-:W-:Y:S01]  /*2380*/  ISETP.GE.U32.AND P3, PT, R3, 0x7fffff60, PT ;  /* 0x7fffff600300780c */ /* 0x000fe20003f66070 */
[----:B------:R-:W-:Y:S01]  /*2390*/  VOTEU.ALL UP1, P1 ;  /* 0x0000000000ff7886 */ /* 0x000fe20000820000 */
[----:B------:R-:W-:Y:S01]  /*23a0*/  UIADD3 UR6, UPT, UPT, UR9, 0x10000, URZ ;  /* 0x0001000009067890 */ /* 0x000fe2000fffe0ff */
[----:B------:R-:W-:Y:S01]  /*23b0*/  IMAD R3, R5, UR11, RZ ;  /* 0x0000000b05037c24 */ /* 0x000fe2000f8e02ff */
[----:B------:R-:W-:Y:S01]  /*23c0*/  VOTEU.ALL UP2, P1 ;  /* 0x0000000000ff7886 */ /* 0x000fe20000840000 */
[----:B------:R-:W-:Y:S01]  /*23d0*/  IMAD.SHL.U32 R5, R36, 0x8, RZ ;  /* 0x0000000824057824 */ /* 0x000fe200078e00ff */
[----:B------:R-:W-:-:S04]  /*23e0*/  @!UP1 UIADD3 UR16, UPT, UPT, -UR4, 0x100000, URZ ;  /* 0x0010000004109890 */ /* 0x000fc8000fffe1ff */
[----:B------:R-:W-:Y:S02]  /*23f0*/  @!UP1 USHF.L.U32 UR17, UR16, 0xb, URZ ;  /* 0x0000000b10119899 */ /* 0x000fe400080006ff */
[----:B------:R-:W-:Y:S01]  /*2400*/  @!UP1 USHF.L.U32 UR16, UR16, 0x1, URZ ;  /* 0x0000000110109899 */ /* 0x000fe200080006ff */
[----:B------:R-:W-:Y:S01]  /*2410*/  STL [R1+0xc58], R66 ;  /* 0x000c584201007387 */ /* 0x000fe20000100800 */
[C---:B0-----:R-:W-:Y:S01]  /*2420*/  IADD3 R2, P6, PT, R3.reuse, UR12, RZ ;  /* 0x0000000c03027c10 */ /* 0x041fe2000ffde0ff */
[----:B------:R-:W-:Y:S01]  /*2430*/  IMAD.SHL.U32 R125, R36, 0x10, RZ ;  /* 0x00000010247d7824 */ /* 0x000fe200078e00ff */
[----:B------:R-:W-:Y:S01]  /*2440*/  PRMT R8, RZ, 0x7610, R8 ;  /* 0x00007610ff087816 */ /* 0x000fe20000000008 */
[----:B------:R-:W-:Y:S01]  /*2450*/  STTM.x128 tmem[UR10], RZ ;  /* 0x000000ff000079ed */ /* 0x000fe200083c000a */
[----:B------:R-:W0:Y:S02]  /*2460*/  FENCE.VIEW.ASYNC.T ;  /* 0x00000000000073c6 */ /* 0x000e240000000200 */
[----:B0-----:R-:W-:Y:S01]  /*2470*/  BAR.SYNC.DEFER_BLOCKING 0x0 ;  /* 0x0000000000007b1d */ /* 0x001fe20000010000 */
[----:B------:R-:W-:Y:S01]  /*2480*/  LEA.HI.X.SX32 R3, R3, UR13, 0x1, P6 ;  /* 0x0000000d03037c11 */ /* 0x000fe2000b0f0eff */
[----:B------:R-:W-:Y:S01]  /*2490*/  VIADD R6, R15, 0xffffffd7 ;  /* 0xffffffd70f067836 */ /* 0x000fe20000000000 */
[----:B------:R-:W-:-:S02]  /*24a0*/  IADD3 R4, P6, PT, R5, R2, RZ ;  /* 0x0000000205047210 */ /* 0x000fc40007fde0ff */
[----:B------:R-:W-:Y:S02]  /*24b0*/  PRMT R7, RZ, 0x7610, R7 ;  /* 0x00007610ff077816 */ /* 0x000fe40000000007 */
[----:B------:R-:W-:Y:S01]  /*24c0*/  PRMT R10, RZ, 0x7610, R10 ;  /* 0x00007610ff0a7816 */ /* 0x000fe2000000000a */
[----:B------:R-:W-:Y:S01]  /*24d0*/  STL [R1+0xc54], R62 ;  /* 0x000c543e01007387 */ /* 0x000fe20000100800 */
[----:B------:R-:W-:Y:S01]  /*24e0*/  LEA.HI.X.SX32 R5, R5, R3, 0x1, P6 ;  /* 0x0000000305057211 */ /* 0x000fe200030f0eff */
[----:B------:R-:W-:Y:S01]  /*24f0*/  VIADD R9, R15, 0xffffffc7 ;  /* 0xffffffc70f097836 */ /* 0x000fe20000000000 */
[----:B------:R-:W-:Y:S01]  /*2500*/  PRMT R132, RZ, 0x7610, R132 ;  /* 0x00007610ff847816 */ /* 0x000fe20000000084 */
[----:B------:R0:W-:Y:S01]  /*2510*/  STL [R1+0xc50], R58 ;  /* 0x000c503a01007387 */ /* 0x0001e20000100800 */
[----:B------:R-:W-:Y:S01]  /*2520*/  PRMT R130, RZ, 0x7610, R130 ;  /* 0x00007610ff827816 */ /* 0x000fe20000000082 */
[----:B------:R-:W1:Y:S02]  /*2530*/  LDCU UR11, c[0x0][0x3b0] ;  /* 0x00007600ff0b77ac */ /* 0x000e640008000800 */
[----:B------:R2:W-:Y:S01]  /*2540*/  STL [R1+0xc4c], R54 ;  /* 0x000c4c3601007387 */ /* 0x0005e20000100800 */
[----:B------:R-:W-:Y:S01]  /*2550*/  PRMT R11, RZ, 0x7610, R11 ;  /* 0x00007610ff0b7816 */ /* 0x000fe2000000000b */
[----:B------:R-:W3:Y:S02]  /*2560*/  LDCU UR5, c[0x0][0x3b0] ;  /* 0x00007600ff0577ac */ /* 0x000ee40008000800 */
[----:B------:R-:W-:Y:S01]  /*2570*/  STL [R1+0xc48], R51 ;  /* 0x000c483301007387 */ /* 0x000fe20000100800 */
[----:B------:R-:W-:Y:S01]  /*2580*/  PRMT R12, RZ, 0x7610, R12 ;  /* 0x00007610ff0c7816 */ /* 0x000fe2000000000c */
[----:B------:R-:W4:Y:S02]  /*2590*/  LDCU UR21, c[0x0][0x3b0] ;  /* 0x00007600ff1577ac */ /* 0x000f240008000800 */
[----:B------:R-:W0:Y:S02]  /*25a0*/  FENCE.VIEW.ASYNC.S ;  /* 0x00000000000073c6 */ /* 0x000e240000000000 */
[----:B0-----:R0:W0:Y:S02]  /*25b0*/  @!UP2 SYNCS.EXCH.64 URZ, [UR6], UR16 ;  /* 0x0000001006ffa5b2 */ /* 0x0010240008000100 */
[----:B0-----:R-:W-:Y:S01]  /*25c0*/  BAR.SYNC.DEFER_BLOCKING 0x0 ;  /* 0x0000000000007b1d */ /* 0x001fe20000010000 */
[----:B------:R-:W-:-:S02]  /*25d0*/  PRMT R138, RZ, 0x7610, R138 ;  /* 0x00007610ff8a7816 */ /* 0x000fc4000000008a */
[----:B------:R-:W-:Y:S02]  /*25e0*/  PRMT R135, RZ, 0x7610, R135 ;  /* 0x00007610ff877816 */ /* 0x000fe40000000087 */
[----:B------:R-:W-:Y:S01]  /*25f0*/  PRMT R28, RZ, 0x7610, R28 ;  /* 0x00007610ff1c7816 */ /* 0x000fe2000000001c */
[----:B------:R-:W0:Y:S01]  /*2600*/  LDCU UR25, c[0x0][0x3b0] ;  /* 0x00007600ff1977ac */ /* 0x000e220008000800 */
[----:B------:R-:W-:Y:S01]  /*2610*/  STL [R1+0xc44], R48 ;  /* 0x000c443001007387 */ /* 0x000fe20000100800 */
[----:B------:R-:W-:Y:S01]  /*2620*/  IADD3 R126, P6, PT, R125, R2, RZ ;  /* 0x000000027d7e7210 */ /* 0x000fe20007fde0ff */
[----:B------:R-:W0:Y:S02]  /*2630*/  LDCU UR29, c[0x0][0x3b0] ;  /* 0x00007600ff1d77ac */ /* 0x000e240008000800 */
[----:B------:R-:W-:Y:S01]  /*2640*/  STL [R1+0xc40], R97 ;  /* 0x000c406101007387 */ /* 0x000fe20000100800 */
[----:B------:R-:W-:Y:S01]  /*2650*/  PRMT R58, RZ, 0x7610, R58 ;  /* 0x00007610ff3a7816 */ /* 0x000fe2000000003a */
[----:B------:R-:W0:Y:S02]  /*2660*/  LDCU UR16, c[0x0][0x3b0] ;  /* 0x00007600ff1077ac */ /* 0x000e240008000800 */
[----:B------:R-:W-:Y:S01]  /*2670*/  STL [R1+0xc3c], R93 ;  /* 0x000c3c5d01007387 */ /* 0x000fe20000100800 */
[----:B--2---:R-:W-:Y:S01]  /*2680*/  PRMT R54, RZ, 0x7610, R54 ;  /* 0x00007610ff367816 */ /* 0x004fe20000000036 */
[----:B------:R-:W2:Y:S02]  /*2690*/  LDCU UR17, c[0x0][0x3b0] ;  /* 0x00007600ff1177ac */ /* 0x000ea40008000800 */
[----:B------:R-:W-:Y:S01]  /*26a0*/  STL [R1+0xc38], R89 ;  /* 0x000c385901007387 */ /* 0x000fe20000100800 */
[----:B------:R-:W-:Y:S01]  /*26b0*/  PRMT R14, RZ, 0x7610, R14 ;  /* 0x00007610ff0e7816 */ /* 0x000fe2000000000e */
[----:B------:R-:W0:Y:S02]  /*26c0*/  LDCU UR33, c[0x0][0x3b0] ;  /* 0x00007600ff2177ac */ /* 0x000e240008000800 */
[----:B------:R-:W2:Y:S01]  /*26d0*/  @!P2 LDG.E.U8 R8, desc[UR18][R2.64] ;  /* 0x000000120208a981 */ /* 0x000ea2000c1e1100 */
[----:B------:R-:W-:Y:S01]  /*26e0*/  PRMT R23, RZ, 0x7610, R23 ;  /* 0x00007610ff177816 */ /* 0x000fe20000000017 */
[----:B------:R-:W0:Y:S02]  /*26f0*/  LDCU UR12, c[0x0][0x3b0] ;  /* 0x00007600ff0c77ac */ /* 0x000e240008000800 */
[----:B------:R-:W3:Y:S01]  /*2700*/  @!P0 LDG.E.U8 R7, desc[UR18][R4.64] ;  /* 0x0000001204078981 */ /* 0x000ee2000c1e1100 */
[----:B------:R-:W-:Y:S01]  /*2710*/  PRMT R110, RZ, 0x7610, R110 ;  /* 0x00007610ff6e7816 */ /* 0x000fe2000000006e */
[----:B------:R-:W0:Y:S02]  /*2720*/  LDCU UR37, c[0x0][0x3b0] ;  /* 0x00007600ff2577ac */ /* 0x000e240008000800 */
[----:B------:R-:W-:Y:S01]  /*2730*/  STL [R1+0xc34], R85 ;  /* 0x000c345501007387 */ /* 0x000fe20000100800 */
[----:B------:R-:W-:Y:S01]  /*2740*/  PRMT R112, RZ, 0x7610, R112 ;  /* 0x00007610ff707816 */ /* 0x000fe20000000070 */
[----:B------:R-:W0:Y:S02]  /*2750*/  LDCU UR41, c[0x0][0x3b0] ;  /* 0x00007600ff2977ac */ /* 0x000e240008000800 */
[----:B------:R-:W-:Y:S01]  /*2760*/  STL [R1+0xc30], R81 ;  /* 0x000c305101007387 */ /* 0x000fe20000100800 */
[----:B------:R-:W0:Y:S03]  /*2770*/  LDCU UR45, c[0x0][0x3b0] ;  /* 0x00007600ff2d77ac */ /* 0x000e260008000800 */
        /* <DEDUP_REMOVED lines=77> */
[----:B------:R-:W-:Y:S01]  /*2c50*/  ISETP.GE.U32.AND P2, PT, R6, 0x7fffff58, PT ;  /* 0x7fffff580600780c */ /* 0x000fe20003f46070 */
[----:B------:R-:W0:Y:S02]  /*2c60*/  LDCU UR52, c[0x0][0x3b0] ;  /* 0x00007600ff3477ac */ /* 0x000e240008000800 */
[----:B------:R-:W-:Y:S01]  /*2c70*/  STL [R1+0xb00], R128 ;  /* 0x000b008001007387 */ /* 0x000fe20000100800 */
[----:B------:R-:W-:Y:S01]  /*2c80*/  VIADD R6, R15, 0xffffffcf ;  /* 0xffffffcf0f067836 */ /* 0x000fe20000000000 */
[----:B------:R-:W0:Y:S02]  /*2c90*/  LDCU UR56, c[0x0][0x3b0] ;  /* 0x00007600ff3877ac */ /* 0x000e240008000800 */
[----:B------:R-:W-:Y:S01]  /*2ca0*/  STL [R1+0xafc], R127 ;  /* 0x000afc7f01007387 */ /* 0x000fe20000100800 */
[----:B------:R-:W-:Y:S01]  /*2cb0*/  LEA.HI.X.SX32 R125, R125, R3, 0x1, P6 ;  /* 0x000000037d7d7211 */ /* 0x000fe200030f0eff */
[----:B------:R-:W0:Y:S02]  /*2cc0*/  LDCU UR60, c[0x0][0x3b0] ;  /* 0x00007600ff3c77ac */ /* 0x000e240008000800 */
[----:B------:R-:W-:Y:S01]  /*2cd0*/  STL [R1+0xaf8], R124 ;  /* 0x000af87c01007387 */ /* 0x000fe20000100800 */
[----:B------:R-:W0:Y:S03]  /*2ce0*/  LDCU UR64, c[0x0][0x3b0] ;  /* 0x00007600ff4077ac */ /* 0x000e260008000800 */
[----:B------:R-:W-:Y:S01]  /*2cf0*/  STL [R1+0xaf4], R122 ;  /* 0x000af47a01007387 */ /* 0x000fe20000100800 */
[----:B------:R-:W0:Y:S03]  /*2d00*/  LDCU UR68, c[0x0][0x3b0] ;  /* 0x00007600ff4477ac */ /* 0x000e260008000800 */
[----:B------:R-:W-:Y:S04]  /*2d10*/  STL [R1+0xaf0], R121 ;  /* 0x000af07901007387 */ /* 0x000fe80000100800 */
[----:B------:R-:W-:Y:S01]  /*2d20*/  STL [R1+0xaec], R120 ;  /* 0x000aec7801007387 */ /* 0x000fe20000100800 */
[----:B------:R-:W-:-:S03]  /*2d30*/  ISETP.GE.U32.AND P0, PT, R6, 0x7fffff50, PT ;  /* 0x7fffff500600780c */ /* 0x000fc60003f06070 */
[----:B------:R-:W-:Y:S01]  /*2d40*/  STL [R1+0x9dc], R4 ;  /* 0x0009dc0401007387 */ /* 0x000fe20000100800 */
[----:B------:R-:W-:-:S03]  /*2d50*/  @!P4 IMAD.MOV.U32 R6, RZ, RZ, R126 ;  /* 0x000000ffff06c224 */ /* 0x000fc600078e007e */
[----:B------:R-:W-:Y:S04]  /*2d60*/  STL [R1+0x9d8], R5 ;  /* 0x0009d80501007387 */ /* 0x000fe80000100800 */
[----:B--2---:R-:W-:Y:S04]  /*2d70*/  STL [R1+0x2f0], R8 ;  /* 0x0002f00801007387 */ /* 0x004fe80000100800 */
[----:B---3--:R2:W-:Y:S02]  /*2d80*/  STL [R1+0x2f4], R7 ;  /* 0x0002f40701007387 */ /* 0x0085e40000100800 */
[----:B--2---:R-:W-:-:S05]  /*2d90*/  @!P4 IMAD.MOV.U32 R7, RZ, RZ, R125 ;  /* 0x000000ffff07c224 */ /* 0x004fca00078e007d */
[----:B------:R2:W3:Y:S01]  /*2da0*/  @!P4 LDG.E.U8 R10, desc[UR18][R6.64] ;  /* 0x00000012060ac981 */ /* 0x0004e2000c1e1100 */
[----:B------:R-:W-:-:S05]  /*2db0*/  IMAD R8, R36, 0x18, RZ ;  /* 0x0000001824087824 */ /* 0x000fca00078e02ff */
[----:B------:R-:W-:-:S04]  /*2dc0*/  IADD3 R66, P6, PT, R8, R2, RZ ;  /* 0x0000000208427210 */ /* 0x000fc80007fde0ff */
[----:B--2---:R-:W-:Y:S01]  /*2dd0*/  LEA.HI.X.SX32 R7, R8, R3, 0x1, P6 ;  /* 0x0000000308077211 */ /* 0x004fe200030f0eff */
[----:B------:R-:W-:-:S05]  /*2de0*/  @!P5 IMAD.MOV.U32 R6, RZ, RZ, R66 ;  /* 0x000000ffff06d224 */ /* 0x000fca00078e0042 */
[----:B------:R2:W4:Y:S01]  /*2df0*/  @!P5 LDG.E.U8 R58, desc[UR18][R6.64] ;  /* 0x00000012063ad981 */ /* 0x000522000c1e1100 */
[----:B------:R-:W-:Y:S01]  /*2e00*/  ISETP.GE.U32.AND P4, PT, R9, 0x7fffff48, PT ;  /* 0x7fffff480900780c */ /* 0x000fe20003f86070 */
[----:B------:R-:W-:Y:S02]  /*2e10*/  IMAD.SHL.U32 R9, R36, 0x20, RZ ;  /* 0x0000002024097824 */ /* 0x000fe400078e00ff */
[----:B------:R-:W-:Y:S03]  /*2e20*/  STL [R1+0x9e4], R126 ;  /* 0x0009e47e01007387 */ /* 0x000fe60000100800 */
[----:B------:R-:W-:Y:S01]  /*2e30*/  IADD3 R62, P6, PT, R9, R2, RZ ;  /* 0x00000002093e7210 */ /* 0x000fe20007fde0ff */
[----:B------:R-:W-:Y:S01]  /*2e40*/  STL [R1+0x9e0], R125 ;  /* 0x0009e07d01007387 */ /* 0x000fe20000100800 */
[----:B------:R-:W-:-:S03]  /*2e50*/  PRMT R97, RZ, 0x7610, R97 ;  /* 0x00007610ff617816 */ /* 0x000fc60000000061 */
[----:B------:R0:W-:Y:S01]  /*2e60*/  STL [R1+0x18], R66 ;  /* 0x0000184201007387 */ /* 0x0001e20000100800 */
[----:B--2---:R-:W-:-:S03]  /*2e70*/  @!P3 IMAD.MOV.U32 R6, RZ, RZ, R62 ;  /* 0x000000ffff06b224 */ /* 0x004fc600078e003e */
[----:B---3--:R-:W-:Y:S04]  /*2e80*/  STL [R1+0x2fc], R10 ;  /* 0x0002fc0a01007387 */ /* 0x008fe80000100800 */
[----:B------:R2:W-:Y:S01]  /*2e90*/  STL [R1+0x14], R7 ;  /* 0x0000140701007387 */ /* 0x0005e20000100800 */
[----:B------:R-:W-:-:S03]  /*2ea0*/  IMAD R8, R36, 0x28, RZ ;  /* 0x0000002824087824 */ /* 0x000fc600078e02ff */
[----:B0-----:R-:W3:Y:S01]  /*2eb0*/  LDL.LU R66, [R1+0xc58] ;  /* 0x000c580001427983 */ /* 0x001ee20000300800 */
[----:B--2---:R-:W-:-:S05]  /*2ec0*/  LEA.HI.X.SX32 R7, R9, R3, 0x1, P6 ;  /* 0x0000000309077211 */ /* 0x004fca00030f0eff */
[----:B------:R0:W2:Y:S04]  /*2ed0*/  @!P3 LDG.E.U8 R97, desc[UR18][R6.64] ;  /* 0x000000120661b981 */ /* 0x0000a8000c1e1100 */
[----:B------:R-:W-:Y:S04]  /*2ee0*/  STL [R1+0xcc], R62 ;  /* 0x0000cc3e01007387 */ /* 0x000fe80000100800 */
[----:B----4-:R4:W-:Y:S02]  /*2ef0*/  STL [R1+0x328], R58 ;  /* 0x0003283a01007387 */ /* 0x0109e40000100800 */
[----:B----4-:R-:W-:-:S04]  /*2f00*/  IADD3 R58, P6, PT, R8, R2, RZ ;  /* 0x00000002083a7210 */ /* 0x010fc80007fde0ff */
[----:B------:R-:W-:Y:S01]  /*2f10*/  LEA.HI.X.SX32 R8, R8, R3, 0x1, P6 ;  /* 0x0000000308087211 */ /* 0x000fe200030f0eff */
[----:B------:R4:W-:Y:S01]  /*2f20*/  STL [R1+0xc8], R7 ;  /* 0x0000c80701007387 */ /* 0x0009e20000100800 */
[----:B0-----:R-:W-:-:S03]  /*2f30*/  @!P2 IMAD.MOV.U32 R6, RZ, RZ, R58 ;  /* 0x000000ffff06a224 */ /* 0x001fc600078e003a */
[----:B----4-:R-:W-:-:S05]  /*2f40*/  @!P2 IMAD.MOV.U32 R7, RZ, RZ, R8 ;  /* 0x000000ffff07a224 */ /* 0x010fca00078e0008 */
[----:B------:R0:W4:Y:S01]  /*2f50*/  @!P2 LDG.E.U8 R54, desc[UR18][R6.64] ;  /* 0x000000120636a981 */ /* 0x000122000c1e1100 */
[----:B------:R-:W-:-:S03]  /*2f60*/  IMAD R9, R36, 0x30, RZ ;  /* 0x0000003024097824 */ /* 0x000fc600078e02ff */
[----:B------:R-:W-:Y:S04]  /*2f70*/  STL [R1+0x53c], R58 ;  /* 0x00053c3a01007387 */ /* 0x000fe80000100800 */
[----:B------:R-:W3:Y:S04]  /*2f80*/  LDL.LU R62, [R1+0xc54] ;  /* 0x000c5400013e7983 */ /* 0x000ee80000300800 */
[----:B------:R0:W-:Y:S01]  /*2f90*/  STL [R1+0x538], R8 ;  /* 0x0005380801007387 */ /* 0x0001e20000100800 */
[----:B------:R-:W-:-:S03]  /*2fa0*/  PRMT R48, RZ, 0x7610, R48 ;  /* 0x00007610ff307816 */ /* 0x000fc60000000030 */
[----:B--2---:R2:W-:Y:S01]  /*2fb0*/  STL [R1+0x330], R97 ;  /* 0x0003306101007387 */ /* 0x0045e20000100800 */
[----:B------:R-:W-:Y:S02]  /*2fc0*/  VIADD R10, R15, 0xffffffbf ;  /* 0xffffffbf0f0a7836 */ /* 0x000fe40000000000 */
[----:B0-----:R-:W-:Y:S01]  /*2fd0*/  IMAD R8, R36, 0x38, RZ ;  /* 0x0000003824087824 */ /* 0x001fe200078e02ff */
[----:B------:R-:W3:Y:S01]  /*2fe0*/  LDL.LU R58, [R1+0xc50] ;  /* 0x000c5000013a7983 */ /* 0x000ee20000300800 */
[----:B--2---:R-:W-:-:S04]  /*2ff0*/  IADD3 R97, P6, PT, R9, R2, RZ ;  /* 0x0000000209617210 */ /* 0x004fc80007fde0ff */
[----:B------:R-:W-:Y:S01]  /*3000*/  LEA.HI.X.SX32 R7, R9, R3, 0x1, P6 ;  /* 0x0000000309077211 */ /* 0x000fe200030f0eff */
[----:B------:R-:W-:-:S05]  /*3010*/  @!P0 IMAD.MOV.U32 R6, RZ, RZ, R97 ;  /* 0x000000ffff068224 */ /* 0x000fca00078e0061 */
[----:B------:R0:W2:Y:S01]  /*3020*/  @!P0 LDG.E.U8 R48, desc[UR18][R6.64] ;  /* 0x0000001206308981 */ /* 0x0000a2000c1e1100 */
[----:B------:R-:W-:Y:S01]  /*3030*/  ISETP.GE.U32.AND P5, PT, R10, 0x7fffff40, PT ;  /* 0x7fffff400a00780c */ /* 0x000fe20003fa6070 */
[----:B------:R-:W-:-:S05]  /*3040*/  VIADD R10, R15, 0xffffffb7 ;  /* 0xffffffb70f0a7836 */ /* 0x000fca0000000000 */
[----:B------:R-:W-:Y:S01]  /*3050*/  ISETP.GE.U32.AND P3, PT, R10, 0x7fffff38, PT ;  /* 0x7fffff380a00780c */ /* 0x000fe20003f66070 */
[----:B------:R-:W-:Y:S01]  /*3060*/  VIADD R10, R15, 0xffffffaf ;  /* 0xffffffaf0f0a7836 */ /* 0x000fe20000000000 */
[----:B----4-:R4:W-:Y:S04]  /*3070*/  STL [R1+0x364], R54 ;  /* 0x0003643601007387 */ /* 0x0109e80000100800 */
[----:B------:R-:W-:Y:S01]  /*3080*/  ISETP.GE.U32.AND P2, PT, R10, 0x7fffff30, PT ;  /* 0x7fffff300a00780c */ /* 0x000fe20003f46070 */
[----:B------:R-:W-:Y:S01]  /*3090*/  IMAD.SHL.U32 R10, R36, 0x40, RZ ;  /* 0x00000040240a7824 */ /* 0x000fe200078e00ff */
[----:B----4-:R-:W4:Y:S04]  /*30a0*/  LDL.LU R54, [R1+0xc4c] ;  /* 0x000c4c0001367983 */ /* 0x010f280000300800 */
[----:B------:R-:W-:Y:S04]  /*30b0*/  STL [R1+0x57c], R97 ;  /* 0x00057c6101007387 */ /* 0x000fe80000100800 */
[----:B------:R0:W-:Y:S02]  /*30c0*/  STL [R1+0x578], R7 ;  /* 0x0005780701007387 */ /* 0x0001e40000100800 */
[----:B0-----:R-:W-:-:S04]  /*30d0*/  IADD3 R7, P6, PT, R8, R2, RZ ;  /* 0x0000000208077210 */ /* 0x001fc80007fde0ff */
[----:B------:R-:W-:Y:S01]  /*30e0*/  LEA.HI.X.SX32 R6, R8, R3, 0x1, P6 ;  /* 0x0000000308067211 */ /* 0x000fe200030f0eff */
[----:B------:R0:W-:Y:S01]  /*30f0*/  STL [R1+0x5bc], R7 ;  /* 0x0005bc0701007387 */ /* 0x0001e20000100800 */
[----:B------:R-:W-:-:S03]  /*3100*/  IADD3 R97, P6, PT, R10, R2, RZ ;  /* 0x000000020a617210 */ /* 0x000fc60007fde0ff */
[----:B------:R1:W-:Y:S01]  /*3110*/  STL [R1+0x5b8], R6 ;  /* 0x0005b80601007387 */ /* 0x0003e20000100800 */
[----:B0-----:R-:W-:-:S03]  /*3120*/  @!P4 LOP3.LUT R7, R7, R6, RZ, 0x3c, !PT ;  /* 0x000000060707c212 */ /* 0x001fc600078e3cff */
[----:B------:R-:W-:Y:S01]  /*3130*/  STL [R1+0x5fc], R97 ;  /* 0x0005fc6101007387 */ /* 0x000fe20000100800 */
[C---:B-1----:R-:W-:Y:S02]  /*3140*/  @!P4 LOP3.LUT R6, R7.reuse, R6, RZ, 0x3c, !PT ;  /* 0x000000060706c212 */ /* 0x042fe400078e3cff */
[----:B------:R-:W-:Y:S02]  /*3150*/  PRMT R51, RZ, 0x7610, R51 ;  /* 0x00007610ff337816 */ /* 0x000fe40000000033 */
[----:B------:R-:W-:Y:S02]  /*3160*/  @!P4 LOP3.LUT R7, R7, R6, RZ, 0x3c, !PT ;  /* 0x000000060707c212 */ /* 0x000fe400078e3cff */
[----:B------:R-:W-:-:S03]  /*3170*/  PRMT R93, RZ, 0x7610, R93 ;  /* 0x00007610ff5d7816 */ /* 0x000fc6000000005d */
[----:B------:R0:W3:Y:S02]  /*3180*/  @!P4 LDG.E.U8 R51, desc[UR18][R6.64] ;  /* 0x000000120633c981 */ /* 0x0000e4000c1e1100 */
[----:B0-----:R-:W-:Y:S02]  /*3190*/  @!P5 IMAD.MOV.U32 R6, RZ, RZ, R97 ;  /* 0x000000ffff06d224 */ /* 0x001fe400078e0061 */
[----:B--2---:R0:W-:Y:S02]  /*31a0*/  STL [R1+0x338], R48 ;  /* 0x0003383001007387 */ /* 0x0041e40000100800 */
[----:B0-----:R-:W-:-:S05]  /*31b0*/  LEA.HI.X.SX32 R48, R10, R3, 0x1, P6 ;  /* 0x000000030a307211 */ /* 0x001fca00030f0eff */
[----:B------:R-:W-:-:S05]  /*31c0*/  @!P5 IMAD.MOV.U32 R7, RZ, RZ, R48 ;  /* 0x000000ffff07d224 */ /* 0x000fca00078e0030 */
[----:B------:R0:W2:Y:S01]  /*31d0*/  @!P5 LDG.E.U8 R93, desc[UR18][R6.64] ;  /* 0x00000012065dd981 */ /* 0x0000a2000c1e1100 */
[----:B------:R-:W-:-:S05]  /*31e0*/  VIADD R9, R15, 0xffffffa7 ;  /* 0xffffffa70f097836 */ /* 0x000fca0000000000 */
[----:B------:R-:W-:Y:S01]  /*31f0*/  ISETP.GE.U32.AND P0, PT, R9, 0x7fffff28, PT ;  /* 0x7fffff280900780c */ /* 0x000fe20003f06070 */
[----:B------:R-:W-:-:S05]  /*3200*/  IMAD R9, R36, 0x48, RZ ;  /* 0x0000004824097824 */ /* 0x000fca00078e02ff */
[----:B------:R-:W-:Y:S01]  /*3210*/  IADD3 R10, P6, PT, R9, R2, RZ ;  /* 0x00000002090a7210 */ /* 0x000fe20007fde0ff */
[----:B0-----:R-:W-:-:S03]  /*3220*/  VIADD R6, R15, 0xffffff97 ;  /* 0xffffff970f067836 */ /* 0x001fc60000000000 */
[----:B------:R-:W-:Y:S01]  /*3230*/  LEA.HI.X.SX32 R9, R9, R3, 0x1, P6 ;  /* 0x0000000309097211 */ /* 0x000fe200030f0eff */
[----:B------:R-:W-:Y:S01]  /*3240*/  IMAD.MOV.U32 R7, RZ, RZ, R10 ;  /* 0x000000ffff077224 */ /* 0x000fe200078e000a */
[----:B------:R-:W-:-:S03]  /*3250*/  ISETP.GE.U32.AND P5, PT, R6, 0x7fffff18, PT ;  /* 0x7fffff180600780c */ /* 0x000fc60003fa6070 */
[----:B------:R-:W-:Y:S02]  /*3260*/  IMAD.MOV.U32 R6, RZ, RZ, R9 ;  /* 0x000000ffff067224 */ /* 0x000fe400078e0009 */
[----:B------:R-:W-:-:S03]  /*3270*/  VIADD R8, R15, 0xffffff9f ;  /* 0xffffff9f0f087836 */ /* 0x000fc60000000000 */
[-C--:B------:R-:W-:Y:S02]  /*3280*/  @!P3 LOP3.LUT R7, R7, R6.reuse, RZ, 0x3c, !PT ;  /* 0x000000060707b212 */ /* 0x080fe400078e3cff */
[----:B------:R-:W-:Y:S01]  /*3290*/  ISETP.GE.U32.AND P4, PT, R8, 0x7fffff20, PT ;  /* 0x7fffff200800780c */ /* 0x000fe20003f86070 */
[----:B------:R-:W-:Y:S01]  /*32a0*/  IMAD R8, R36, 0x50, RZ ;  /* 0x0000005024087824 */ /* 0x000fe200078e02ff */
[C---:B------:R-:W-:Y:S02]  /*32b0*/  @!P3 LOP3.LUT R6, R7.reuse, R6, RZ, 0x3c, !PT ;  /* 0x000000060706b212 */ /* 0x040fe400078e3cff */
[----:B------:R-:W-:Y:S02]  /*32c0*/  PRMT R89, RZ, 0x7610, R89 ;  /* 0x00007610ff597816 */ /* 0x000fe40000000059 */
[----:B------:R-:W-:-:S05]  /*32d0*/  @!P3 LOP3.LUT R7, R7, R6, RZ, 0x3c, !PT ;  /* 0x000000060707b212 */ /* 0x000fca00078e3cff */
[----:B------:R0:W4:Y:S04]  /*32e0*/  @!P3 LDG.E.U8 R89, desc[UR18][R6.64] ;  /* 0x000000120659b981 */ /* 0x000128000c1e1100 */
[----:B---3--:R1:W-:Y:S04]  /*32f0*/  STL [R1+0x334], R51 ;  /* 0x0003343301007387 */ /* 0x0083e80000100800 */
[----:B-1----:R-:W3:Y:S04]  /*3300*/  LDL.LU R51, [R1+0xc48] ;  /* 0x000c480001337983 */ /* 0x002ee80000300800 */
[----:B------:R1:W-:Y:S04]  /*3310*/  STL [R1+0x5f8], R48 ;  /* 0x0005f83001007387 */ /* 0x0003e80000100800 */
[----:B-1----:R-:W3:Y:S04]  /*3320*/  LDL.LU R48, [R1+0xc44] ;  /* 0x000c440001307983 */ /* 0x002ee80000300800 */
[----:B------:R-:W3:Y:S01]  /*3330*/  LDL.LU R97, [R1+0xc40] ;  /* 0x000c400001617983 */ /* 0x000ee20000300800 */
[----:B------:R-:W-:-:S03]  /*3340*/  PRMT R85, RZ, 0x7610, R85 ;  /* 0x00007610ff557816 */ /* 0x000fc60000000055 */
[----:B--2---:R1:W-:Y:S04]  /*3350*/  STL [R1+0x3a8], R93 ;  /* 0x0003a85d01007387 */ /* 0x0043e80000100800 */
[----:B-1----:R-:W2:Y:S04]  /*3360*/  LDL.LU R93, [R1+0xc3c] ;  /* 0x000c3c00015d7983 */ /* 0x002ea80000300800 */
[----:B------:R1:W-:Y:S02]  /*3370*/  STL [R1+0x63c], R10 ;  /* 0x00063c0a01007387 */ /* 0x0003e40000100800 */
[----:B-1----:R-:W-:-:S04]  /*3380*/  IADD3 R10, P6, PT, R8, R2, RZ ;  /* 0x00000002080a7210 */ /* 0x002fc80007fde0ff */
[----:B0-----:R-:W-:Y:S01]  /*3390*/  LEA.HI.X.SX32 R6, R8, R3, 0x1, P6 ;  /* 0x0000000308067211 */ /* 0x001fe200030f0eff */
[----:B------:R-:W-:Y:S01]  /*33a0*/  IMAD.MOV.U32 R7, RZ, RZ, R10 ;  /* 0x000000ffff077224 */ /* 0x000fe200078e000a */
[----:B------:R-:W-:Y:S04]  /*33b0*/  STL [R1+0x638], R9 ;  /* 0x0006380901007387 */ /* 0x000fe80000100800 */
[-C--:B------:R-:W-:Y:S01]  /*33c0*/  @!P2 LOP3.LUT R7, R7, R6.reuse, RZ, 0x3c, !PT ;  /* 0x000000060707a212 */ /* 0x080fe200078e3cff */
[----:B------:R-:W-:Y:S04]  /*33d0*/  STL [R1+0x67c], R10 ;  /* 0x00067c0a01007387 */ /* 0x000fe80000100800 */
[----:B------:R0:W-:Y:S02]  /*33e0*/  STL [R1+0x678], R6 ;  /* 0x0006780601007387 */ /* 0x0001e40000100800 */
[----:B0-----:R-:W-:-:S04]  /*33f0*/  @!P2 LOP3.LUT R6, R7, R6, RZ, 0x3c, !PT ;  /* 0x000000060706a212 */ /* 0x001fc800078e3cff */
[----:B------:R-:W-:-:S05]  /*3400*/  @!P2 LOP3.LUT R7, R7, R6, RZ, 0x3c, !PT ;  /* 0x000000060707a212 */ /* 0x000fca00078e3cff */
[----:B------:R0:W2:Y:S01]  /*3410*/  @!P2 LDG.E.U8 R85, desc[UR18][R6.64] ;  /* 0x000000120655a981 */ /* 0x0000a2000c1e1100 */
[----:B------:R-:W-:-:S05]  /*3420*/  VIADD R9, R15, 0xffffff8f ;  /* 0xffffff8f0f097836 */ /* 0x000fca0000000000 */
[----:B------:R-:W-:Y:S01]  /*3430*/  ISETP.GE.U32.AND P3, PT, R9, 0x7fffff10, PT ;  /* 0x7fffff100900780c */ /* 0x000fe20003f66070 */
[C---:B------:R-:W-:Y:S01]  /*3440*/  IMAD R9, R36.reuse, 0x58, RZ ;  /* 0x0000005824097824 */ /* 0x040fe200078e02ff */
[----:B----4-:R1:W-:Y:S01]  /*3450*/  STL [R1+0x340], R89 ;  /* 0x0003405901007387 */ /* 0x0103e20000100800 */
[----:B------:R-:W-:Y:S01]  /*3460*/  IMAD R8, R36, 0x60, RZ ;  /* 0x0000006024087824 */ /* 0x000fe200078e02ff */
[----:B------:R-:W-:Y:S02]  /*3470*/  PRMT R81, RZ, 0x7610, R81 ;  /* 0x00007610ff517816 */ /* 0x000fe40000000051 */
[----:B-1----:R-:W-:-:S04]  /*3480*/  IADD3 R89, P6, PT, R9, R2, RZ ;  /* 0x0000000209597210 */ /* 0x002fc80007fde0ff */
[----:B0-----:R-:W-:Y:S01]  /*3490*/  LEA.HI.X.SX32 R7, R9, R3, 0x1, P6 ;  /* 0x0000000309077211 */ /* 0x001fe200030f0eff */
[----:B------:R-:W-:Y:S01]  /*34a0*/  STL [R1+0x6b4], R89 ;  /* 0x0006b45901007387 */ /* 0x000fe20000100800 */
[----:B------:R-:W-:-:S05]  /*34b0*/  @!P0 IMAD.MOV.U32 R6, RZ, RZ, R89 ;  /* 0x000000ffff068224 */ /* 0x000fca00078e0059 */
[----:B------:R0:W4:Y:S04]  /*34c0*/  @!P0 LDG.E.U8 R81, desc[UR18][R6.64] ;  /* 0x0000001206518981 */ /* 0x000128000c1e1100 */
[----:B--2---:R1:W-:Y:S02]  /*34d0*/  STL [R1+0x374], R85 ;  /* 0x0003745501007387 */ /* 0x0043e40000100800 */
[----:B-1----:R-:W-:-:S04]  /*34e0*/  IADD3 R85, P6, PT, R8, R2, RZ ;  /* 0x0000000208557210 */ /* 0x002fc80007fde0ff */
[----:B------:R-:W-:Y:S01]  /*34f0*/  LEA.HI.X.SX32 R8, R8, R3, 0x1, P6 ;  /* 0x0000000308087211 */ /* 0x000fe200030f0eff */
[----:B------:R1:W-:Y:S01]  /*3500*/  STL [R1+0x6b0], R7 ;  /* 0x0006b00701007387 */ /* 0x0003e20000100800 */
[----:B0-----:R-:W-:-:S03]  /*3510*/  @!P4 IMAD.MOV.U32 R6, RZ, RZ, R85 ;  /* 0x000000ffff06c224 */ /* 0x001fc600078e0055 */
[----:B-1----:R-:W-:-:S05]  /*3520*/  @!P4 IMAD.MOV.U32 R7, RZ, RZ, R8 ;  /* 0x000000ffff07c224 */ /* 0x002fca00078e0008 */
[----:B------:R0:W2:Y:S01]  /*3530*/  @!P4 LDG.E.U8 R132, desc[UR18][R6.64] ;  /* 0x000000120684c981 */ /* 0x0000a2000c1e1100 */
[----:B------:R-:W-:Y:S02]  /*3540*/  IMAD R9, R36, 0x68, RZ ;  /* 0x0000006824097824 */ /* 0x000fe400078e02ff */
[----:B------:R-:W-:Y:S01]  /*3550*/  VIADD R10, R15, 0xffffff87 ;  /* 0xffffff870f0a7836 */ /* 0x000fe20000000000 */
[----:B------:R1:W-:Y:S04]  /*3560*/  STL [R1+0x6ec], R85 ;  /* 0x0006ec5501007387 */ /* 0x0003e80000100800 */
[----:B------:R-:W3:Y:S04]  /*3570*/  LDL.LU R89, [R1+0xc38] ;  /* 0x000c380001597983 */ /* 0x000ee80000300800 */
[----:B------:R-:W-:Y:S01]  /*3580*/  STL [R1+0x6e8], R8 ;  /* 0x0006e80801007387 */ /* 0x000fe20000100800 */
[----:B------:R-:W-:-:S03]  /*3590*/  ISETP.GE.U32.AND P2, PT, R10, 0x7fffff08, PT ;  /* 0x7fffff080a00780c */ /* 0x000fc60003f46070 */
[----:B----4-:R4:W-:Y:S01]  /*35a0*/  STL [R1+0x36c], R81 ;  /* 0x00036c5101007387 */ /* 0x0109e20000100800 */
[C---:B------:R-:W-:Y:S02]  /*35b0*/  VIADD R10, R15.reuse, 0xfffffff6 ;  /* 0xfffffff60f0a7836 */ /* 0x040fe40000000000 */
[----:B0-----:R-:W-:Y:S01]  /*35c0*/  VIADD R6, R15, 0xffffffee ;  /* 0xffffffee0f067836 */ /* 0x001fe20000000000 */
[----:B-1----:R-:W3:Y:S01]  /*35d0*/  LDL.LU R85, [R1+0xc34] ;  /* 0x000c340001557983 */ /* 0x002ee20000300800 */
[----:B----4-:R-:W-:Y:S01]  /*35e0*/  IADD3 R81, P6, PT, R9, R2, RZ ;  /* 0x0000000209517210 */ /* 0x010fe20007fde0ff */
[----:B------:R-:W-:-:S03]  /*35f0*/  IMAD R8, R36, 0x70, RZ ;  /* 0x0000007024087824 */ /* 0x000fc600078e02ff */
[----:B------:R-:W-:Y:S01]  /*3600*/  LEA.HI.X.SX32 R7, R9, R3, 0x1, P6 ;  /* 0x0000000309077211 */ /* 0x000fe200030f0eff */
[----:B------:R-:W-:Y:S01]  /*3610*/  STL [R1+0x724], R81 ;  /* 0x0007245101007387 */ /* 0x000fe20000100800 */
[----:B------:R-:W-:Y:S02]  /*3620*/  ISETP.GE.U32.AND P0, PT, R10, 0x7fffff77, PT ;  /* 0x7fffff770a00780c */ /* 0x000fe40003f06070 */
[----:B------:R-:W-:Y:S01]  /*3630*/  PRMT R10, RZ, 0x7610, R10 ;  /* 0x00007610ff0a7816 */ /* 0x000fe2000000000a */
[----:B------:R-:W-:Y:S01]  /*3640*/  STL [R1+0x720], R7 ;  /* 0x0007200701007387 */ /* 0x000fe20000100800 */
[----:B------:R-:W-:Y:S01]  /*3650*/  ISETP.GE.U32.AND P4, PT, R6, 0x7fffff6f, PT ;  /* 0x7fffff6f0600780c */ /* 0x000fe20003f86070 */
[----:B------:R-:W-:-:S05]  /*3660*/  @!P5 IMAD.MOV.U32 R6, RZ, RZ, R81 ;  /* 0x000000ffff06d224 */ /* 0x000fca00078e0051 */
[----:B------:R0:W4:Y:S04]  /*3670*/  @!P5 LDG.E.U8 R10, desc[UR18][R6.64] ;  /* 0x00000012060ad981 */ /* 0x000128000c1e1100 */
[----:B--2---:R1:W-:Y:S02]  /*3680*/  STL [R1+0x3f4], R132 ;  /* 0x0003f48401007387 */ /* 0x0043e40000100800 */
[----:B-1----:R-:W-:-:S04]  /*3690*/  IADD3 R132, P6, PT, R8, R2, RZ ;  /* 0x0000000208847210 */ /* 0x002fc80007fde0ff */
[----:B0-----:R-:W-:Y:S01]  /*36a0*/  LEA.HI.X.SX32 R7, R8, R3, 0x1, P6 ;  /* 0x0000000308077211 */ /* 0x001fe200030f0eff */
[----:B------:R-:W-:-:S05]  /*36b0*/  @!P3 IMAD.MOV.U32 R6, RZ, RZ, R132 ;  /* 0x000000ffff06b224 */ /* 0x000fca00078e0084 */
[----:B------:R0:W2:Y:S01]  /*36c0*/  @!P3 LDG.E.U8 R130, desc[UR18][R6.64] ;  /* 0x000000120682b981 */ /* 0x0000a2000c1e1100 */
[----:B------:R-:W-:-:S05]  /*36d0*/  VIADD R9, R15, 0xffffffe6 ;  /* 0xffffffe60f097836 */ /* 0x000fca0000000000 */
[----:B------:R-:W-:Y:S01]  /*36e0*/  ISETP.GE.U32.AND P5, PT, R9, 0x7fffff67, PT ;  /* 0x7fffff670900780c */ /* 0x000fe20003fa6070 */
[C---:B------:R-:W-:Y:S02]  /*36f0*/  IMAD R9, R36.reuse, 0x78, RZ ;  /* 0x0000007824097824 */ /* 0x040fe400078e02ff */
[----:B------:R-:W-:-:S03]  /*3700*/  IMAD R8, R36, 0x9, RZ ;  /* 0x0000000924087824 */ /* 0x000fc600078e02ff */
[CC--:B------:R-:W-:Y:S01]  /*3710*/  IADD3 R81, P6, PT, R9.reuse, R2.reuse, RZ ;  /* 0x0000000209517210 */ /* 0x0c0fe20007fde0ff */
[----:B------:R-:W-:Y:S03]  /*3720*/  STL [R1+0x75c], R132 ;  /* 0x00075c8401007387 */ /* 0x000fe60000100800 */
[----:B------:R-:W-:Y:S02]  /*3730*/  LEA.HI.X.SX32 R9, R9, R3, 0x1, P6 ;  /* 0x0000000309097211 */ /* 0x000fe400030f0eff */
[----:B0-----:R-:W-:Y:S01]  /*3740*/  IADD3 R6, P6, PT, R8, R2, RZ ;  /* 0x0000000208067210 */ /* 0x001fe20007fde0ff */
[----:B----4-:R-:W-:Y:S04]  /*3750*/  STL [R1+0x380], R10 ;  /* 0x0003800a01007387 */ /* 0x010fe80000100800 */
[----:B------:R0:W-:Y:S04]  /*3760*/  STL [R1+0x758], R7 ;  /* 0x0007580701007387 */ /* 0x0001e80000100800 */
[----:B------:R-:W-:Y:S01]  /*3770*/  STL [R1+0x794], R81 ;  /* 0x0007945101007387 */ /* 0x000fe20000100800 */
[----:B------:R-:W-:-:S03]  /*3780*/  PRMT R69, RZ, 0x7610, R69 ;  /* 0x00007610ff457816 */ /* 0x000fc60000000045 */
[----:B------:R-:W-:Y:S01]  /*3790*/  STL [R1+0x790], R9 ;  /* 0x0007900901007387 */ /* 0x000fe20000100800 */
[----:B0-----:R-:W-:Y:S01]  /*37a0*/  LEA.HI.X.SX32 R7, R8, R3, 0x1, P6 ;  /* 0x0000000308077211 */ /* 0x001fe200030f0eff */
[----:B------:R-:W-:-:S04]  /*37b0*/  @!P2 IMAD.MOV.U32 R8, RZ, RZ, R81 ;  /* 0x000000ffff08a224 */ /* 0x000fc800078e0051 */
[----:B------:R-:W4:Y:S04]  /*37c0*/  @!P0 LDG.E.U8 R11, desc[UR18][R6.64] ;  /* 0x00000012060b8981 */ /* 0x000f28000c1e1100 */
[----:B------:R0:W3:Y:S01]  /*37d0*/  @!P2 LDG.E.U8 R69, desc[UR18][R8.64] ;  /* 0x000000120845a981 */ /* 0x0000e2000c1e1100 */
[C---:B------:R-:W-:Y:S02]  /*37e0*/  VIADD R10, R15.reuse, 0xffffffde ;  /* 0xffffffde0f0a7836 */ /* 0x040fe40000000000 */
[----:B0-----:R-:W-:-:S05]  /*37f0*/  VIADD R8, R15, 0xffffffce ;  /* 0xffffffce0f087836 */ /* 0x001fca0000000000 */
[----:B------:R-:W-:Y:S02]  /*3800*/  ISETP.GE.U32.AND P0, PT, R8, 0x7fffff4f, PT ;  /* 0x7fffff4f0800780c */ /* 0x000fe40003f06070 */
[----:B------:R-:W-:Y:S01]  /*3810*/  ISETP.GE.U32.AND P3, PT, R10, 0x7fffff5f, PT ;  /* 0x7fffff5f0a00780c */ /* 0x000fe20003f66070 */
[----:B------:R-:W-:-:S05]  /*3820*/  VIADD R10, R15, 0xffffffd6 ;  /* 0xffffffd60f0a7836 */ /* 0x000fca0000000000 */
[----:B------:R-:W-:Y:S01]  /*3830*/  ISETP.GE.U32.AND P2, PT, R10, 0x7fffff57, PT ;  /* 0x7fffff570a00780c */ /* 0x000fe20003f46070 */
[C---:B------:R-:W-:Y:S01]  /*3840*/  IMAD R10, R36.reuse, 0x19, RZ ;  /* 0x00000019240a7824 */ /* 0x040fe200078e02ff */
[----:B------:R-:W-:Y:S01]  /*3850*/  PRMT R73, RZ, 0x7610, R73 ;  /* 0x00007610ff497816 */ /* 0x000fe20000000049 */
[----:B--2---:R0:W-:Y:S02]  /*3860*/  STL [R1+0x3b8], R130 ;  /* 0x0003b88201007387 */ /* 0x0041e40000100800 */
[----:B0-----:R-:W-:-:S05]  /*3870*/  IMAD R130, R36, 0x11, RZ ;  /* 0x0000001124827824 */ /* 0x001fca00078e02ff */
[----:B------:R-:W-:-:S04]  /*3880*/  IADD3 R132, P6, PT, R130, R2, RZ ;  /* 0x0000000282847210 */ /* 0x000fc80007fde0ff */
[----:B------:R-:W-:Y:S01]  /*3890*/  LEA.HI.X.SX32 R130, R130, R3, 0x1, P6 ;  /* 0x0000000382827211 */ /* 0x000fe200030f0eff */
[----:B------:R-:W-:-:S04]  /*38a0*/  @!P4 IMAD.MOV.U32 R8, RZ, RZ, R132 ;  /* 0x000000ffff08c224 */ /* 0x000fc800078e0084 */
[----:B------:R-:W-:-:S05]  /*38b0*/  @!P4 IMAD.MOV.U32 R9, RZ, RZ, R130 ;  /* 0x000000ffff09c224 */ /* 0x000fca00078e0082 */
[----:B------:R0:W2:Y:S01]  /*38c0*/  @!P4 LDG.E.U8 R12, desc[UR18][R8.64] ;  /* 0x00000012080cc981 */ /* 0x0000a2000c1e1100 */
[----:B------:R-:W-:-:S04]  /*38d0*/  IADD3 R81, P6, PT, R10, R2, RZ ;  /* 0x000000020a517210 */ /* 0x000fc80007fde0ff */
[----:B0-----:R-:W-:Y:S01]  /*38e0*/  LEA.HI.X.SX32 R9, R10, R3, 0x1, P6 ;  /* 0x000000030a097211 */ /* 0x001fe200030f0eff */
[----:B------:R-:W-:-:S05]  /*38f0*/  @!P5 IMAD.MOV.U32 R8, RZ, RZ, R81 ;  /* 0x000000ffff08d224 */ /* 0x000fca00078e0051 */
[----:B------:R0:W3:Y:S04]  /*3900*/  @!P5 LDG.E.U8 R73, desc[UR18][R8.64] ;  /* 0x000000120849d981 */ /* 0x0000e8000c1e1100 */
[----:B------:R-:W-:Y:S04]  /*3910*/  STL [R1+0x9ec], R6 ;  /* 0x0009ec0601007387 */ /* 0x000fe80000100800 */
[----:B------:R-:W-:Y:S04]  /*3920*/  STL [R1+0x9e8], R7 ;  /* 0x0009e80701007387 */ /* 0x000fe80000100800 */
[----:B----4-:R1:W-:Y:S04]  /*3930*/  STL [R1+0x428], R11 ;  /* 0x0004280b01007387 */ /* 0x0103e80000100800 */
[----:B------:R-:W-:Y:S01]  /*3940*/  STL [R1+0x9f4], R132 ;  /* 0x0009f48401007387 */ /* 0x000fe20000100800 */
[----:B-1----:R-:W-:-:S03]  /*3950*/  VIADD R11, R15, 0xffffffc6 ;  /* 0xffffffc60f0b7836 */ /* 0x002fc60000000000 */
[----:B------:R-:W-:Y:S02]  /*3960*/  STL [R1+0x9f0], R130 ;  /* 0x0009f08201007387 */ /* 0x000fe40000100800 */
[----:B------:R-:W-:Y:S01]  /*3970*/  ISETP.GE.U32.AND P4, PT, R11, 0x7fffff47, PT ;  /* 0x7fffff470b00780c */ /* 0x000fe20003f86070 */
[C---:B------:R-:W-:Y:S01]  /*3980*/  IMAD R11, R36.reuse, 0x21, RZ ;  /* 0x00000021240b7824 */ /* 0x040fe200078e02ff */
[----:B------:R1:W-:Y:S01]  /*3990*/  STL [R1+0x94], R81 ;  /* 0x0000945101007387 */ /* 0x0003e20000100800 */
[----:B------:R-:W-:Y:S01]  /*39a0*/  IMAD R10, R36, 0x29, RZ ;  /* 0x00000029240a7824 */ /* 0x000fe200078e02ff */
[----:B------:R-:W-:Y:S02]  /*39b0*/  PRMT R77, RZ, 0x7610, R77 ;  /* 0x00007610ff4d7816 */ /* 0x000fe4000000004d */
[----:B------:R-:W-:Y:S02]  /*39c0*/  PRMT R106, RZ, 0x7610, R106 ;  /* 0x00007610ff6a7816 */ /* 0x000fe4000000006a */
[----:B------:R-:W-:Y:S01]  /*39d0*/  PRMT R65, RZ, 0x7610, R65 ;  /* 0x00007610ff417816 */ /* 0x000fe20000000041 */
[----:B--2---:R-:W-:Y:S04]  /*39e0*/  STL [R1+0x3f0], R12 ;  /* 0x0003f00c01007387 */ /* 0x004fe80000100800 */
[----:B------:R-:W-:Y:S04]  /*39f0*/  STL [R1+0x2c], R9 ;  /* 0x00002c0901007387 */ /* 0x000fe80000100800 */
[----:B---3--:R2:W-:Y:S04]  /*3a00*/  STL [R1+0x368], R69 ;  /* 0x0003684501007387 */ /* 0x0085e80000100800 */
[----:B-1----:R-:W3:Y:S01]  /*3a10*/  LDL.LU R81, [R1+0xc30] ;  /* 0x000c300001517983 */ /* 0x002ee20000300800 */
[----:B--2---:R-:W-:-:S04]  /*3a20*/  IADD3 R69, P6, PT, R11, R2, RZ ;  /* 0x000000020b457210 */ /* 0x004fc80007fde0ff */
[----:B0-----:R-:W-:Y:S01]  /*3a30*/  LEA.HI.X.SX32 R8, R11, R3, 0x1, P6 ;  /* 0x000000030b087211 */ /* 0x001fe200030f0eff */
[----:B------:R-:W-:Y:S01]  /*3a40*/  IMAD.MOV.U32 R9, RZ, RZ, R69 ;  /* 0x000000ffff097224 */ /* 0x000fe200078e0045 */
[----:B------:R0:W-:Y:S04]  /*3a50*/  STL [R1+0xd4], R69 ;  /* 0x0000d44501007387 */ /* 0x0001e80000100800 */
[----:B------:R-:W-:Y:S01]  /*3a60*/  @!P3 LOP3.LUT R9, R9, R8, RZ, 0x3c, !PT ;  /* 0x000000080909b212 */ /* 0x000fe200078e3cff */
[----:B------:R1:W-:Y:S01]  /*3a70*/  STL [R1+0xd0], R8 ;  /* 0x0000d00801007387 */ /* 0x0003e20000100800 */
[----:B0-----:R-:W-:Y:S02]  /*3a80*/  IADD3 R69, P6, PT, R10, R2, RZ ;  /* 0x000000020a457210 */ /* 0x001fe40007fde0ff */
[----:B-1----:R-:W-:-:S03]  /*3a90*/  @!P3 LOP3.LUT R8, R9, R8, RZ, 0x3c, !PT ;  /* 0x000000080908b212 */ /* 0x002fc600078e3cff */
[----:B------:R-:W-:Y:S01]  /*3aa0*/  STL [R1+0x544], R69 ;  /* 0x0005444501007387 */ /* 0x000fe20000100800 */
[----:B------:R-:W-:-:S03]  /*3ab0*/  @!P3 LOP3.LUT R9, R9, R8, RZ, 0x3c, !PT ;  /* 0x000000080909b212 */ /* 0x000fc600078e3cff */
[----:B------:R0:W-:Y:S04]  /*3ac0*/  STL [R1+0x3ec], R73 ;  /* 0x0003ec4901007387 */ /* 0x0001e80000100800 */
[----:B------:R1:W2:Y:S01]  /*3ad0*/  @!P3 LDG.E.U8 R77, desc[UR18][R8.64] ;  /* 0x00000012084db981 */ /* 0x0002a2000c1e1100 */
[----:B0-----:R-:W-:Y:S01]  /*3ae0*/  LEA.HI.X.SX32 R73, R10, R3, 0x1, P6 ;  /* 0x000000030a497211 */ /* 0x001fe200030f0eff */
[----:B-1----:R-:W-:-:S04]  /*3af0*/  @!P2 IMAD.MOV.U32 R8, RZ, RZ, R69 ;  /* 0x000000ffff08a224 */ /* 0x002fc800078e0045 */
[----:B------:R-:W-:-:S05]  /*3b00*/  @!P2 IMAD.MOV.U32 R9, RZ, RZ, R73 ;  /* 0x000000ffff09a224 */ /* 0x000fca00078e0049 */
[----:B------:R0:W4:Y:S01]  /*3b10*/  @!P2 LDG.E.U8 R106, desc[UR18][R8.64] ;  /* 0x00000012086aa981 */ /* 0x000122000c1e1100 */
[----:B------:R-:W-:-:S05]  /*3b20*/  IMAD R11, R36, 0x31, RZ ;  /* 0x00000031240b7824 */ /* 0x000fca00078e02ff */
[----:B------:R-:W-:Y:S01]  /*3b30*/  IADD3 R10, P6, PT, R11, R2, RZ ;  /* 0x000000020b0a7210 */ /* 0x000fe20007fde0ff */
[----:B0-----:R-:W-:-:S03]  /*3b40*/  VIADD R8, R15, 0xffffffae ;  /* 0xffffffae0f087836 */ /* 0x001fc60000000000 */
[----:B------:R-:W-:Y:S01]  /*3b50*/  LEA.HI.X.SX32 R11, R11, R3, 0x1, P6 ;  /* 0x000000030b0b7211 */ /* 0x000fe200030f0eff */
[----:B------:R-:W-:Y:S01]  /*3b60*/  IMAD.MOV.U32 R9, RZ, RZ, R10 ;  /* 0x000000ffff097224 */ /* 0x000fe200078e000a */
[----:B------:R-:W-:-:S03]  /*3b70*/  ISETP.GE.U32.AND P2, PT, R8, 0x7fffff2f, PT ;  /* 0x7fffff2f0800780c */ /* 0x000fc60003f46070 */
[----:B------:R-:W-:-:S05]  /*3b80*/  IMAD.MOV.U32 R8, RZ, RZ, R11 ;  /* 0x000000ffff087224 */ /* 0x000fca00078e000b */
[----:B------:R-:W-:-:S04]  /*3b90*/  @!P0 LOP3.LUT R9, R9, R8, RZ, 0x3c, !PT ;  /* 0x0000000809098212 */ /* 0x000fc800078e3cff */
[----:B------:R-:W-:-:S04]  /*3ba0*/  @!P0 LOP3.LUT R8, R9, R8, RZ, 0x3c, !PT ;  /* 0x0000000809088212 */ /* 0x000fc800078e3cff */
[----:B------:R-:W-:-:S05]  /*3bb0*/  @!P0 LOP3.LUT R9, R9, R8, RZ, 0x3c, !PT ;  /* 0x0000000809098212 */ /* 0x000fca00078e3cff */
[----:B------:R0:W3:Y:S01]  /*3bc0*/  @!P0 LDG.E.U8 R65, desc[UR18][R8.64] ;  /* 0x0000001208418981 */ /* 0x0000e2000c1e1100 */
[----:B------:R-:W-:-:S05]  /*3bd0*/  VIADD R12, R15, 0xffffffbe ;  /* 0xffffffbe0f0c7836 */ /* 0x000fca0000000000 */
[----:B------:R-:W-:Y:S01]  /*3be0*/  ISETP.GE.U32.AND P5, PT, R12, 0x7fffff3f, PT ;  /* 0x7fffff3f0c00780c */ /* 0x000fe20003fa6070 */
[----:B------:R-:W-:-:S05]  /*3bf0*/  VIADD R12, R15, 0xffffffb6 ;  /* 0xffffffb60f0c7836 */ /* 0x000fca0000000000 */
[----:B------:R-:W-:Y:S02]  /*3c00*/  ISETP.GE.U32.AND P3, PT, R12, 0x7fffff37, PT ;  /* 0x7fffff370c00780c */ /* 0x000fe40003f66070 */
[----:B------:R-:W-:Y:S02]  /*3c10*/  PRMT R61, RZ, 0x7610, R61 ;  /* 0x00007610ff3d7816 */ /* 0x000fe4000000003d */
[----:B------:R-:W-:Y:S01]  /*3c20*/  PRMT R160, RZ, 0x7610, R160 ;  /* 0x00007610ffa07816 */ /* 0x000fe200000000a0 */
[----:B--2---:R1:W-:Y:S04]  /*3c30*/  STL [R1+0x3f8], R77 ;  /* 0x0003f84d01007387 */ /* 0x0043e80000100800 */
[----:B-1----:R-:W2:Y:S04]  /*3c40*/  LDL.LU R77, [R1+0xc2c] ;  /* 0x000c2c00014d7983 */ /* 0x002ea80000300800 */
[----:B------:R1:W-:Y:S04]  /*3c50*/  STL [R1+0x540], R73 ;  /* 0x0005404901007387 */ /* 0x0003e80000100800 */
[----:B-1----:R-:W2:Y:S04]  /*3c60*/  LDL.LU R73, [R1+0xc28] ;  /* 0x000c280001497983 */ /* 0x002ea80000300800 */
[----:B------:R-:W2:Y:S04]  /*3c70*/  LDL.LU R69, [R1+0xc24] ;  /* 0x000c240001457983 */ /* 0x000ea80000300800 */
[----:B----4-:R1:W-:Y:S04]  /*3c80*/  STL [R1+0x478], R106 ;  /* 0x0004786a01007387 */ /* 0x0103e80000100800 */
[----:B-1----:R-:W4:Y:S04]  /*3c90*/  LDL.LU R106, [R1+0xc20] ;  /* 0x000c2000016a7983 */ /* 0x002f280000300800 */
[----:B------:R1:W-:Y:S02]  /*3ca0*/  STL [R1+0x584], R10 ;  /* 0x0005840a01007387 */ /* 0x0003e40000100800 */
[----:B-1----:R-:W-:-:S05]  /*3cb0*/  IMAD R10, R36, 0x39, RZ ;  /* 0x00000039240a7824 */ /* 0x002fca00078e02ff */
[----:B------:R-:W-:-:S04]  /*3cc0*/  IADD3 R12, P6, PT, R10, R2, RZ ;  /* 0x000000020a0c7210 */ /* 0x000fc80007fde0ff */
        /* <DEDUP_REMOVED lines=11> */
[----:B------:R-:W-:Y:S01]  /*3d80*/  IMAD R11, R36, 0x41, RZ ;  /* 0x00000041240b7824 */ /* 0x000fe200078e02ff */
[----:B---3--:R1:W-:Y:S04]  /*3d90*/  STL [R1+0x43c], R65 ;  /* 0x00043c4101007387 */ /* 0x0083e80000100800 */
[----:B-1----:R-:W-:-:S04]  /*3da0*/  IADD3 R65, P6, PT, R11, R2, RZ ;  /* 0x000000020b417210 */ /* 0x002fc80007fde0ff */
[----:B0-----:R-:W-:Y:S01]  /*3db0*/  LEA.HI.X.SX32 R9, R11, R3, 0x1, P6 ;  /* 0x000000030b097211 */ /* 0x001fe200030f0eff */
[----:B------:R-:W-:-:S05]  /*3dc0*/  @!P5 IMAD.MOV.U32 R8, RZ, RZ, R65 ;  /* 0x000000ffff08d224 */ /* 0x000fca00078e0041 */
[----:B------:R0:W3:Y:S01]  /*3dd0*/  @!P5 LDG.E.U8 R160, desc[UR18][R8.64] ;  /* 0x0000001208a0d981 */ /* 0x0000e2000c1e1100 */
[----:B------:R-:W-:-:S03]  /*3de0*/  IMAD R10, R36, 0x49, RZ ;  /* 0x00000049240a7824 */ /* 0x000fc600078e02ff */
[----:B------:R-:W-:Y:S01]  /*3df0*/  STL [R1+0x604], R65 ;  /* 0x0006044101007387 */ /* 0x000fe20000100800 */
[----:B------:R-:W-:Y:S02]  /*3e00*/  VIADD R12, R15, 0xffffff9e ;  /* 0xffffff9e0f0c7836 */ /* 0x000fe40000000000 */
[----:B------:R-:W-:-:S03]  /*3e10*/  IMAD R11, R36, 0x51, RZ ;  /* 0x00000051240b7824 */ /* 0x000fc600078e02ff */
[----:B------:R-:W-:Y:S01]  /*3e20*/  ISETP.GE.U32.AND P4, PT, R12, 0x7fffff1f, PT ;  /* 0x7fffff1f0c00780c */ /* 0x000fe20003f86070 */
[----:B------:R-:W-:-:S05]  /*3e30*/  VIADD R12, R15, 0xffffff96 ;  /* 0xffffff960f0c7836 */ /* 0x000fca0000000000 */
[----:B------:R-:W-:Y:S02]  /*3e40*/  ISETP.GE.U32.AND P5, PT, R12, 0x7fffff17, PT ;  /* 0x7fffff170c00780c */ /* 0x000fe40003fa6070 */
[----:B------:R-:W-:Y:S01]  /*3e50*/  PRMT R12, RZ, 0x7610, R12 ;  /* 0x00007610ff0c7816 */ /* 0x000fe2000000000c */
[----:B--2---:R1:W-:Y:S02]  /*3e60*/  STL [R1+0x434], R61 ;  /* 0x0004343d01007387 */ /* 0x0043e40000100800 */
[----:B-1----:R-:W-:-:S04]  /*3e70*/  IADD3 R61, P6, PT, R10, R2, RZ ;  /* 0x000000020a3d7210 */ /* 0x002fc80007fde0ff */
[----:B------:R-:W-:Y:S01]  /*3e80*/  LEA.HI.X.SX32 R10, R10, R3, 0x1, P6 ;  /* 0x000000030a0a7211 */ /* 0x000fe200030f0eff */
[----:B------:R1:W-:Y:S01]  /*3e90*/  STL [R1+0x600], R9 ;  /* 0x0006000901007387 */ /* 0x0003e20000100800 */
[----:B0-----:R-:W-:-:S03]  /*3ea0*/  @!P3 IMAD.MOV.U32 R8, RZ, RZ, R61 ;  /* 0x000000ffff08b224 */ /* 0x001fc600078e003d */
[----:B-1----:R-:W-:-:S05]  /*3eb0*/  @!P3 IMAD.MOV.U32 R9, RZ, RZ, R10 ;  /* 0x000000ffff09b224 */ /* 0x002fca00078e000a */
[----:B------:R0:W2:Y:S04]  /*3ec0*/  @!P3 LDG.E.U8 R138, desc[UR18][R8.64] ;  /* 0x00000012088ab981 */ /* 0x0000a8000c1e1100 */
[----:B------:R1:W-:Y:S04]  /*3ed0*/  STL [R1+0x644], R61 ;  /* 0x0006443d01007387 */ /* 0x0003e80000100800 */
[----:B------:R-:W4:Y:S01]  /*3ee0*/  LDL.LU R65, [R1+0xc1c] ;  /* 0x000c1c0001417983 */ /* 0x000f220000300800 */
[----:B0-----:R-:W-:-:S03]  /*3ef0*/  VIADD R8, R15, 0xffffff8e ;  /* 0xffffff8e0f087836 */ /* 0x001fc60000000000 */
[----:B------:R-:W-:Y:S04]  /*3f00*/  STL [R1+0x640], R10 ;  /* 0x0006400a01007387 */ /* 0x000fe80000100800 */
[----:B---3--:R0:W-:Y:S01]  /*3f10*/  STL [R1+0x468], R160 ;  /* 0x000468a001007387 */ /* 0x0081e20000100800 */
[----:B------:R-:W-:-:S03]  /*3f20*/  ISETP.GE.U32.AND P3, PT, R8, 0x7fffff0f, PT ;  /* 0x7fffff0f0800780c */ /* 0x000fc60003f66070 */
[----:B-1----:R-:W3:Y:S01]  /*3f30*/  LDL.LU R61, [R1+0xc18] ;  /* 0x000c1800013d7983 */ /* 0x002ee20000300800 */
[----:B0-----:R-:W-:-:S04]  /*3f40*/  IADD3 R160, P6, PT, R11, R2, RZ ;  /* 0x000000020ba07210 */ /* 0x001fc80007fde0ff */
[----:B------:R-:W-:Y:S01]  /*3f50*/  LEA.HI.X.SX32 R9, R11, R3, 0x1, P6 ;  /* 0x000000030b097211 */ /* 0x000fe200030f0eff */
[----:B------:R-:W-:-:S05]  /*3f60*/  @!P2 IMAD.MOV.U32 R8, RZ, RZ, R160 ;  /* 0x000000ffff08a224 */ /* 0x000fca00078e00a0 */
[----:B------:R0:W3:Y:S01]  /*3f70*/  @!P2 LDG.E.U8 R12, desc[UR18][R8.64] ;  /* 0x00000012080ca981 */ /* 0x0000e2000c1e1100 */
[----:B------:R-:W-:-:S03]  /*3f80*/  IMAD R10, R36, 0x59, RZ ;  /* 0x00000059240a7824 */ /* 0x000fc600078e02ff */
[----:B------:R-:W-:Y:S04]  /*3f90*/  STL [R1+0x684], R160 ;  /* 0x000684a001007387 */ /* 0x000fe80000100800 */
[----:B------:R-:W-:Y:S01]  /*3fa0*/  STL [R1+0x680], R9 ;  /* 0x0006800901007387 */ /* 0x000fe20000100800 */
[----:B------:R-:W-:-:S05]  /*3fb0*/  VIADD R11, R15, 0xffffff86 ;  /* 0xffffff860f0b7836 */ /* 0x000fca0000000000 */
[----:B------:R-:W-:Y:S01]  /*3fc0*/  ISETP.GE.U32.AND P2, PT, R11, 0x7fffff07, PT ;  /* 0x7fffff070b00780c */ /* 0x000fe20003f46070 */
[----:B------:R-:W-:Y:S01]  /*3fd0*/  IMAD R11, R36, 0x61, RZ ;  /* 0x00000061240b7824 */ /* 0x000fe200078e02ff */
[----:B--2---:R1:W-:Y:S02]  /*3fe0*/  STL [R1+0x4b4], R138 ;  /* 0x0004b48a01007387 */ /* 0x0043e40000100800 */
[----:B-1----:R-:W-:-:S04]  /*3ff0*/  IADD3 R138, P6, PT, R10, R2, RZ ;  /* 0x000000020a8a7210 */ /* 0x002fc80007fde0ff */
[----:B0-----:R-:W-:Y:S01]  /*4000*/  LEA.HI.X.SX32 R9, R10, R3, 0x1, P6 ;  /* 0x000000030a097211 */ /* 0x001fe200030f0eff */
[----:B------:R-:W-:-:S05]  /*4010*/  @!P0 IMAD.MOV.U32 R8, RZ, RZ, R138 ;  /* 0x000000ffff088224 */ /* 0x000fca00078e008a */
[----:B------:R0:W2:Y:S01]  /*4020*/  @!P0 LDG.E.U8 R135, desc[UR18][R8.64] ;  /* 0x0000001208878981 */ /* 0x0000a2000c1e1100 */
[----:B------:R-:W-:-:S03]  /*4030*/  IADD3 R160, P6, PT, R11, R2, RZ ;  /* 0x000000020ba07210 */ /* 0x000fc60007fde0ff */
[----:B------:R-:W-:Y:S02]  /*4040*/  STL [R1+0x6bc], R138 ;  /* 0x0006bc8a01007387 */ /* 0x000fe40000100800 */
[----:B0-----:R-:W-:Y:S02]  /*4050*/  @!P4 IMAD.MOV.U32 R8, RZ, RZ, R160 ;  /* 0x000000ffff08c224 */ /* 0x001fe400078e00a0 */
[----:B---3--:R-:W-:Y:S04]  /*4060*/  STL [R1+0x4a4], R12 ;  /* 0x0004a40c01007387 */ /* 0x008fe80000100800 */
[----:B------:R0:W-:Y:S02]  /*4070*/  STL [R1+0x6b8], R9 ;  /* 0x0006b80901007387 */ /* 0x0001e40000100800 */
[----:B0-----:R-:W-:-:S05]  /*4080*/  LEA.HI.X.SX32 R9, R11, R3, 0x1, P6 ;  /* 0x000000030b097211 */ /* 0x001fca00030f0eff */
[----:B------:R0:W3:Y:S01]  /*4090*/  @!P4 LDG.E.U8 R28, desc[UR18][R8.64] ;  /* 0x00000012081cc981 */ /* 0x0000e2000c1e1100 */
[----:B------:R-:W-:-:S03]  /*40a0*/  IMAD R10, R36, 0x69, RZ ;  /* 0x00000069240a7824 */ /* 0x000fc600078e02ff */
[----:B------:R-:W-:Y:S01]  /*40b0*/  STL [R1+0x6f4], R160 ;  /* 0x0006f4a001007387 */ /* 0x000fe20000100800 */
[----:B------:R-:W-:Y:S01]  /*40c0*/  PRMT R115, RZ, 0x7610, R115 ;  /* 0x00007610ff737816 */ /* 0x000fe20000000073 */
[----:B------:R-:W-:Y:S02]  /*40d0*/  IMAD R11, R36, 0x71, RZ ;  /* 0x00000071240b7824 */ /* 0x000fe400078e02ff */
[----:B------:R-:W-:-:S05]  /*40e0*/  VIADD R12, R15, 0xfffffffe ;  /* 0xfffffffe0f0c7836 */ /* 0x000fca0000000000 */
        /* <DEDUP_REMOVED lines=9> */
[----:B-1----:R-:W-:Y:S01]  /*4180*/  @!P5 IMAD.MOV.U32 R9, RZ, RZ, R138 ;  /* 0x000000ffff09d224 */ /* 0x002fe200078e008a */
[----:B------:R-:W-:Y:S04]  /*4190*/  STL [R1+0x72c], R135 ;  /* 0x00072c8701007387 */ /* 0x000fe80000100800 */
[----:B------:R0:W2:Y:S04]  /*41a0*/  @!P5 LDG.E.U8 R115, desc[UR18][R8.64] ;  /* 0x000000120873d981 */ /* 0x0000a8000c1e1100 */
[----:B------:R-:W-:Y:S04]  /*41b0*/  STL [R1+0x728], R138 ;  /* 0x0007288a01007387 */ /* 0x000fe80000100800 */
[----:B---3--:R1:W-:Y:S01]  /*41c0*/  STL [R1+0x4b0], R28 ;  /* 0x0004b01c01007387 */ /* 0x0083e20000100800 */
[----:B0-----:R-:W-:Y:S01]  /*41d0*/  VIADD R8, R15, 0xfffffff5 ;  /* 0xfffffff50f087836 */ /* 0x001fe20000000000 */
[----:B-1----:R-:W-:-:S04]  /*41e0*/  IADD3 R28, P6, PT, R11, R2, RZ ;  /* 0x000000020b1c7210 */ /* 0x002fc80007fde0ff */
[----:B------:R-:W-:Y:S02]  /*41f0*/  LEA.HI.X.SX32 R135, R11, R3, 0x1, P6 ;  /* 0x000000030b877211 */ /* 0x000fe400030f0eff */
[----:B------:R-:W-:Y:S01]  /*4200*/  ISETP.GE.U32.AND P5, PT, R8, 0x7fffff76, PT ;  /* 0x7fffff760800780c */ /* 0x000fe20003fa6070 */
[----:B------:R-:W-:Y:S02]  /*4210*/  @!P3 IMAD.MOV.U32 R8, RZ, RZ, R28 ;  /* 0x000000ffff08b224 */ /* 0x000fe400078e001c */
[----:B------:R-:W-:-:S05]  /*4220*/  @!P3 IMAD.MOV.U32 R9, RZ, RZ, R135 ;  /* 0x000000ffff09b224 */ /* 0x000fca00078e0087 */
[----:B------:R0:W3:Y:S01]  /*4230*/  @!P3 LDG.E.U8 R12, desc[UR18][R8.64] ;  /* 0x00000012080cb981 */ /* 0x0000e2000c1e1100 */
[----:B------:R-:W-:-:S03]  /*4240*/  IMAD R10, R36, 0x79, RZ ;  /* 0x00000079240a7824 */ /* 0x000fc600078e02ff */
[----:B------:R1:W-:Y:S04]  /*4250*/  STL [R1+0x764], R28 ;  /* 0x0007641c01007387 */ /* 0x0003e80000100800 */
[----:B------:R-:W-:Y:S01]  /*4260*/  STL [R1+0x760], R135 ;  /* 0x0007608701007387 */ /* 0x000fe20000100800 */
[----:B------:R-:W-:Y:S01]  /*4270*/  VIADD R11, R15, 0xffffffed ;  /* 0xffffffed0f0b7836 */ /* 0x000fe20000000000 */
[----:B------:R-:W-:-:S04]  /*4280*/  PRMT R114, RZ, 0x7610, R114 ;  /* 0x00007610ff727816 */ /* 0x000fc80000000072 */
[----:B------:R-:W-:Y:S01]  /*4290*/  ISETP.GE.U32.AND P3, PT, R11, 0x7fffff6e, PT ;  /* 0x7fffff6e0b00780c */ /* 0x000fe20003f66070 */
[----:B-1----:R-:W-:Y:S02]  /*42a0*/  IMAD.MOV.U32 R28, RZ, RZ, R13 ;  /* 0x000000ffff1c7224 */ /* 0x002fe400078e000d */
[----:B------:R-:W-:Y:S01]  /*42b0*/  VIADD R13, R15, 0xffffffe5 ;  /* 0xffffffe50f0d7836 */ /* 0x000fe20000000000 */
[----:B------:R-:W-:Y:S01]  /*42c0*/  PRMT R57, RZ, 0x7610, R57 ;  /* 0x00007610ff397816 */ /* 0x000fe20000000039 */
[----:B--2---:R1:W-:Y:S02]  /*42d0*/  STL [R1+0x4ec], R115 ;  /* 0x0004ec7301007387 */ /* 0x0043e40000100800 */
[----:B-1----:R-:W-:-:S04]  /*42e0*/  IADD3 R115, P6, PT, R10, R2, RZ ;  /* 0x000000020a737210 */ /* 0x002fc80007fde0ff */
[----:B------:R-:W-:Y:S02]  /*42f0*/  LEA.HI.X.SX32 R10, R10, R3, 0x1, P6 ;  /* 0x000000030a0a7211 */ /* 0x000fe400030f0eff */
[----:B0-----:R-:W-:-:S04]  /*4300*/  IADD3 R8, P6, PT, R2, R36, RZ ;  /* 0x0000002402087210 */ /* 0x001fc80007fde0ff */
[----:B------:R-:W-:Y:S01]  /*4310*/  LEA.HI.X.SX32 R9, R36, R3, 0x1, P6 ;  /* 0x0000000324097211 */ /* 0x000fe200030f0eff */
[----:B------:R-:W-:Y:S01]  /*4320*/  STL [R1+0x79c], R115 ;  /* 0x00079c7301007387 */ /* 0x000fe20000100800 */
[----:B------:R-:W-:-:S03]  /*4330*/  @!P2 IMAD.MOV.U32 R11, RZ, RZ, R10 ;  /* 0x000000ffff0ba224 */ /* 0x000fc600078e000a */
[----:B------:R-:W2:Y:S04]  /*4340*/  @!P0 LDG.E.U8 R14, desc[UR18][R8.64] ;  /* 0x00000012080e8981 */ /* 0x000ea8000c1e1100 */
[----:B------:R0:W-:Y:S04]  /*4350*/  STL [R1+0x798], R10 ;  /* 0x0007980a01007387 */ /* 0x0001e80000100800 */
[----:B---3--:R1:W-:Y:S01]  /*4360*/  STL [R1+0x4e4], R12 ;  /* 0x0004e40c01007387 */ /* 0x0083e20000100800 */
[----:B0-----:R-:W-:Y:S02]  /*4370*/  @!P2 IMAD.MOV.U32 R10, RZ, RZ, R115 ;  /* 0x000000ffff0aa224 */ /* 0x001fe400078e0073 */
[----:B-1----:R-:W-:-:S03]  /*4380*/  IMAD.SHL.U32 R12, R36, 0x2, RZ ;  /* 0x00000002240c7824 */ /* 0x002fc600078e00ff */
[----:B------:R0:W3:Y:S01]  /*4390*/  @!P2 LDG.E.U8 R114, desc[UR18][R10.64] ;  /* 0x000000120a72a981 */ /* 0x0000e2000c1e1100 */
[----:B------:R-:W-:Y:S01]  /*43a0*/  ISETP.GE.U32.AND P2, PT, R13, 0x7fffff66, PT ;  /* 0x7fffff660d00780c */ /* 0x000fe20003f46070 */
[----:B------:R-:W-:Y:S01]  /*43b0*/  IMAD R13, R36, 0xa, RZ ;  /* 0x0000000a240d7824 */ /* 0x000fe200078e02ff */
[----:B0-----:R-:W-:-:S04]  /*43c0*/  IADD3 R10, P6, PT, R12, R2, RZ ;  /* 0x000000020c0a7210 */ /* 0x001fc80007fde0ff */
[----:B------:R-:W-:Y:S02]  /*43d0*/  LEA.HI.X.SX32 R11, R12, R3, 0x1, P6 ;  /* 0x000000030c0b7211 */ /* 0x000fe400030f0eff */
[----:B------:R-:W-:-:S04]  /*43e0*/  IADD3 R12, P6, PT, R13, R2, RZ ;  /* 0x000000020d0c7210 */ /* 0x000fc80007fde0ff */
[----:B------:R-:W-:-:S05]  /*43f0*/  LEA.HI.X.SX32 R13, R13, R3, 0x1, P6 ;  /* 0x000000030d0d7211 */ /* 0x000fca00030f0eff */
[----:B------:R0:W4:Y:S04]  /*4400*/  @!P5 LDG.E.U8 R57, desc[UR18][R12.64] ;  /* 0x000000120c39d981 */ /* 0x000128000c1e1100 */
[----:B------:R-:W-:Y:S04]  /*4410*/  STL [R1+0x9fc], R8 ;  /* 0x0009fc0801007387 */ /* 0x000fe80000100800 */
[----:B------:R-:W-:Y:S01]  /*4420*/  STL [R1+0x9f8], R9 ;  /* 0x0009f80901007387 */ /* 0x000fe20000100800 */
[----:B------:R-:W-:Y:S01]  /*4430*/  PRMT R113, RZ, 0x7610, R113 ;  /* 0x00007610ff717816 */ /* 0x000fe20000000071 */
[----:B------:R-:W-:-:S05]  /*4440*/  IMAD R135, R36, 0x12, RZ ;  /* 0x0000001224877824 */ /* 0x000fca00078e02ff */
[----:B------:R-:W4:Y:S01]  /*4450*/  @!P4 LDG.E.U8 R113, desc[UR18][R10.64] ;  /* 0x000000120a71c981 */ /* 0x000f22000c1e1100 */
[----:B------:R-:W-:-:S04]  /*4460*/  IADD3 R138, P6, PT, R135, R2, RZ ;  /* 0x00000002878a7210 */ /* 0x000fc80007fde0ff */
[----:B------:R-:W-:Y:S02]  /*4470*/  LEA.HI.X.SX32 R135, R135, R3, 0x1, P6 ;  /* 0x0000000387877211 */ /* 0x000fe400030f0eff */
[----:B------:R-:W-:Y:S01]  /*4480*/  PRMT R117, RZ, 0x7610, R117 ;  /* 0x00007610ff757816 */ /* 0x000fe20000000075 */
[----:B--2---:R1:W-:Y:S02]  /*4490*/  STL [R1+0x4f0], R14 ;  /* 0x0004f00e01007387 */ /* 0x0043e40000100800 */
[----:B-1----:R-:W-:-:S05]  /*44a0*/  VIADD R14, R15, 0xffffffdd ;  /* 0xffffffdd0f0e7836 */ /* 0x002fca0000000000 */
[----:B------:R-:W-:Y:S01]  /*44b0*/  ISETP.GE.U32.AND P0, PT, R14, 0x7fffff5e, PT ;  /* 0x7fffff5e0e00780c */ /* 0x000fe20003f06070 */
[----:B------:R-:W-:-:S05]  /*44c0*/  VIADD R14, R15, 0xffffffd5 ;  /* 0xffffffd50f0e7836 */ /* 0x000fca0000000000 */
[----:B------:R-:W-:Y:S01]  /*44d0*/  ISETP.GE.U32.AND P4, PT, R14, 0x7fffff56, PT ;  /* 0x7fffff560e00780c */ /* 0x000fe20003f86070 */
[----:B------:R-:W-:Y:S01]  /*44e0*/  IMAD R14, R36, 0x1a, RZ ;  /* 0x0000001a240e7824 */ /* 0x000fe200078e02ff */
[----:B------:R-:W-:Y:S01]  /*44f0*/  STL [R1+0xa04], R10 ;  /* 0x000a040a01007387 */ /* 0x000fe20000100800 */
[----:B------:R-:W-:-:S03]  /*4500*/  VIADD R15, R15, 0xffffffcd ;  /* 0xffffffcd0f0f7836 */ /* 0x000fc60000000000 */
[----:B------:R-:W-:Y:S01]  /*4510*/  IADD3 R160, P6, PT, R14, R2, RZ ;  /* 0x000000020ea07210 */ /* 0x000fe20007fde0ff */
[----:B------:R-:W-:Y:S04]  /*4520*/  STL [R1+0xa00], R11 ;  /* 0x000a000b01007387 */ /* 0x000fe80000100800 */
[----:B---3--:R-:W-:Y:S04]  /*4530*/  STL [R1+0x4c0], R114 ;  /* 0x0004c07201007387 */ /* 0x008fe80000100800 */
[----:B------:R0:W-:Y:S01]  /*4540*/  STL [R1+0xa0c], R12 ;  /* 0x000a0c0c01007387 */ /* 0x0001e20000100800 */
[----:B------:R-:W-:-:S03]  /*4550*/  ISETP.GE.U32.AND P5, PT, R15, 0x7fffff4e, PT ;  /* 0x7fffff4e0f00780c */ /* 0x000fc60003fa6070 */
[----:B------:R1:W-:Y:S01]  /*4560*/  STL [R1+0xa08], R13 ;  /* 0x000a080d01007387 */ /* 0x0003e20000100800 */
[----:B------:R-:W-:-:S03]  /*4570*/  @!P3 IMAD.MOV.U32 R15, RZ, RZ, R135 ;  /* 0x000000ffff0fb224 */ /* 0x000fc600078e0087 */
[----:B------:R-:W-:Y:S01]  /*4580*/  STL [R1+0x9c], R160 ;  /* 0x00009ca001007387 */ /* 0x000fe20000100800 */
[----:B0-----:R-:W0:Y:S03]  /*4590*/  LDC R12, c[0x0][0x3a0] ;  /* 0x0000e800ff0c7b82 */ /* 0x001e260000000800 */
[----:B----4-:R2:W-:Y:S01]  /*45a0*/  STL [R1+0x4ac], R57 ;  /* 0x0004ac3901007387 */ /* 0x0105e20000100800 */
[----:B-1----:R-:W-:Y:S02]  /*45b0*/  PRMT R13, RZ, 0x7610, R13 ;  /* 0x00007610ff0d7816 */ /* 0x002fe4000000000d */
[----:B--2---:R-:W-:Y:S01]  /*45c0*/  LEA.HI.X.SX32 R57, R14, R3, 0x1, P6 ;  /* 0x000000030e397211 */ /* 0x004fe200030f0eff */
[----:B------:R-:W-:-:S05]  /*45d0*/  @!P3 IMAD.MOV.U32 R14, RZ, RZ, R138 ;  /* 0x000000ffff0eb224 */ /* 0x000fca00078e008a */
[----:B------:R1:W2:Y:S02]  /*45e0*/  @!P3 LDG.E.U8 R13, desc[UR18][R14.64] ;  /* 0x000000120e0db981 */ /* 0x0002a4000c1e1100 */
[----:B-1----:R-:W-:Y:S02]  /*45f0*/  @!P2 IMAD.MOV.U32 R14, RZ, RZ, R160 ;  /* 0x000000ffff0ea224 */ /* 0x002fe400078e00a0 */
[----:B------:R-:W-:-:S05]  /*4600*/  @!P2 IMAD.MOV.U32 R15, RZ, RZ, R57 ;  /* 0x000000ffff0fa224 */ /* 0x000fca00078e0039 */
[----:B------:R1:W3:Y:S01]  /*4610*/  @!P2 LDG.E.U8 R117, desc[UR18][R14.64] ;  /* 0x000000120e75a981 */ /* 0x0002e2000c1e1100 */
[----:B------:R-:W-:Y:S02]  /*4620*/  IMAD.MOV.U32 R114, RZ, RZ, R16 ;  /* 0x000000ffff727224 */ /* 0x000fe400078e0010 */
[----:B------:R-:W-:Y:S01]  /*4630*/  IMAD R16, R36, 0x22, RZ ;  /* 0x0000002224107824 */ /* 0x000fe200078e02ff */
[----:B------:R-:W-:Y:S01]  /*4640*/  STL [R1+0xa14], R138 ;  /* 0x000a148a01007387 */ /* 0x000fe20000100800 */
[----:B------:R-:W-:-:S03]  /*4650*/  IMAD.MOV.U32 R115, RZ, RZ, R17 ;  /* 0x000000ffff737224 */ /* 0x000fc600078e0011 */
[----:B------:R-:W-:Y:S01]  /*4660*/  STL [R1+0xa10], R135 ;  /* 0x000a108701007387 */ /* 0x000fe20000100800 */
[----:B0-----:R-:W-:-:S03]  /*4670*/  VIADD R17, R12, 0xffffffc5 ;  /* 0xffffffc50c117836 */ /* 0x001fc60000000000 */
[----:B------:R-:W-:Y:S04]  /*4680*/  STL [R1+0x98], R57 ;  /* 0x0000983901007387 */ /* 0x000fe80000100800 */
[----:B------:R0:W-:Y:S01]  /*4690*/  STL [R1+0x4bc], R113 ;  /* 0x0004bc7101007387 */ /* 0x0001e20000100800 */
[----:B-1----:R-:W-:Y:S01]  /*46a0*/  VIADD R14, R12, 0xffffffbd ;  /* 0xffffffbd0c0e7836 */ /* 0x002fe20000000000 */
[----:B------:R-:W-:Y:S01]  /*46b0*/  ISETP.GE.U32.AND P3, PT, R17, 0x7fffff46, PT ;  /* 0x7fffff461100780c */ /* 0x000fe20003f66070 */
[----:B------:R-:W-:Y:S01]  /*46c0*/  IMAD R17, R36, 0x2a, RZ ;  /* 0x0000002a24117824 */ /* 0x000fe200078e02ff */
[----:B0-----:R-:W-:-:S04]  /*46d0*/  IADD3 R113, P6, PT, R16, R2, RZ ;  /* 0x0000000210717210 */ /* 0x001fc80007fde0ff */
[----:B------:R-:W-:Y:S02]  /*46e0*/  LEA.HI.X.SX32 R160, R16, R3, 0x1, P6 ;  /* 0x0000000310a07211 */ /* 0x000fe400030f0eff */
[----:B------:R-:W-:Y:S02]  /*46f0*/  PRMT R10, RZ, 0x7610, R10 ;  /* 0x00007610ff0a7816 */ /* 0x000fe4000000000a */
[----:B------:R-:W-:Y:S01]  /*4700*/  ISETP.GE.U32.AND P2, PT, R14, 0x7fffff3e, PT ;  /* 0x7fffff3e0e00780c */ /* 0x000fe20003f46070 */
[----:B------:R-:W-:Y:S02]  /*4710*/  @!P0 IMAD.MOV.U32 R14, RZ, RZ, R113 ;  /* 0x000000ffff0e8224 */ /* 0x000fe400078e0071 */
[----:B------:R-:W-:Y:S01]  /*4720*/  @!P0 IMAD.MOV.U32 R15, RZ, RZ, R160 ;  /* 0x000000ffff0f8224 */ /* 0x000fe200078e00a0 */
[----:B------:R-:W-:-:S04]  /*4730*/  PRMT R116, RZ, 0x7610, R116 ;  /* 0x00007610ff747816 */ /* 0x000fc80000000074 */
[----:B------:R0:W4:Y:S04]  /*4740*/  @!P0 LDG.E.U8 R10, desc[UR18][R14.64] ;  /* 0x000000120e0a8981 */ /* 0x000128000c1e1100 */
[----:B--2---:R-:W-:Y:S04]  /*4750*/  STL [R1+0xae8], R13 ;  /* 0x000ae80d01007387 */ /* 0x004fe80000100800 */
[----:B------:R-:W2:Y:S04]  /*4760*/  LDL.LU R57, [R1+0xc14] ;  /* 0x000c140001397983 */ /* 0x000ea80000300800 */
[----:B------:R-:W-:Y:S04]  /*4770*/  STL [R1+0xdc], R113 ;  /* 0x0000dc7101007387 */ /* 0x000fe80000100800 */
[----:B------:R-:W-:Y:S04]  /*4780*/  STL [R1+0xd8], R160 ;  /* 0x0000d8a001007387 */ /* 0x000fe80000100800 */
[----:B---3--:R1:W-:Y:S02]  /*4790*/  STL [R1+0x4e8], R117 ;  /* 0x0004e87501007387 */ /* 0x0083e40000100800 */
[----:B-1----:R-:W-:-:S04]  /*47a0*/  IADD3 R117, P6, PT, R17, R2, RZ ;  /* 0x0000000211757210 */ /* 0x002fc80007fde0ff */
[----:B0-----:R-:W-:Y:S01]  /*47b0*/  LEA.HI.X.SX32 R15, R17, R3, 0x1, P6 ;  /* 0x00000003110f7211 */ /* 0x001fe200030f0eff */
[----:B------:R-:W-:-:S05]  /*47c0*/  @!P4 IMAD.MOV.U32 R14, RZ, RZ, R117 ;  /* 0x000000ffff0ec224 */ /* 0x000fca00078e0075 */
[----:B------:R0:W3:Y:S01]  /*47d0*/  @!P4 LDG.E.U8 R116, desc[UR18][R14.64] ;  /* 0x000000120e74c981 */ /* 0x0000e2000c1e1100 */
[----:B------:R-:W-:-:S05]  /*47e0*/  VIADD R16, R12, 0xffffffb5 ;  /* 0xffffffb50c107836 */ /* 0x000fca0000000000 */
[----:B------:R-:W-:Y:S01]  /*47f0*/  ISETP.GE.U32.AND P0, PT, R16, 0x7fffff36, PT ;  /* 0x7fffff361000780c */ /* 0x000fe20003f06070 */
[C---:B------:R-:W-:Y:S01]  /*4800*/  IMAD R16, R36.reuse, 0x32, RZ ;  /* 0x0000003224107824 */ /* 0x040fe200078e02ff */
[----:B------:R1:W-:Y:S01]  /*4810*/  STL [R1+0x54c], R117 ;  /* 0x00054c7501007387 */ /* 0x0003e20000100800 */
[----:B------:R-:W-:-:S03]  /*4820*/  IMAD R17, R36, 0x3a, RZ ;  /* 0x0000003a24117824 */ /* 0x000fc600078e02ff */
[C---:B------:R-:W-:Y:S02]  /*4830*/  IADD3 R160, P6, PT, R16.reuse, R2, RZ ;  /* 0x0000000210a07210 */ /* 0x040fe40007fde0ff */
[----:B------:R-:W-:Y:S01]  /*4840*/  PRMT R11, RZ, 0x7610, R11 ;  /* 0x00007610ff0b7816 */ /* 0x000fe2000000000b */
[----:B----4-:R-:W-:Y:S04]  /*4850*/  STL [R1+0xb24], R10 ;  /* 0x000b240a01007387 */ /* 0x010fe80000100800 */
[----:B------:R0:W-:Y:S04]  /*4860*/  STL [R1+0x548], R15 ;  /* 0x0005480f01007387 */ /* 0x0001e80000100800 */
[----:B-1----:R-:W4:Y:S04]  /*4870*/  LDL.LU R117, [R1+0xc10] ;  /* 0x000c100001757983 */ /* 0x002f280000300800 */
[----:B------:R-:W-:Y:S01]  /*4880*/  STL [R1+0x58c], R160 ;  /* 0x00058ca001007387 */ /* 0x000fe20000100800 */
[----:B0-----:R-:W-:Y:S01]  /*4890*/  LEA.HI.X.SX32 R15, R16, R3, 0x1, P6 ;  /* 0x00000003100f7211 */ /* 0x001fe200030f0eff */
[----:B------:R-:W-:Y:S01]  /*48a0*/  @!P5 IMAD.MOV.U32 R14, RZ, RZ, R160 ;  /* 0x000000ffff0ed224 */ /* 0x000fe200078e00a0 */
[----:B------:R-:W-:-:S04]  /*48b0*/  PRMT R162, RZ, 0x7610, R162 ;  /* 0x00007610ffa27816 */ /* 0x000fc800000000a2 */
[----:B------:R0:W2:Y:S04]  /*48c0*/  @!P5 LDG.E.U8 R11, desc[UR18][R14.64] ;  /* 0x000000120e0bd981 */ /* 0x0000a8000c1e1100 */
[----:B---3--:R1:W-:Y:S02]  /*48d0*/  STL [R1+0x470], R116 ;  /* 0x0004707401007387 */ /* 0x0083e40000100800 */
[----:B-1----:R-:W-:-:S04]  /*48e0*/  IADD3 R116, P6, PT, R17, R2, RZ ;  /* 0x0000000211747210 */ /* 0x002fc80007fde0ff */
[----:B------:R-:W-:Y:S01]  /*48f0*/  LEA.HI.X.SX32 R17, R17, R3, 0x1, P6 ;  /* 0x0000000311117211 */ /* 0x000fe200030f0eff */
[----:B------:R1:W-:Y:S01]  /*4900*/  STL [R1+0x588], R15 ;  /* 0x0005880f01007387 */ /* 0x0003e20000100800 */
[----:B0-----:R-:W-:-:S03]  /*4910*/  @!P3 IMAD.MOV.U32 R14, RZ, RZ, R116 ;  /* 0x000000ffff0eb224 */ /* 0x001fc600078e0074 */
[----:B-1----:R-:W-:-:S05]  /*4920*/  @!P3 IMAD.MOV.U32 R15, RZ, RZ, R17 ;  /* 0x000000ffff0fb224 */ /* 0x002fca00078e0011 */
[----:B------:R0:W3:Y:S01]  /*4930*/  @!P3 LDG.E.U8 R162, desc[UR18][R14.64] ;  /* 0x000000120ea2b981 */ /* 0x0000e2000c1e1100 */
[----:B------:R-:W-:Y:S02]  /*4940*/  IMAD.MOV.U32 R113, RZ, RZ, R114 ;  /* 0x000000ffff717224 */ /* 0x000fe400078e0072 */
[----:B------:R-:W-:Y:S02]  /*4950*/  IMAD.MOV.U32 R114, RZ, RZ, R18 ;  /* 0x000000ffff727224 */ /* 0x000fe400078e0012 */
[----:B------:R-:W-:Y:S02]  /*4960*/  VIADD R18, R12, 0xffffffad ;  /* 0xffffffad0c127836 */ /* 0x000fe40000000000 */
[----:B------:R-:W-:-:S03]  /*4970*/  IMAD R16, R36, 0x42, RZ ;  /* 0x0000004224107824 */ /* 0x000fc600078e02ff */
[----:B------:R-:W-:Y:S01]  /*4980*/  ISETP.GE.U32.AND P4, PT, R18, 0x7fffff2e, PT ;  /* 0x7fffff2e1200780c */ /* 0x000fe20003f86070 */
[----:B------:R-:W-:Y:S01]  /*4990*/  VIADD R18, R12, 0xffffffa5 ;  /* 0xffffffa50c127836 */ /* 0x000fe20000000000 */
[----:B------:R-:W-:Y:S01]  /*49a0*/  IADD3 R160, P6, PT, R16, R2, RZ ;  /* 0x0000000210a07210 */ /* 0x000fe20007fde0ff */
[----:B------:R1:W-:Y:S01]  /*49b0*/  STL [R1+0x5cc], R116 ;  /* 0x0005cc7401007387 */ /* 0x0003e20000100800 */
[----:B0-----:R-:W-:Y:S02]  /*49c0*/  VIADD R14, R12, 0xffffff9d ;  /* 0xffffff9d0c0e7836 */ /* 0x001fe40000000000 */
[----:B------:R-:W-:Y:S01]  /*49d0*/  ISETP.GE.U32.AND P5, PT, R18, 0x7fffff26, PT ;  /* 0x7fffff261200780c */ /* 0x000fe20003fa6070 */
[----:B--2---:R-:W-:Y:S01]  /*49e0*/  STL [R1+0xb4c], R11 ;  /* 0x000b4c0b01007387 */ /* 0x004fe20000100800 */
[----:B------:R-:W-:-:S03]  /*49f0*/  LEA.HI.X.SX32 R18, R16, R3, 0x1, P6 ;  /* 0x0000000310127211 */ /* 0x000fc600030f0eff */
[----:B------:R0:W-:Y:S01]  /*4a00*/  STL [R1+0x5c8], R17 ;  /* 0x0005c81101007387 */ /* 0x0001e20000100800 */
[----:B------:R-:W-:-:S03]  /*4a10*/  PRMT R8, RZ, 0x7610, R8 ;  /* 0x00007610ff087816 */ /* 0x000fc60000000008 */
[----:B-1----:R-:W2:Y:S01]  /*4a20*/  LDL.LU R116, [R1+0xc0c] ;  /* 0x000c0c0001747983 */ /* 0x002ea20000300800 */
[----:B------:R-:W-:Y:S01]  /*4a30*/  ISETP.GE.U32.AND P3, PT, R14, 0x7fffff1e, PT ;  /* 0x7fffff1e0e00780c */ /* 0x000fe20003f66070 */
[----:B------:R-:W-:Y:S02]  /*4a40*/  @!P2 IMAD.MOV.U32 R14, RZ, RZ, R160 ;  /* 0x000000ffff0ea224 */ /* 0x000fe400078e00a0 */
[----:B------:R-:W-:Y:S01]  /*4a50*/  STL [R1+0x60c], R160 ;  /* 0x00060ca001007387 */ /* 0x000fe20000100800 */
[----:B0-----:R-:W-:-:S03]  /*4a60*/  IMAD R17, R36, 0x4a, RZ ;  /* 0x0000004a24117824 */ /* 0x001fc600078e02ff */
[----:B------:R-:W-:Y:S01]  /*4a70*/  STL [R1+0x608], R18 ;  /* 0x0006081201007387 */ /* 0x000fe20000100800 */
[----:B------:R-:W-:Y:S01]  /*4a80*/  @!P2 IMAD.MOV.U32 R15, RZ, RZ, R18 ;  /* 0x000000ffff0fa224 */ /* 0x000fe200078e0012 */
[----:B------:R-:W-:-:S04]  /*4a90*/  PRMT R161, RZ, 0x7610, R161 ;  /* 0x00007610ffa17816 */ /* 0x000fc800000000a1 */
[----:B------:R0:W2:Y:S04]  /*4aa0*/  @!P2 LDG.E.U8 R8, desc[UR18][R14.64] ;  /* 0x000000120e08a981 */ /* 0x0000a8000c1e1100 */
        /* <DEDUP_REMOVED lines=8> */
[----:B------:R-:W-:Y:S01]  /*4b30*/  STL [R1+0x64c], R162 ;  /* 0x00064ca201007387 */ /* 0x000fe20000100800 */
[----:B------:R-:W-:-:S03]  /*4b40*/  IMAD R17, R36, 0x5a, RZ ;  /* 0x0000005a24117824 */ /* 0x000fc600078e02ff */
[C---:B------:R-:W-:Y:S01]  /*4b50*/  IADD3 R160, P6, PT, R16.reuse, R2, RZ ;  /* 0x0000000210a07210 */ /* 0x040fe20007fde0ff */
[----:B--2---:R-:W-:Y:S04]  /*4b60*/  STL [R1+0xb58], R8 ;  /* 0x000b580801007387 */ /* 0x004fe80000100800 */
[----:B------:R1:W-:Y:S04]  /*4b70*/  STL [R1+0x648], R15 ;  /* 0x0006480f01007387 */ /* 0x0003e80000100800 */
[----:B------:R-:W-:Y:S01]  /*4b80*/  STL [R1+0x68c], R160 ;  /* 0x00068ca001007387 */ /* 0x000fe20000100800 */
[----:B------:R-:W-:Y:S01]  /*4b90*/  PRMT R9, RZ, 0x7610, R9 ;  /* 0x00007610ff097816 */ /* 0x000fe20000000009 */
[----:B0-----:R-:W-:Y:S01]  /*4ba0*/  @!P4 IMAD.MOV.U32 R14, RZ, RZ, R160 ;  /* 0x000000ffff0ec224 */ /* 0x001fe200078e00a0 */
[----:B-1----:R-:W-:-:S02]  /*4bb0*/  LEA.HI.X.SX32 R15, R16, R3, 0x1, P6 ;  /* 0x00000003100f7211 */ /* 0x002fc400030f0eff */
[----:B------:R-:W-:-:S03]  /*4bc0*/  PRMT R152, RZ, 0x7610, R152 ;  /* 0x00007610ff987816 */ /* 0x000fc60000000098 */
        /* <DEDUP_REMOVED lines=8> */
[----:B------:R-:W-:Y:S02]  /*4c50*/  VIADD R18, R12, 0xffffff8d ;  /* 0xffffff8d0c127836 */ /* 0x000fe40000000000 */
[----:B------:R-:W-:-:S03]  /*4c60*/  IMAD R16, R36, 0x62, RZ ;  /* 0x0000006224107824 */ /* 0x000fc600078e02ff */
[----:B------:R-:W-:Y:S01]  /*4c70*/  ISETP.GE.U32.AND P0, PT, R18, 0x7fffff0e, PT ;  /* 0x7fffff0e1200780c */ /* 0x000fe20003f06070 */
[----:B------:R-:W-:Y:S01]  /*4c80*/  VIADD R18, R12, 0xffffff85 ;  /* 0xffffff850c127836 */ /* 0x000fe20000000000 */
[----:B------:R-:W-:Y:S01]  /*4c90*/  IADD3 R160, P6, PT, R16, R2, RZ ;  /* 0x0000000210a07210 */ /* 0x000fe20007fde0ff */
[----:B------:R-:W-:Y:S03]  /*4ca0*/  STL [R1+0x6c4], R161 ;  /* 0x0006c4a101007387 */ /* 0x000fe60000100800 */
[----:B------:R-:W-:Y:S02]  /*4cb0*/  ISETP.GE.U32.AND P4, PT, R18, 0x7fffff06, PT ;  /* 0x7fffff061200780c */ /* 0x000fe40003f86070 */
[----:B------:R-:W-:Y:S01]  /*4cc0*/  LEA.HI.X.SX32 R18, R16, R3, 0x1, P6 ;  /* 0x0000000310127211 */ /* 0x000fe200030f0eff */
[----:B--2---:R-:W-:Y:S01]  /*4cd0*/  STL [R1+0xb5c], R9 ;  /* 0x000b5c0901007387 */ /* 0x004fe20000100800 */
[----:B------:R-:W-:-:S02]  /*4ce0*/  IMAD R17, R36, 0x6a, RZ ;  /* 0x0000006a24117824 */ /* 0x000fc400078e02ff */
[----:B0-----:R-:W-:Y:S01]  /*4cf0*/  VIADD R14, R12, 0xfffffffc ;  /* 0xfffffffc0c0e7836 */ /* 0x001fe20000000000 */
[----:B------:R-:W-:Y:S04]  /*4d00*/  STL [R1+0x6c0], R162 ;  /* 0x0006c0a201007387 */ /* 0x000fe80000100800 */
[----:B------:R-:W-:Y:S04]  /*4d10*/  STL [R1+0x6fc], R160 ;  /* 0x0006fca001007387 */ /* 0x000fe80000100800 */
[----:B------:R-:W-:Y:S01]  /*4d20*/  STL [R1+0x6f8], R18 ;  /* 0x0006f81201007387 */ /* 0x000fe20000100800 */
[----:B------:R-:W-:Y:S01]  /*4d30*/  PRMT R132, RZ, 0x7610, R132 ;  /* 0x00007610ff847816 */ /* 0x000fe20000000084 */
[----:B------:R-:W-:Y:S01]  /*4d40*/  @!P3 IMAD.MOV.U32 R15, RZ, RZ, R18 ;  /* 0x000000ffff0fb224 */ /* 0x000fe200078e0012 */
[----:B------:R-:W-:Y:S01]  /*4d50*/  ISETP.GE.U32.AND P5, PT, R14, 0x7fffff7d, PT ;  /* 0x7fffff7d0e00780c */ /* 0x000fe20003fa6070 */
[----:B------:R-:W-:Y:S01]  /*4d60*/  @!P3 IMAD.MOV.U32 R14, RZ, RZ, R160 ;  /* 0x000000ffff0eb224 */ /* 0x000fe200078e00a0 */
[----:B------:R-:W-:-:S04]  /*4d70*/  PRMT R109, RZ, 0x7610, R109 ;  /* 0x00007610ff6d7816 */ /* 0x000fc8000000006d */
[----:B------:R0:W2:Y:S04]  /*4d80*/  @!P3 LDG.E.U8 R132, desc[UR18][R14.64] ;  /* 0x000000120e84b981 */ /* 0x0000a8000c1e1100 */
[----:B---3--:R1:W-:Y:S02]  /*4d90*/  STL [R1+0x46c], R152 ;  /* 0x00046c9801007387 */ /* 0x0083e40000100800 */
[----:B-1----:R-:W-:-:S04]  /*4da0*/  IADD3 R152, P6, PT, R17, R2, RZ ;  /* 0x0000000211987210 */ /* 0x002fc80007fde0ff */
[----:B------:R-:W-:Y:S01]  /*4db0*/  LEA.HI.X.SX32 R161, R17, R3, 0x1, P6 ;  /* 0x0000000311a17211 */ /* 0x000fe200030f0eff */
[----:B0-----:R-:W-:-:S04]  /*4dc0*/  @!P2 IMAD.MOV.U32 R14, RZ, RZ, R152 ;  /* 0x000000ffff0ea224 */ /* 0x001fc800078e0098 */
[----:B------:R-:W-:-:S05]  /*4dd0*/  @!P2 IMAD.MOV.U32 R15, RZ, RZ, R161 ;  /* 0x000000ffff0fa224 */ /* 0x000fca00078e00a1 */
[----:B------:R0:W3:Y:S01]  /*4de0*/  @!P2 LDG.E.U8 R109, desc[UR18][R14.64] ;  /* 0x000000120e6da981 */ /* 0x0000e2000c1e1100 */
[----:B------:R-:W-:-:S05]  /*4df0*/  VIADD R16, R12, 0xfffffff4 ;  /* 0xfffffff40c107836 */ /* 0x000fca0000000000 */
[----:B------:R-:W-:Y:S01]  /*4e00*/  ISETP.GE.U32.AND P3, PT, R16, 0x7fffff75, PT ;  /* 0x7fffff751000780c */ /* 0x000fe20003f66070 */
[C---:B------:R-:W-:Y:S01]  /*4e10*/  IMAD R16, R36.reuse, 0x72, RZ ;  /* 0x0000007224107824 */ /* 0x040fe200078e02ff */
[----:B------:R-:W-:Y:S01]  /*4e20*/  STL [R1+0x734], R152 ;  /* 0x0007349801007387 */ /* 0x000fe20000100800 */
[----:B------:R-:W-:-:S03]  /*4e30*/  IMAD R17, R36, 0x7a, RZ ;  /* 0x0000007a24117824 */ /* 0x000fc600078e02ff */
[----:B------:R-:W-:Y:S01]  /*4e40*/  IADD3 R160, P6, PT, R16, R2, RZ ;  /* 0x0000000210a07210 */ /* 0x000fe20007fde0ff */
[----:B--2---:R-:W-:Y:S04]  /*4e50*/  STL [R1+0xb60], R132 ;  /* 0x000b608401007387 */ /* 0x004fe80000100800 */
[----:B------:R1:W-:Y:S01]  /*4e60*/  STL [R1+0x730], R161 ;  /* 0x000730a101007387 */ /* 0x0003e20000100800 */
[----:B------:R-:W-:-:S03]  /*4e70*/  PRMT R159, RZ, 0x7610, R159 ;  /* 0x00007610ff9f7816 */ /* 0x000fc6000000009f */
[----:B------:R2:W-:Y:S01]  /*4e80*/  STL [R1+0x76c], R160 ;  /* 0x00076ca001007387 */ /* 0x0005e20000100800 */
[----:B0-----:R-:W-:Y:S01]  /*4e90*/  @!P0 IMAD.MOV.U32 R14, RZ, RZ, R160 ;  /* 0x000000ffff0e8224 */ /* 0x001fe200078e00a0 */
[----:B-1----:R-:W-:Y:S01]  /*4ea0*/  LEA.HI.X.SX32 R161, R16, R3, 0x1, P6 ;  /* 0x0000000310a17211 */ /* 0x002fe200030f0eff */
[C---:B------:R-:W-:Y:S02]  /*4eb0*/  VIADD R16, R12.reuse, 0xffffffe4 ;  /* 0xffffffe40c107836 */ /* 0x040fe40000000000 */
[----:B------:R-:W-:Y:S02]  /*4ec0*/  VIADD R18, R12, 0xffffffec ;  /* 0xffffffec0c127836 */ /* 0x000fe40000000000 */
[----:B------:R-:W-:Y:S01]  /*4ed0*/  @!P0 IMAD.MOV.U32 R15, RZ, RZ, R161 ;  /* 0x000000ffff0f8224 */ /* 0x000fe200078e00a1 */
[----:B------:R-:W-:Y:S02]  /*4ee0*/  PRMT R130, RZ, 0x7610, R130 ;  /* 0x00007610ff827816 */ /* 0x000fe40000000082 */
[----:B------:R-:W-:-:S02]  /*4ef0*/  ISETP.GE.U32.AND P2, PT, R18, 0x7fffff6d, PT ;  /* 0x7fffff6d1200780c */ /* 0x000fc40003f46070 */
[----:B------:R0:W4:Y:S01]  /*4f00*/  @!P0 LDG.E.U8 R159, desc[UR18][R14.64] ;  /* 0x000000120e9f8981 */ /* 0x000122000c1e1100 */
[----:B------:R-:W-:Y:S01]  /*4f10*/  ISETP.GE.U32.AND P0, PT, R16, 0x7fffff65, PT ;  /* 0x7fffff651000780c */ /* 0x000fe20003f06070 */
[C---:B------:R-:W-:Y:S01]  /*4f20*/  IMAD R18, R36.reuse, 0x3, RZ ;  /* 0x0000000324127824 */ /* 0x040fe200078e02ff */
[----:B------:R-:W-:Y:S01]  /*4f30*/  PRMT R108, RZ, 0x7610, R108 ;  /* 0x00007610ff6c7816 */ /* 0x000fe2000000006c */
[----:B--2---:R-:W-:Y:S02]  /*4f40*/  IMAD.MOV.U32 R160, RZ, RZ, R139 ;  /* 0x000000ffffa07224 */ /* 0x004fe400078e008b */
[----:B------:R-:W-:Y:S02]  /*4f50*/  IMAD R139, R36, 0x13, RZ ;  /* 0x00000013248b7824 */ /* 0x000fe400078e02ff */
[----:B------:R-:W-:Y:S02]  /*4f60*/  IMAD.MOV.U32 R162, RZ, RZ, R28 ;  /* 0x000000ffffa27224 */ /* 0x000fe400078e001c */
[----:B------:R-:W-:Y:S01]  /*4f70*/  IMAD.MOV.U32 R28, RZ, RZ, R146 ;  /* 0x000000ffff1c7224 */ /* 0x000fe200078e0092 */
[----:B------:R-:W-:-:S02]  /*4f80*/  PRMT R6, RZ, 0x7610, R6 ;  /* 0x00007610ff067816 */ /* 0x000fc40000000006 */
[----:B------:R-:W-:Y:S01]  /*4f90*/  PRMT R155, RZ, 0x7610, R155 ;  /* 0x00007610ff9b7816 */ /* 0x000fe2000000009b */
[----:B---3--:R1:W-:Y:S02]  /*4fa0*/  STL [R1+0x424], R109 ;  /* 0x0004246d01007387 */ /* 0x0083e40000100800 */
[----:B-1----:R-:W-:-:S04]  /*4fb0*/  IADD3 R109, P6, PT, R17, R2, RZ ;  /* 0x00000002116d7210 */ /* 0x002fc80007fde0ff */
[----:B------:R-:W-:Y:S01]  /*4fc0*/  LEA.HI.X.SX32 R152, R17, R3, 0x1, P6 ;  /* 0x0000000311987211 */ /* 0x000fe200030f0eff */
[----:B------:R-:W-:-:S04]  /*4fd0*/  @!P4 IMAD.MOV.U32 R16, RZ, RZ, R109 ;  /* 0x000000ffff10c224 */ /* 0x000fc800078e006d */
[----:B------:R-:W-:Y:S01]  /*4fe0*/  @!P4 IMAD.MOV.U32 R17, RZ, RZ, R152 ;  /* 0x000000ffff11c224 */ /* 0x000fe200078e0098 */
[----:B0-----:R-:W-:-:S04]  /*4ff0*/  IADD3 R14, P6, PT, R18, R2, RZ ;  /* 0x00000002120e7210 */ /* 0x001fc80007fde0ff */
[----:B------:R0:W2:Y:S01]  /*5000*/  @!P4 LDG.E.U8 R130, desc[UR18][R16.64] ;  /* 0x000000121082c981 */ /* 0x0000a2000c1e1100 */
[----:B------:R-:W-:Y:S01]  /*5010*/  LEA.HI.X.SX32 R15, R18, R3, 0x1, P6 ;  /* 0x00000003120f7211 */ /* 0x000fe200030f0eff */
[----:B------:R-:W-:-:S04]  /*5020*/  VIADD R18, R12, 0xffffffd4 ;  /* 0xffffffd40c127836 */ /* 0x000fc80000000000 */
[----:B------:R-:W3:Y:S01]  /*5030*/  @!P5 LDG.E.U8 R108, desc[UR18][R14.64] ;  /* 0x000000120e6cd981 */ /* 0x000ee2000c1e1100 */
[----:B0-----:R-:W-:Y:S02]  /*5040*/  VIADD R16, R12, 0xffffffdc ;  /* 0xffffffdc0c107836 */ /* 0x001fe40000000000 */
[----:B------:R-:W-:-:S03]  /*5050*/  IMAD R17, R36, 0xb, RZ ;  /* 0x0000000b24117824 */ /* 0x000fc600078e02ff */
[----:B------:R-:W-:Y:S02]  /*5060*/  ISETP.GE.U32.AND P4, PT, R16, 0x7fffff5d, PT ;  /* 0x7fffff5d1000780c */ /* 0x000fe40003f86070 */
[CC--:B------:R-:W-:Y:S02]  /*5070*/  IADD3 R16, P6, PT, R17.reuse, R2.reuse, RZ ;  /* 0x0000000211107210 */ /* 0x0c0fe40007fde0ff */
[----:B------:R-:W-:Y:S01]  /*5080*/  ISETP.GE.U32.AND P5, PT, R18, 0x7fffff55, PT ;  /* 0x7fffff551200780c */ /* 0x000fe20003fa6070 */
[----:B------:R-:W-:Y:S01]  /*5090*/  IMAD R18, R36, 0x1b, RZ ;  /* 0x0000001b24127824 */ /* 0x000fe200078e02ff */
[----:B------:R-:W-:Y:S01]  /*50a0*/  LEA.HI.X.SX32 R17, R17, R3, 0x1, P6 ;  /* 0x0000000311117211 */ /* 0x000fe200030f0eff */
[----:B------:R-:W-:Y:S01]  /*50b0*/  STL [R1+0x768], R161 ;  /* 0x000768a101007387 */ /* 0x000fe20000100800 */
[----:B------:R-:W-:-:S03]  /*50c0*/  IADD3 R146, P6, PT, R139, R2, RZ ;  /* 0x000000028b927210 */ /* 0x000fc60007fde0ff */
[----:B------:R0:W-:Y:S01]  /*50d0*/  STL [R1+0x7a4], R109 ;  /* 0x0007a46d01007387 */ /* 0x0001e20000100800 */
[----:B------:R-:W-:-:S03]  /*50e0*/  LEA.HI.X.SX32 R139, R139, R3, 0x1, P6 ;  /* 0x000000038b8b7211 */ /* 0x000fc600030f0eff */
[----:B------:R1:W-:Y:S04]  /*50f0*/  STL [R1+0x7a0], R152 ;  /* 0x0007a09801007387 */ /* 0x0003e80000100800 */
[----:B------:R-:W4:Y:S01]  /*5100*/  @!P3 LDG.E.U8 R6, desc[UR18][R16.64] ;  /* 0x000000121006b981 */ /* 0x000f22000c1e1100 */
[----:B0-----:R-:W-:Y:S02]  /*5110*/  IMAD.MOV.U32 R109, RZ, RZ, R19 ;  /* 0x000000ffff6d7224 */ /* 0x001fe400078e0013 */
[----:B------:R-:W-:Y:S01]  /*5120*/  VIADD R19, R12, 0xffffffcc ;  /* 0xffffffcc0c137836 */ /* 0x000fe20000000000 */
[----:B-1----:R-:W-:Y:S01]  /*5130*/  IADD3 R152, P6, PT, R18, R2, RZ ;  /* 0x0000000212987210 */ /* 0x002fe20007fde0ff */
[----:B------:R-:W-:-:S03]  /*5140*/  IMAD.MOV.U32 R161, RZ, RZ, R115 ;  /* 0x000000ffffa17224 */ /* 0x000fc600078e0073 */
[----:B------:R-:W-:Y:S01]  /*5150*/  ISETP.GE.U32.AND P3, PT, R19, 0x7fffff4d, PT ;  /* 0x7fffff4d1300780c */ /* 0x000fe20003f66070 */
[----:B------:R-:W-:Y:S01]  /*5160*/  @!P2 IMAD.MOV.U32 R19, RZ, RZ, R139 ;  /* 0x000000ffff13a224 */ /* 0x000fe200078e008b */
[----:B------:R-:W-:Y:S01]  /*5170*/  LEA.HI.X.SX32 R115, R18, R3, 0x1, P6 ;  /* 0x0000000312737211 */ /* 0x000fe200030f0eff */
[----:B------:R-:W-:-:S05]  /*5180*/  @!P2 IMAD.MOV.U32 R18, RZ, RZ, R146 ;  /* 0x000000ffff12a224 */ /* 0x000fca00078e0092 */
[----:B------:R0:W4:Y:S01]  /*5190*/  @!P2 LDG.E.U8 R155, desc[UR18][R18.64] ;  /* 0x00000012129ba981 */ /* 0x000122000c1e1100 */
[----:B------:R-:W-:Y:S01]  /*51a0*/  PRMT R7, RZ, 0x7610, R7 ;  /* 0x00007610ff077816 */ /* 0x000fe20000000007 */
[----:B0-----:R-:W-:Y:S02]  /*51b0*/  @!P0 IMAD.MOV.U32 R18, RZ, RZ, R152 ;  /* 0x000000ffff128224 */ /* 0x001fe400078e0098 */
[----:B------:R-:W-:-:S05]  /*51c0*/  @!P0 IMAD.MOV.U32 R19, RZ, RZ, R115 ;  /* 0x000000ffff138224 */ /* 0x000fca00078e0073 */
[----:B------:R0:W4:Y:S01]  /*51d0*/  @!P0 LDG.E.U8 R7, desc[UR18][R18.64] ;  /* 0x0000001212078981 */ /* 0x000122000c1e1100 */
[----:B------:R-:W-:Y:S01]  /*51e0*/  PRMT R154, RZ, 0x7610, R154 ;  /* 0x00007610ff9a7816 */ /* 0x000fe2000000009a */
[----:B0-----:R-:W-:-:S05]  /*51f0*/  VIADD R18, R12, 0xffffffbc ;  /* 0xffffffbc0c127836 */ /* 0x001fca0000000000 */
[----:B------:R-:W-:Y:S01]  /*5200*/  ISETP.GE.U32.AND P0, PT, R18, 0x7fffff3d, PT ;  /* 0x7fffff3d1200780c */ /* 0x000fe20003f06070 */
[----:B--2---:R-:W-:Y:S04]  /*5210*/  STL [R1+0xb6c], R130 ;  /* 0x000b6c8201007387 */ /* 0x004fe80000100800 */
[----:B---3--:R-:W-:Y:S04]  /*5220*/  STL [R1+0x3e8], R108 ;  /* 0x0003e86c01007387 */ /* 0x008fe80000100800 */
[----:B----4-:R0:W-:Y:S04]  /*5230*/  STL [R1+0x42c], R159 ;  /* 0x00042c9f01007387 */ /* 0x0101e80000100800 */
[----:B------:R-:W-:Y:S04]  /*5240*/  STL [R1+0xa1c], R14 ;  /* 0x000a1c0e01007387 */ /* 0x000fe80000100800 */
[----:B------:R-:W-:Y:S01]  /*5250*/  STL [R1+0xa18], R15 ;  /* 0x000a180f01007387 */ /* 0x000fe20000100800 */
[----:B0-----:R-:W-:-:S02]  /*5260*/  IMAD.MOV.U32 R159, RZ, RZ, R21 ;  /* 0x000000ffff9f7224 */ /* 0x001fc400078e0015 */
[----:B------:R-:W-:Y:S01]  /*5270*/  IMAD R21, R36, 0x23, RZ ;  /* 0x0000002324157824 */ /* 0x000fe200078e02ff */
[----:B------:R-:W-:Y:S04]  /*5280*/  STL [R1+0xb70], R6 ;  /* 0x000b700601007387 */ /* 0x000fe80000100800 */
[----:B------:R-:W-:Y:S04]  /*5290*/  STL [R1+0xa24], R16 ;  /* 0x000a241001007387 */ /* 0x000fe80000100800 */
[----:B------:R-:W-:Y:S04]  /*52a0*/  STL [R1+0xa20], R17 ;  /* 0x000a201101007387 */ /* 0x000fe80000100800 */
[----:B------:R-:W-:Y:S04]  /*52b0*/  STL [R1+0xa4], R152 ;  /* 0x0000a49801007387 */ /* 0x000fe80000100800 */
[----:B------:R-:W-:Y:S04]  /*52c0*/  STL [R1+0xa2c], R146 ;  /* 0x000a2c9201007387 */ /* 0x000fe80000100800 */
[----:B------:R-:W-:Y:S04]  /*52d0*/  STL [R1+0xa28], R139 ;  /* 0x000a288b01007387 */ /* 0x000fe80000100800 */
[----:B------:R-:W-:Y:S04]  /*52e0*/  STL [R1+0xa0], R115 ;  /* 0x0000a07301007387 */ /* 0x000fe80000100800 */
[----:B------:R0:W-:Y:S01]  /*52f0*/  STL [R1+0x3c0], R155 ;  /* 0x0003c09b01007387 */ /* 0x0001e20000100800 */
[----:B------:R-:W-:Y:S01]  /*5300*/  IMAD.MOV.U32 R108, RZ, RZ, R113 ;  /* 0x000000ffff6c7224 */ /* 0x000fe200078e0071 */
[----:B0-----:R-:W-:-:S02]  /*5310*/  IADD3 R155, P6, PT, R21, R2, RZ ;  /* 0x00000002159b7210 */ /* 0x001fc40007fde0ff */
[----:B------:R-:W2:Y:S02]  /*5320*/  LDL.LU R115, [R1+0xc08] ;  /* 0x000c080001737983 */ /* 0x000ea40000300800 */
[----:B------:R-:W-:Y:S01]  /*5330*/  LEA.HI.X.SX32 R19, R21, R3, 0x1, P6 ;  /* 0x0000000315137211 */ /* 0x000fe200030f0eff */
[----:B------:R-:W-:-:S05]  /*5340*/  @!P4 IMAD.MOV.U32 R18, RZ, RZ, R155 ;  /* 0x000000ffff12c224 */ /* 0x000fca00078e009b */
[----:B------:R0:W3:Y:S01]  /*5350*/  @!P4 LDG.E.U8 R154, desc[UR18][R18.64] ;  /* 0x00000012129ac981 */ /* 0x0000e2000c1e1100 */
[----:B------:R-:W-:Y:S02]  /*5360*/  IMAD.MOV.U32 R113, RZ, RZ, R20 ;  /* 0x000000ffff717224 */ /* 0x000fe400078e0014 */
[----:B------:R-:W-:-:S05]  /*5370*/  VIADD R20, R12, 0xffffffc4 ;  /* 0xffffffc40c147836 */ /* 0x000fca0000000000 */
[----:B------:R-:W-:Y:S01]  /*5380*/  ISETP.GE.U32.AND P2, PT, R20, 0x7fffff45, PT ;  /* 0x7fffff451400780c */ /* 0x000fe20003f46070 */
[----:B------:R-:W-:Y:S02]  /*5390*/  IMAD R20, R36, 0x2b, RZ ;  /* 0x0000002b24147824 */ /* 0x000fe400078e02ff */
[----:B------:R-:W-:-:S03]  /*53a0*/  VIADD R21, R12, 0xffffffb4 ;  /* 0xffffffb40c157836 */ /* 0x000fc60000000000 */
[C---:B------:R-:W-:Y:S01]  /*53b0*/  IADD3 R152, P6, PT, R20.reuse, R2, RZ ;  /* 0x0000000214987210 */ /* 0x040fe20007fde0ff */
[----:B------:R-:W-:Y:S01]  /*53c0*/  STL [R1+0xb78], R7 ;  /* 0x000b780701007387 */ /* 0x000fe20000100800 */
[----:B------:R-:W-:Y:S02]  /*53d0*/  ISETP.GE.U32.AND P4, PT, R21, 0x7fffff35, PT ;  /* 0x7fffff351500780c */ /* 0x000fe40003f86070 */
[----:B0-----:R-:W-:Y:S01]  /*53e0*/  LEA.HI.X.SX32 R18, R20, R3, 0x1, P6 ;  /* 0x0000000314127211 */ /* 0x001fe200030f0eff */
[----:B------:R-:W-:Y:S01]  /*53f0*/  STL [R1+0xe4], R155 ;  /* 0x0000e49b01007387 */ /* 0x000fe20000100800 */
[----:B------:R-:W-:-:S03]  /*5400*/  IMAD R21, R36, 0x33, RZ ;  /* 0x0000003324157824 */ /* 0x000fc600078e02ff */
[----:B------:R0:W-:Y:S01]  /*5410*/  STL [R1+0xe0], R19 ;  /* 0x0000e01301007387 */ /* 0x0001e20000100800 */
[----:B------:R-:W-:-:S03]  /*5420*/  PRMT R126, RZ, 0x7610, R126 ;  /* 0x00007610ff7e7816 */ /* 0x000fc6000000007e */
[----:B------:R-:W-:Y:S01]  /*5430*/  STL [R1+0x554], R152 ;  /* 0x0005549801007387 */ /* 0x000fe20000100800 */
[----:B0-----:R-:W-:Y:S01]  /*5440*/  @!P5 IMAD.MOV.U32 R19, RZ, RZ, R18 ;  /* 0x000000ffff13d224 */ /* 0x001fe200078e0012 */
[----:B------:R-:W-:Y:S02]  /*5450*/  PRMT R153, RZ, 0x7610, R153 ;  /* 0x00007610ff997816 */ /* 0x000fe40000000099 */
[----:B---3--:R0:W-:Y:S04]  /*5460*/  STL [R1+0x3b4], R154 ;  /* 0x0003b49a01007387 */ /* 0x0081e80000100800 */
[----:B------:R1:W-:Y:S01]  /*5470*/  STL [R1+0x550], R18 ;  /* 0x0005501201007387 */ /* 0x0003e20000100800 */
[----:B0-----:R-:W-:Y:S02]  /*5480*/  IMAD.MOV.U32 R154, RZ, RZ, R161 ;  /* 0x000000ffff9a7224 */ /* 0x001fe400078e00a1 */
[----:B------:R-:W-:Y:S01]  /*5490*/  IMAD.MOV.U32 R161, RZ, RZ, R114 ;  /* 0x000000ffffa17224 */ /* 0x000fe200078e0072 */
[----:B------:R-:W-:Y:S01]  /*54a0*/  IADD3 R114, P6, PT, R21, R2, RZ ;  /* 0x0000000215727210 */ /* 0x000fe20007fde0ff */
[----:B-1----:R-:W-:-:S05]  /*54b0*/  @!P5 IMAD.MOV.U32 R18, RZ, RZ, R152 ;  /* 0x000000ffff12d224 */ /* 0x002fca00078e0098 */
[----:B------:R0:W3:Y:S02]  /*54c0*/  @!P5 LDG.E.U8 R126, desc[UR18][R18.64] ;  /* 0x00000012127ed981 */ /* 0x0000e4000c1e1100 */
[----:B0-----:R-:W-:Y:S01]  /*54d0*/  LEA.HI.X.SX32 R19, R21, R3, 0x1, P6 ;  /* 0x0000000315137211 */ /* 0x001fe200030f0eff */
[----:B------:R-:W-:-:S05]  /*54e0*/  @!P3 IMAD.MOV.U32 R18, RZ, RZ, R114 ;  /* 0x000000ffff12b224 */ /* 0x000fca00078e0072 */
[----:B------:R0:W4:Y:S01]  /*54f0*/  @!P3 LDG.E.U8 R153, desc[UR18][R18.64] ;  /* 0x000000121299b981 */ /* 0x000122000c1e1100 */
[----:B------:R-:W-:-:S05]  /*5500*/  IMAD R20, R36, 0x3b, RZ ;  /* 0x0000003b24147824 */ /* 0x000fca00078e02ff */
[----:B------:R-:W-:Y:S01]  /*5510*/  IADD3 R152, P6, PT, R20, R2, RZ ;  /* 0x0000000214987210 */ /* 0x000fe20007fde0ff */
[----:B------:R-:W-:-:S03]  /*5520*/  IMAD.MOV.U32 R155, RZ, RZ, R159 ;  /* 0x000000ffff9b7224 */ /* 0x000fc600078e009f */
[----:B------:R-:W-:Y:S01]  /*5530*/  LEA.HI.X.SX32 R20, R20, R3, 0x1, P6 ;  /* 0x0000000314147211 */ /* 0x000fe200030f0eff */
[----:B------:R-:W-:Y:S01]  /*5540*/  IMAD.MOV.U32 R159, RZ, RZ, R108 ;  /* 0x000000ffff9f7224 */ /* 0x000fe200078e006c */
[----:B------:R-:W-:Y:S01]  /*5550*/  PRMT R125, RZ, 0x7610, R125 ;  /* 0x00007610ff7d7816 */ /* 0x000fe2000000007d */
[----:B------:R-:W-:Y:S02]  /*5560*/  IMAD.MOV.U32 R108, RZ, RZ, R22 ;  /* 0x000000ffff6c7224 */ /* 0x000fe400078e0016 */
[----:B------:R-:W-:Y:S02]  /*5570*/  VIADD R22, R12, 0xffffffac ;  /* 0xffffffac0c167836 */ /* 0x000fe40000000000 */
[----:B0-----:R-:W-:Y:S02]  /*5580*/  @!P2 IMAD.MOV.U32 R18, RZ, RZ, R152 ;  /* 0x000000ffff12a224 */ /* 0x001fe400078e0098 */
[----:B------:R-:W-:Y:S01]  /*5590*/  IMAD R21, R36, 0x43, RZ ;  /* 0x0000004324157824 */ /* 0x000fe200078e02ff */
[----:B------:R-:W-:Y:S01]  /*55a0*/  ISETP.GE.U32.AND P5, PT, R22, 0x7fffff2d, PT ;  /* 0x7fffff2d1600780c */ /* 0x000fe20003fa6070 */
[----:B------:R-:W-:-:S05]  /*55b0*/  VIADD R22, R12, 0xffffffa4 ;  /* 0xffffffa40c167836 */ /* 0x000fca0000000000 */
[----:B------:R-:W-:Y:S02]  /*55c0*/  ISETP.GE.U32.AND P3, PT, R22, 0x7fffff25, PT ;  /* 0x7fffff251600780c */ /* 0x000fe40003f66070 */
[----:B------:R-:W-:Y:S01]  /*55d0*/  PRMT R22, RZ, 0x7610, R22 ;  /* 0x00007610ff167816 */ /* 0x000fe20000000016 */
[----:B---3--:R-:W-:Y:S04]  /*55e0*/  STL [R1+0xb80], R126 ;  /* 0x000b807e01007387 */ /* 0x008fe80000100800 */
[----:B------:R0:W-:Y:S04]  /*55f0*/  STL [R1+0x594], R114 ;  /* 0x0005947201007387 */ /* 0x0001e80000100800 */
[----:B------:R1:W-:Y:S04]  /*5600*/  STL [R1+0x590], R19 ;  /* 0x0005901301007387 */ /* 0x0003e80000100800 */
[----:B------:R-:W-:Y:S04]  /*5610*/  STL [R1+0x5d4], R152 ;  /* 0x0005d49801007387 */ /* 0x000fe80000100800 */
[----:B0-----:R-:W3:Y:S01]  /*5620*/  LDL.LU R114, [R1+0xc04] ;  /* 0x000c040001727983 */ /* 0x001ee20000300800 */
[----:B-1----:R-:W-:-:S03]  /*5630*/  @!P2 IMAD.MOV.U32 R19, RZ, RZ, R20 ;  /* 0x000000ffff13a224 */ /* 0x002fc600078e0014 */
[----:B------:R-:W-:Y:S04]  /*5640*/  STL [R1+0x5d0], R20 ;  /* 0x0005d01401007387 */ /* 0x000fe80000100800 */
[----:B----4-:R0:W-:Y:S04]  /*5650*/  STL [R1+0x3ac], R153 ;  /* 0x0003ac9901007387 */ /* 0x0101e80000100800 */
[----:B------:R1:W4:Y:S01]  /*5660*/  @!P2 LDG.E.U8 R125, desc[UR18][R18.64] ;  /* 0x00000012127da981 */ /* 0x000322000c1e1100 */
[----:B0-----:R-:W-:Y:S02]  /*5670*/  IMAD.MOV.U32 R153, RZ, RZ, R159 ;  /* 0x000000ffff997224 */ /* 0x001fe400078e009f */
[----:B------:R-:W-:-:S02]  /*5680*/  IMAD.MOV.U32 R159, RZ, RZ, R108 ;  /* 0x000000ffff9f7224 */ /* 0x000fc400078e006c */
[----:B------:R-:W-:Y:S01]  /*5690*/  IMAD.MOV.U32 R108, RZ, RZ, R113 ;  /* 0x000000ffff6c7224 */ /* 0x000fe200078e0071 */
[----:B------:R-:W-:Y:S01]  /*56a0*/  IADD3 R113, P6, PT, R21, R2, RZ ;  /* 0x0000000215717210 */ /* 0x000fe20007fde0ff */
[----:B-1----:R-:W-:-:S03]  /*56b0*/  VIADD R18, R12, 0xffffff9c ;  /* 0xffffff9c0c127836 */ /* 0x002fc60000000000 */
[----:B------:R-:W-:Y:S02]  /*56c0*/  LEA.HI.X.SX32 R19, R21, R3, 0x1, P6 ;  /* 0x0000000315137211 */ /* 0x000fe400030f0eff */
[----:B------:R-:W-:Y:S01]  /*56d0*/  ISETP.GE.U32.AND P2, PT, R18, 0x7fffff1d, PT ;  /* 0x7fffff1d1200780c */ /* 0x000fe20003f46070 */
[----:B------:R-:W-:-:S05]  /*56e0*/  @!P0 IMAD.MOV.U32 R18, RZ, RZ, R113 ;  /* 0x000000ffff128224 */ /* 0x000fca00078e0071 */
[----:B------:R0:W2:Y:S01]  /*56f0*/  @!P0 LDG.E.U8 R22, desc[UR18][R18.64] ;  /* 0x0000001212168981 */ /* 0x0000a2000c1e1100 */
[----:B------:R-:W-:Y:S02]  /*5700*/  IMAD R20, R36, 0x4b, RZ ;  /* 0x0000004b24147824 */ /* 0x000fe400078e02ff */
[----:B------:R-:W-:-:S03]  /*5710*/  VIADD R21, R12, 0xffffff94 ;  /* 0xffffff940c157836 */ /* 0x000fc60000000000 */
[----:B------:R-:W-:Y:S02]  /*5720*/  IADD3 R152, P6, PT, R20, R2, RZ ;  /* 0x0000000214987210 */ /* 0x000fe40007fde0ff */
[----:B------:R-:W-:Y:S01]  /*5730*/  ISETP.GE.U32.AND P0, PT, R21, 0x7fffff15, PT ;  /* 0x7fffff151500780c */ /* 0x000fe20003f06070 */
[----:B------:R-:W-:Y:S01]  /*5740*/  IMAD R21, R36, 0x53, RZ ;  /* 0x0000005324157824 */ /* 0x000fe200078e02ff */
[----:B------:R-:W-:Y:S01]  /*5750*/  PRMT R4, RZ, 0x7610, R4 ;  /* 0x00007610ff047816 */ /* 0x000fe20000000004 */
[----:B0-----:R-:W-:Y:S01]  /*5760*/  @!P4 IMAD.MOV.U32 R18, RZ, RZ, R152 ;  /* 0x000000ffff12c224 */ /* 0x001fe200078e0098 */
[----:B------:R-:W-:Y:S01]  /*5770*/  PRMT R151, RZ, 0x7610, R151 ;  /* 0x00007610ff977816 */ /* 0x000fe20000000097 */
[----:B----4-:R-:W-:Y:S04]  /*5780*/  STL [R1+0xb88], R125 ;  /* 0x000b887d01007387 */ /* 0x010fe80000100800 */
[----:B------:R-:W-:Y:S04]  /*5790*/  STL [R1+0x614], R113 ;  /* 0x0006147101007387 */ /* 0x000fe80000100800 */
[----:B------:R0:W-:Y:S04]  /*57a0*/  STL [R1+0x610], R19 ;  /* 0x0006101301007387 */ /* 0x0001e80000100800 */
[----:B------:R-:W-:Y:S01]  /*57b0*/  STL [R1+0x654], R152 ;  /* 0x0006549801007387 */ /* 0x000fe20000100800 */
[----:B0-----:R-:W-:-:S02]  /*57c0*/  LEA.HI.X.SX32 R19, R20, R3, 0x1, P6 ;  /* 0x0000000314137211 */ /* 0x001fc400030f0eff */
[----:B------:R-:W-:-:S03]  /*57d0*/  IADD3 R113, P6, PT, R21, R2, RZ ;  /* 0x0000000215717210 */ /* 0x000fc60007fde0ff */
[----:B------:R0:W4:Y:S04]  /*57e0*/  @!P4 LDG.E.U8 R4, desc[UR18][R18.64] ;  /* 0x000000121204c981 */ /* 0x000128000c1e1100 */
[----:B--2---:R-:W-:Y:S04]  /*57f0*/  STL [R1+0x37c], R22 ;  /* 0x00037c1601007387 */ /* 0x004fe80000100800 */
[----:B------:R1:W-:Y:S01]  /*5800*/  STL [R1+0x650], R19 ;  /* 0x0006501301007387 */ /* 0x0003e20000100800 */
[----:B0-----:R-:W-:Y:S01]  /*5810*/  @!P5 IMAD.MOV.U32 R18, RZ, RZ, R113 ;  /* 0x000000ffff12d224 */ /* 0x001fe200078e0071 */
[----:B-1----:R-:W-:-:S05]  /*5820*/  LEA.HI.X.SX32 R19, R21, R3, 0x1, P6 ;  /* 0x0000000315137211 */ /* 0x002fca00030f0eff */
[----:B------:R0:W2:Y:S01]  /*5830*/  @!P5 LDG.E.U8 R151, desc[UR18][R18.64] ;  /* 0x000000121297d981 */ /* 0x0000a2000c1e1100 */
[----:B------:R-:W-:Y:S02]  /*5840*/  IMAD R20, R36, 0x5b, RZ ;  /* 0x0000005b24147824 */ /* 0x000fe400078e02ff */
[----:B------:R-:W-:Y:S02]  /*5850*/  IMAD.MOV.U32 R152, RZ, RZ, R159 ;  /* 0x000000ffff987224 */ /* 0x000fe400078e009f */
[----:B------:R-:W-:Y:S01]  /*5860*/  IMAD.MOV.U32 R159, RZ, RZ, R109 ;  /* 0x000000ffff9f7224 */ /* 0x000fe200078e006d */
[C---:B------:R-:W-:Y:S01]  /*5870*/  IADD3 R109, P6, PT, R20.reuse, R2, RZ ;  /* 0x00000002146d7210 */ /* 0x040fe20007fde0ff */
[----:B------:R1:W-:Y:S03]  /*5880*/  STL [R1+0x694], R113 ;  /* 0x0006947101007387 */ /* 0x0003e60000100800 */
[----:B------:R-:W-:Y:S01]  /*5890*/  LEA.HI.X.SX32 R20, R20, R3, 0x1, P6 ;  /* 0x0000000314147211 */ /* 0x000fe200030f0eff */
[----:B------:R-:W-:Y:S01]  /*58a0*/  VIADD R22, R12, 0xffffff8c ;  /* 0xffffff8c0c167836 */ /* 0x000fe20000000000 */
[----:B------:R-:W-:Y:S01]  /*58b0*/  PRMT R148, RZ, 0x7610, R148 ;  /* 0x00007610ff947816 */ /* 0x000fe20000000094 */
[----:B0-----:R-:W-:-:S02]  /*58c0*/  @!P3 IMAD.MOV.U32 R18, RZ, RZ, R109 ;  /* 0x000000ffff12b224 */ /* 0x001fc400078e006d */
[----:B------:R-:W-:Y:S01]  /*58d0*/  IMAD R21, R36, 0x63, RZ ;  /* 0x0000006324157824 */ /* 0x000fe200078e02ff */
[----:B------:R-:W-:Y:S01]  /*58e0*/  ISETP.GE.U32.AND P4, PT, R22, 0x7fffff0d, PT ;  /* 0x7fffff0d1600780c */ /* 0x000fe20003f86070 */
[----:B------:R-:W-:-:S05]  /*58f0*/  VIADD R22, R12, 0xffffff84 ;  /* 0xffffff840c167836 */ /* 0x000fca0000000000 */
[----:B------:R-:W-:Y:S02]  /*5900*/  ISETP.GE.U32.AND P5, PT, R22, 0x7fffff05, PT ;  /* 0x7fffff051600780c */ /* 0x000fe40003fa6070 */
[----:B------:R-:W-:Y:S01]  /*5910*/  PRMT R22, RZ, 0x7610, R22 ;  /* 0x00007610ff167816 */ /* 0x000fe20000000016 */
[----:B----4-:R-:W-:Y:S04]  /*5920*/  STL [R1+0xb8c], R4 ;  /* 0x000b8c0401007387 */ /* 0x010fe80000100800 */
[----:B------:R0:W-:Y:S04]  /*5930*/  STL [R1+0x690], R19 ;  /* 0x0006901301007387 */ /* 0x0001e80000100800 */
[----:B------:R-:W-:Y:S04]  /*5940*/  STL [R1+0x6cc], R109 ;  /* 0x0006cc6d01007387 */ /* 0x000fe80000100800 */
[----:B-1----:R-:W4:Y:S01]  /*5950*/  LDL.LU R113, [R1+0xc00] ;  /* 0x000c000001717983 */ /* 0x002f220000300800 */
[----:B0-----:R-:W-:-:S03]  /*5960*/  @!P3 IMAD.MOV.U32 R19, RZ, RZ, R20 ;  /* 0x000000ffff13b224 */ /* 0x001fc600078e0014 */
[----:B------:R0:W-:Y:S04]  /*5970*/  STL [R1+0x6c8], R20 ;  /* 0x0006c81401007387 */ /* 0x0001e80000100800 */
[----:B------:R1:W3:Y:S04]  /*5980*/  @!P3 LDG.E.U8 R148, desc[UR18][R18.64] ;  /* 0x000000121294b981 */ /* 0x0002e8000c1e1100 */
[----:B--2---:R2:W-:Y:S01]  /*5990*/  STL [R1+0x370], R151 ;  /* 0x0003709701007387 */ /* 0x0045e20000100800 */
[----:B0-----:R-:W-:-:S03]  /*59a0*/  IMAD R20, R36, 0x6b, RZ ;  /* 0x0000006b24147824 */ /* 0x001fc600078e02ff */
[----:B------:R-:W4:Y:S01]  /*59b0*/  LDL.LU R109, [R1+0xbfc] ;  /* 0x000bfc00016d7983 */ /* 0x000f220000300800 */
[----:B-1----:R-:W-:Y:S01]  /*59c0*/  VIADD R18, R12, 0xfffffffb ;  /* 0xfffffffb0c127836 */ /* 0x002fe20000000000 */
[----:B--2---:R-:W-:-:S04]  /*59d0*/  IADD3 R151, P6, PT, R21, R2, RZ ;  /* 0x0000000215977210 */ /* 0x004fc80007fde0ff */
[----:B------:R-:W-:Y:S02]  /*59e0*/  ISETP.GE.U32.AND P3, PT, R18, 0x7fffff7c, PT ;  /* 0x7fffff7c1200780c */ /* 0x000fe40003f66070 */
[----:B------:R-:W-:Y:S01]  /*59f0*/  LEA.HI.X.SX32 R19, R21, R3, 0x1, P6 ;  /* 0x0000000315137211 */ /* 0x000fe200030f0eff */
[----:B------:R-:W-:-:S05]  /*5a00*/  @!P2 IMAD.MOV.U32 R18, RZ, RZ, R151 ;  /* 0x000000ffff12a224 */ /* 0x000fca00078e0097 */
[----:B------:R0:W2:Y:S04]  /*5a10*/  @!P2 LDG.E.U8 R22, desc[UR18][R18.64] ;  /* 0x000000121216a981 */ /* 0x0000a8000c1e1100 */
[----:B------:R-:W-:Y:S04]  /*5a20*/  STL [R1+0x704], R151 ;  /* 0x0007049701007387 */ /* 0x000fe80000100800 */
[----:B------:R-:W-:Y:S01]  /*5a30*/  STL [R1+0x700], R19 ;  /* 0x0007001301007387 */ /* 0x000fe20000100800 */
[----:B------:R-:W-:-:S03]  /*5a40*/  PRMT R147, RZ, 0x7610, R147 ;  /* 0x00007610ff937816 */ /* 0x000fc60000000093 */
[----:B---3--:R1:W-:Y:S02]  /*5a50*/  STL [R1+0x3a4], R148 ;  /* 0x0003a49401007387 */ /* 0x0083e40000100800 */
[----:B-1----:R-:W-:-:S04]  /*5a60*/  IADD3 R148, P6, PT, R20, R2, RZ ;  /* 0x0000000214947210 */ /* 0x002fc80007fde0ff */
[----:B0-----:R-:W-:Y:S01]  /*5a70*/  LEA.HI.X.SX32 R18, R20, R3, 0x1, P6 ;  /* 0x0000000314127211 */ /* 0x001fe200030f0eff */
[----:B------:R-:W-:Y:S04]  /*5a80*/  STL [R1+0x73c], R148 ;  /* 0x00073c9401007387 */ /* 0x000fe80000100800 */
[----:B------:R-:W-:Y:S01]  /*5a90*/  @!P0 IMAD.MOV.U32 R19, RZ, RZ, R18 ;  /* 0x000000ffff138224 */ /* 0x000fe200078e0012 */
[----:B--2---:R-:W-:Y:S04]  /*5aa0*/  STL [R1+0x33c], R22 ;  /* 0x00033c1601007387 */ /* 0x004fe80000100800 */
[----:B------:R0:W-:Y:S02]  /*5ab0*/  STL [R1+0x738], R18 ;  /* 0x0007381201007387 */ /* 0x0001e40000100800 */
[----:B0-----:R-:W-:-:S05]  /*5ac0*/  @!P0 IMAD.MOV.U32 R18, RZ, RZ, R148 ;  /* 0x000000ffff128224 */ /* 0x001fca00078e0094 */
[----:B------:R0:W2:Y:S01]  /*5ad0*/  @!P0 LDG.E.U8 R147, desc[UR18][R18.64] ;  /* 0x0000001212938981 */ /* 0x0000a2000c1e1100 */
[----:B------:R-:W-:-:S05]  /*5ae0*/  VIADD R21, R12, 0xfffffff3 ;  /* 0xfffffff30c157836 */ /* 0x000fca0000000000 */
[----:B------:R-:W-:Y:S01]  /*5af0*/  ISETP.GE.U32.AND P2, PT, R21, 0x7fffff74, PT ;  /* 0x7fffff741500780c */ /* 0x000fe20003f46070 */
[C---:B------:R-:W-:Y:S02]  /*5b00*/  IMAD R21, R36.reuse, 0x73, RZ ;  /* 0x0000007324157824 */ /* 0x040fe400078e02ff */
[----:B------:R-:W-:-:S03]  /*5b10*/  IMAD R20, R36, 0x7b, RZ ;  /* 0x0000007b24147824 */ /* 0x000fc600078e02ff */
[C---:B------:R-:W-:Y:S02]  /*5b20*/  IADD3 R151, P6, PT, R21.reuse, R2, RZ ;  /* 0x0000000215977210 */ /* 0x040fe40007fde0ff */
[----:B------:R-:W-:Y:S02]  /*5b30*/  PRMT R149, RZ, 0x7610, R149 ;  /* 0x00007610ff957816 */ /* 0x000fe40000000095 */
[----:B0-----:R-:W-:Y:S01]  /*5b40*/  LEA.HI.X.SX32 R19, R21, R3, 0x1, P6 ;  /* 0x0000000315137211 */ /* 0x001fe200030f0eff */
[----:B------:R-:W-:Y:S01]  /*5b50*/  STL [R1+0x774], R151 ;  /* 0x0007749701007387 */ /* 0x000fe20000100800 */
[----:B------:R-:W-:Y:S02]  /*5b60*/  @!P4 IMAD.MOV.U32 R18, RZ, RZ, R151 ;  /* 0x000000ffff12c224 */ /* 0x000fe400078e0097 */
[C---:B------:R-:W-:Y:S02]  /*5b70*/  VIADD R21, R12.reuse, 0xffffffe3 ;  /* 0xffffffe30c157836 */ /* 0x040fe40000000000 */
[----:B------:R-:W-:Y:S01]  /*5b80*/  VIADD R22, R12, 0xffffffeb ;  /* 0xffffffeb0c167836 */ /* 0x000fe20000000000 */
[----:B------:R0:W3:Y:S01]  /*5b90*/  @!P4 LDG.E.U8 R149, desc[UR18][R18.64] ;  /* 0x000000121295c981 */ /* 0x0000e2000c1e1100 */
[----:B------:R-:W-:-:S02]  /*5ba0*/  PRMT R145, RZ, 0x7610, R145 ;  /* 0x00007610ff917816 */ /* 0x000fc40000000091 */
[----:B------:R-:W-:Y:S02]  /*5bb0*/  ISETP.GE.U32.AND P4, PT, R21, 0x7fffff64, PT ;  /* 0x7fffff641500780c */ /* 0x000fe40003f86070 */
[----:B------:R-:W-:Y:S01]  /*5bc0*/  ISETP.GE.U32.AND P0, PT, R22, 0x7fffff6c, PT ;  /* 0x7fffff6c1600780c */ /* 0x000fe20003f06070 */
[----:B------:R-:W-:Y:S01]  /*5bd0*/  IMAD.SHL.U32 R22, R36, 0x4, RZ ;  /* 0x0000000424167824 */ /* 0x000fe200078e00ff */
[----:B------:R-:W-:Y:S01]  /*5be0*/  PRMT R144, RZ, 0x7610, R144 ;  /* 0x00007610ff907816 */ /* 0x000fe20000000090 */
[----:B--2---:R1:W-:Y:S02]  /*5bf0*/  STL [R1+0x32c], R147 ;  /* 0x00032c9301007387 */ /* 0x0043e40000100800 */
[----:B-1----:R-:W-:-:S04]  /*5c00*/  IADD3 R147, P6, PT, R20, R2, RZ ;  /* 0x0000000214937210 */ /* 0x002fc80007fde0ff */
[----:B------:R-:W-:Y:S01]  /*5c10*/  LEA.HI.X.SX32 R148, R20, R3, 0x1, P6 ;  /* 0x0000000314947211 */ /* 0x000fe200030f0eff */
[----:B------:R-:W-:-:S04]  /*5c20*/  @!P5 IMAD.MOV.U32 R20, RZ, RZ, R147 ;  /* 0x000000ffff14d224 */ /* 0x000fc800078e0093 */
[----:B------:R-:W-:Y:S01]  /*5c30*/  @!P5 IMAD.MOV.U32 R21, RZ, RZ, R148 ;  /* 0x000000ffff15d224 */ /* 0x000fe200078e0094 */
[----:B0-----:R-:W-:-:S04]  /*5c40*/  IADD3 R18, P6, PT, R22, R2, RZ ;  /* 0x0000000216127210 */ /* 0x001fc80007fde0ff */
[----:B------:R0:W2:Y:S04]  /*5c50*/  @!P5 LDG.E.U8 R145, desc[UR18][R20.64] ;  /* 0x000000121491d981 */ /* 0x0000a8000c1e1100 */
[----:B------:R1:W-:Y:S01]  /*5c60*/  STL [R1+0x770], R19 ;  /* 0x0007701301007387 */ /* 0x0003e20000100800 */
[----:B0-----:R-:W-:Y:S02]  /*5c70*/  VIADD R20, R12, 0xffffffdb ;  /* 0xffffffdb0c147836 */ /* 0x001fe40000000000 */
[----:B------:R-:W-:Y:S01]  /*5c80*/  IMAD R21, R36, 0xc, RZ ;  /* 0x0000000c24157824 */ /* 0x000fe200078e02ff */
[----:B-1----:R-:W-:Y:S02]  /*5c90*/  LEA.HI.X.SX32 R19, R22, R3, 0x1, P6 ;  /* 0x0000000316137211 */ /* 0x002fe400030f0eff */
[----:B------:R-:W-:-:S02]  /*5ca0*/  ISETP.GE.U32.AND P5, PT, R20, 0x7fffff5c, PT ;  /* 0x7fffff5c1400780c */ /* 0x000fc40003fa6070 */
[C---:B------:R-:W-:Y:S01]  /*5cb0*/  IADD3 R20, P6, PT, R21.reuse, R2, RZ ;  /* 0x0000000215147210 */ /* 0x040fe20007fde0ff */
[----:B------:R-:W2:Y:S03]  /*5cc0*/  @!P3 LDG.E.U8 R23, desc[UR18][R18.64] ;  /* 0x000000121217b981 */ /* 0x000ea6000c1e1100 */
[----:B------:R-:W-:-:S05]  /*5cd0*/  LEA.HI.X.SX32 R21, R21, R3, 0x1, P6 ;  /* 0x0000000315157211 */ /* 0x000fca00030f0eff */
[----:B------:R-:W4:Y:S01]  /*5ce0*/  @!P2 LDG.E.U8 R144, desc[UR18][R20.64] ;  /* 0x000000121490a981 */ /* 0x000f22000c1e1100 */
[----:B------:R-:W-:-:S03]  /*5cf0*/  VIADD R22, R12, 0xffffffd3 ;  /* 0xffffffd30c167836 */ /* 0x000fc60000000000 */
[----:B------:R-:W-:Y:S04]  /*5d00*/  STL [R1+0x7ac], R147 ;  /* 0x0007ac9301007387 */ /* 0x000fe80000100800 */
[----:B------:R-:W-:Y:S04]  /*5d10*/  STL [R1+0x7a8], R148 ;  /* 0x0007a89401007387 */ /* 0x000fe80000100800 */
[----:B---3--:R0:W-:Y:S01]  /*5d20*/  STL [R1+0x324], R149 ;  /* 0x0003249501007387 */ /* 0x0081e20000100800 */
[----:B------:R-:W-:Y:S01]  /*5d30*/  IMAD.MOV.U32 R151, RZ, RZ, R156 ;  /* 0x000000ffff977224 */ /* 0x000fe200078e009c */
[----:B------:R-:W-:-:S02]  /*5d40*/  ISETP.GE.U32.AND P3, PT, R22, 0x7fffff54, PT ;  /* 0x7fffff541600780c */ /* 0x000fc40003f66070 */
[----:B------:R-:W-:Y:S01]  /*5d50*/  STL [R1+0xa34], R18 ;  /* 0x000a341201007387 */ /* 0x000fe20000100800 */
[----:B0-----:R-:W-:Y:S02]  /*5d60*/  IMAD.MOV.U32 R149, RZ, RZ, R150 ;  /* 0x000000ffff957224 */ /* 0x001fe400078e0096 */
[C---:B------:R-:W-:Y:S01]  /*5d70*/  IMAD R150, R36.reuse, 0x14, RZ ;  /* 0x0000001424967824 */ /* 0x040fe200078e02ff */
[----:B------:R-:W-:Y:S01]  /*5d80*/  STL [R1+0xa30], R19 ;  /* 0x000a301301007387 */ /* 0x000fe20000100800 */
[----:B------:R-:W-:-:S03]  /*5d90*/  IMAD R22, R36, 0x1c, RZ ;  /* 0x0000001c24167824 */ /* 0x000fc600078e02ff */
[----:B------:R-:W-:-:S04]  /*5da0*/  IADD3 R156, P6, PT, R150, R2, RZ ;  /* 0x00000002969c7210 */ /* 0x000fc80007fde0ff */
[----:B------:R-:W-:Y:S01]  /*5db0*/  LEA.HI.X.SX32 R150, R150, R3, 0x1, P6 ;  /* 0x0000000396967211 */ /* 0x000fe200030f0eff */
[----:B------:R-:W-:Y:S01]  /*5dc0*/  IMAD.MOV.U32 R148, RZ, RZ, R108 ;  /* 0x000000ffff947224 */ /* 0x000fe200078e006c */
[----:B------:R-:W-:Y:S02]  /*5dd0*/  PRMT R29, RZ, 0x7610, R29 ;  /* 0x00007610ff1d7816 */ /* 0x000fe4000000001d */
[----:B------:R-:W-:Y:S01]  /*5de0*/  PRMT R143, RZ, 0x7610, R143 ;  /* 0x00007610ff8f7816 */ /* 0x000fe2000000008f */
[----:B--2---:R0:W-:Y:S04]  /*5df0*/  STL [R1+0x2f8], R23 ;  /* 0x0002f81701007387 */ /* 0x0041e80000100800 */
[----:B------:R-:W-:Y:S04]  /*5e00*/  STL [R1+0x300], R145 ;  /* 0x0003009101007387 */ /* 0x000fe80000100800 */
[----:B------:R-:W-:Y:S04]  /*5e10*/  STL [R1+0xa3c], R20 ;  /* 0x000a3c1401007387 */ /* 0x000fe80000100800 */
[----:B------:R-:W-:Y:S01]  /*5e20*/  STL [R1+0xa38], R21 ;  /* 0x000a381501007387 */ /* 0x000fe20000100800 */
[----:B0-----:R-:W-:-:S03]  /*5e30*/  VIADD R23, R12, 0xffffffcb ;  /* 0xffffffcb0c177836 */ /* 0x001fc60000000000 */
[----:B----4-:R0:W-:Y:S02]  /*5e40*/  STL [R1+0x2ec], R144 ;  /* 0x0002ec9001007387 */ /* 0x0101e40000100800 */
[----:B------:R-:W-:Y:S01]  /*5e50*/  ISETP.GE.U32.AND P2, PT, R23, 0x7fffff4c, PT ;  /* 0x7fffff4c1700780c */ /* 0x000fe20003f46070 */
[----:B------:R-:W-:Y:S01]  /*5e60*/  @!P0 IMAD.MOV.U32 R23, RZ, RZ, R150 ;  /* 0x000000ffff178224 */ /* 0x000fe200078e0096 */
[----:B0-----:R-:W-:-:S04]  /*5e70*/  IADD3 R144, P6, PT, R22, R2, RZ ;  /* 0x0000000216907210 */ /* 0x001fc80007fde0ff */
[----:B------:R-:W-:Y:S01]  /*5e80*/  LEA.HI.X.SX32 R108, R22, R3, 0x1, P6 ;  /* 0x00000003166c7211 */ /* 0x000fe200030f0eff */
[----:B------:R-:W-:Y:S01]  /*5e90*/  STL [R1+0xac], R144 ;  /* 0x0000ac9001007387 */ /* 0x000fe20000100800 */
[----:B------:R-:W-:-:S03]  /*5ea0*/  @!P0 IMAD.MOV.U32 R22, RZ, RZ, R156 ;  /* 0x000000ffff168224 */ /* 0x000fc600078e009c */
[----:B------:R0:W-:Y:S04]  /*5eb0*/  STL [R1+0xa44], R156 ;  /* 0x000a449c01007387 */ /* 0x0001e80000100800 */
[----:B------:R1:W2:Y:S01]  /*5ec0*/  @!P0 LDG.E.U8 R29, desc[UR18][R22.64] ;  /* 0x00000012161d8981 */ /* 0x0002a2000c1e1100 */
[----:B0-----:R-:W-:Y:S02]  /*5ed0*/  IMAD.MOV.U32 R156, RZ, RZ, R108 ;  /* 0x000000ffff9c7224 */ /* 0x001fe400078e006c */
[----:B-1----:R-:W-:Y:S02]  /*5ee0*/  @!P4 IMAD.MOV.U32 R22, RZ, RZ, R144 ;  /* 0x000000ffff16c224 */ /* 0x002fe400078e0090 */
[----:B------:R-:W-:-:S05]  /*5ef0*/  @!P4 IMAD.MOV.U32 R23, RZ, RZ, R156 ;  /* 0x000000ffff17c224 */ /* 0x000fca00078e009c */
[----:B------:R0:W3:Y:S01]  /*5f00*/  @!P4 LDG.E.U8 R143, desc[UR18][R22.64] ;  /* 0x00000012168fc981 */ /* 0x0000e2000c1e1100 */
[----:B------:R-:W-:Y:S02]  /*5f10*/  IMAD.MOV.U32 R147, RZ, RZ, R25 ;  /* 0x000000ffff937224 */ /* 0x000fe400078e0019 */
[----:B------:R-:W-:Y:S01]  /*5f20*/  IMAD R25, R36, 0x24, RZ ;  /* 0x0000002424197824 */ /* 0x000fe200078e02ff */
[----:B------:R1:W-:Y:S01]  /*5f30*/  STL [R1+0xa8], R108 ;  /* 0x0000a86c01007387 */ /* 0x0003e20000100800 */
[----:B------:R-:W-:Y:S02]  /*5f40*/  IMAD.MOV.U32 R145, RZ, RZ, R24 ;  /* 0x000000ffff917224 */ /* 0x000fe400078e0018 */
[C---:B------:R-:W-:Y:S01]  /*5f50*/  VIADD R24, R12.reuse, 0xffffffc3 ;  /* 0xffffffc30c187836 */ /* 0x040fe20000000000 */
[----:B-1----:R-:W4:Y:S04]  /*5f60*/  LDL.LU R108, [R1+0xbf8] ;  /* 0x000bf800016c7983 */ /* 0x002f280000300800 */
[----:B------:R1:W-:Y:S01]  /*5f70*/  STL [R1+0xa40], R150 ;  /* 0x000a409601007387 */ /* 0x0003e20000100800 */
[----:B0-----:R-:W-:Y:S01]  /*5f80*/  VIADD R22, R12, 0xffffffbb ;  /* 0xffffffbb0c167836 */ /* 0x001fe20000000000 */
[----:B------:R-:W-:Y:S01]  /*5f90*/  ISETP.GE.U32.AND P0, PT, R24, 0x7fffff44, PT ;  /* 0x7fffff441800780c */ /* 0x000fe20003f06070 */
[----:B------:R-:W-:Y:S01]  /*5fa0*/  IMAD R24, R36, 0x2c, RZ ;  /* 0x0000002c24187824 */ /* 0x000fe200078e02ff */
[----:B-1----:R-:W-:-:S04]  /*5fb0*/  IADD3 R150, P6, PT, R25, R2, RZ ;  /* 0x0000000219967210 */ /* 0x002fc80007fde0ff */
[----:B------:R-:W-:Y:S02]  /*5fc0*/  LEA.HI.X.SX32 R23, R25, R3, 0x1, P6 ;  /* 0x0000000319177211 */ /* 0x000fe400030f0eff */
[----:B------:R-:W-:Y:S02]  /*5fd0*/  PRMT R146, RZ, 0x7610, R146 ;  /* 0x00007610ff927816 */ /* 0x000fe40000000092 */
[----:B------:R-:W-:Y:S01]  /*5fe0*/  ISETP.GE.U32.AND P4, PT, R22, 0x7fffff3c, PT ;  /* 0x7fffff3c1600780c */ /* 0x000fe20003f86070 */
[----:B------:R-:W-:-:S05]  /*5ff0*/  @!P5 IMAD.MOV.U32 R22, RZ, RZ, R150 ;  /* 0x000000ffff16d224 */ /* 0x000fca00078e0096 */
[----:B------:R0:W4:Y:S01]  /*6000*/  @!P5 LDG.E.U8 R146, desc[UR18][R22.64] ;  /* 0x000000121692d981 */ /* 0x000122000c1e1100 */
[----:B------:R-:W-:-:S03]  /*6010*/  PRMT R142, RZ, 0x7610, R142 ;  /* 0x00007610ff8e7816 */ /* 0x000fc6000000008e */
[----:B--2---:R1:W-:Y:S04]  /*6020*/  STL [R1+0x2c0], R29 ;  /* 0x0002c01d01007387 */ /* 0x0043e80000100800 */
[----:B-1----:R-:W2:Y:S04]  /*6030*/  LDL.LU R29, [R1+0xbf4] ;  /* 0x000bf400011d7983 */ /* 0x002ea80000300800 */
[----:B------:R-:W-:Y:S04]  /*6040*/  STL [R1+0xec], R150 ;  /* 0x0000ec9601007387 */ /* 0x000fe80000100800 */
[----:B------:R-:W-:Y:S04]  /*6050*/  STL [R1+0xe8], R23 ;  /* 0x0000e81701007387 */ /* 0x000fe80000100800 */
[----:B---3--:R1:W-:Y:S02]  /*6060*/  STL [R1+0x2bc], R143 ;  /* 0x0002bc8f01007387 */ /* 0x0083e40000100800 */
[----:B-1----:R-:W-:-:S04]  /*6070*/  IADD3 R143, P6, PT, R24, R2, RZ ;  /* 0x00000002188f7210 */ /* 0x002fc80007fde0ff */
[----:B0-----:R-:W-:Y:S01]  /*6080*/  LEA.HI.X.SX32 R22, R24, R3, 0x1, P6 ;  /* 0x0000000318167211 */ /* 0x001fe200030f0eff */
[----:B------:R-:W-:Y:S04]  /*6090*/  STL [R1+0x55c], R143 ;  /* 0x00055c8f01007387 */ /* 0x000fe80000100800 */
[----:B------:R0:W-:Y:S01]  /*60a0*/  STL [R1+0x558], R22 ;  /* 0x0005581601007387 */ /* 0x0001e20000100800 */
[----:B------:R-:W-:Y:S02]  /*60b0*/  @!P3 IMAD.MOV.U32 R23, RZ, RZ, R22 ;  /* 0x000000ffff17b224 */ /* 0x000fe400078e0016 */
[----:B0-----:R-:W-:-:S05]  /*60c0*/  @!P3 IMAD.MOV.U32 R22, RZ, RZ, R143 ;  /* 0x000000ffff16b224 */ /* 0x001fca00078e008f */
[----:B------:R0:W3:Y:S01]  /*60d0*/  @!P3 LDG.E.U8 R142, desc[UR18][R22.64] ;  /* 0x00000012168eb981 */ /* 0x0000e2000c1e1100 */
[----:B------:R-:W-:-:S05]  /*60e0*/  VIADD R25, R12, 0xffffffb3 ;  /* 0xffffffb30c197836 */ /* 0x000fca0000000000 */
[----:B------:R-:W-:Y:S01]  /*60f0*/  ISETP.GE.U32.AND P5, PT, R25, 0x7fffff34, PT ;  /* 0x7fffff341900780c */ /* 0x000fe20003fa6070 */
[----:B------:R-:W-:Y:S01]  /*6100*/  IMAD R25, R36, 0x34, RZ ;  /* 0x0000003424197824 */ /* 0x000fe200078e02ff */
[----:B----4-:R1:W-:Y:S01]  /*6110*/  STL [R1+0x2b8], R146 ;  /* 0x0002b89201007387 */ /* 0x0103e20000100800 */
[----:B------:R-:W-:-:S03]  /*6120*/  PRMT R141, RZ, 0x7610, R141 ;  /* 0x00007610ff8d7816 */ /* 0x000fc6000000008d */
[----:B-1----:R-:W-:-:S04]  /*6130*/  IADD3 R146, P6, PT, R25, R2, RZ ;  /* 0x0000000219927210 */ /* 0x002fc80007fde0ff */
[----:B0-----:R-:W-:Y:S01]  /*6140*/  LEA.HI.X.SX32 R22, R25, R3, 0x1, P6 ;  /* 0x0000000319167211 */ /* 0x001fe200030f0eff */
[----:B------:R-:W-:Y:S04]  /*6150*/  STL [R1+0x59c], R146 ;  /* 0x00059c9201007387 */ /* 0x000fe80000100800 */
[----:B------:R-:W-:Y:S01]  /*6160*/  @!P2 IMAD.MOV.U32 R23, RZ, RZ, R22 ;  /* 0x000000ffff17a224 */ /* 0x000fe200078e0016 */
[----:B---3--:R-:W-:Y:S04]  /*6170*/  STL [R1+0x2b4], R142 ;  /* 0x0002b48e01007387 */ /* 0x008fe80000100800 */
[----:B------:R0:W-:Y:S02]  /*6180*/  STL [R1+0x598], R22 ;  /* 0x0005981601007387 */ /* 0x0001e40000100800 */
[----:B0-----:R-:W-:-:S05]  /*6190*/  @!P2 IMAD.MOV.U32 R22, RZ, RZ, R146 ;  /* 0x000000ffff16a224 */ /* 0x001fca00078e0092 */
[----:B------:R0:W3:Y:S01]  /*61a0*/  @!P2 LDG.E.U8 R141, desc[UR18][R22.64] ;  /* 0x00000012168da981 */ /* 0x0000e2000c1e1100 */
[----:B------:R-:W-:-:S05]  /*61b0*/  IMAD R24, R36, 0x3c, RZ ;  /* 0x0000003c24187824 */ /* 0x000fca00078e02ff */
[----:B------:R-:W-:Y:S01]  /*61c0*/  IADD3 R142, P6, PT, R24, R2, RZ ;  /* 0x00000002188e7210 */ /* 0x000fe20007fde0ff */
[----:B------:R-:W-:-:S03]  /*61d0*/  IMAD.MOV.U32 R144, RZ, RZ, R161 ;  /* 0x000000ffff907224 */ /* 0x000fc600078e00a1 */
[----:B------:R-:W-:Y:S01]  /*61e0*/  LEA.HI.X.SX32 R143, R24, R3, 0x1, P6 ;  /* 0x00000003188f7211 */ /* 0x000fe200030f0eff */
[----:B------:R-:W-:Y:S01]  /*61f0*/  IMAD.MOV.U32 R161, RZ, RZ, R26 ;  /* 0x000000ffffa17224 */ /* 0x000fe200078e001a */
[----:B------:R-:W-:Y:S01]  /*6200*/  PRMT R140, RZ, 0x7610, R140 ;  /* 0x00007610ff8c7816 */ /* 0x000fe2000000008c */
[----:B------:R-:W-:Y:S02]  /*6210*/  VIADD R26, R12, 0xffffffab ;  /* 0xffffffab0c1a7836 */ /* 0x000fe40000000000 */
[----:B0-----:R-:W-:Y:S02]  /*6220*/  @!P0 IMAD.MOV.U32 R22, RZ, RZ, R142 ;  /* 0x000000ffff168224 */ /* 0x001fe400078e008e */
[----:B------:R-:W-:Y:S02]  /*6230*/  @!P0 IMAD.MOV.U32 R23, RZ, RZ, R143 ;  /* 0x000000ffff178224 */ /* 0x000fe400078e008f */
[----:B------:R-:W-:Y:S01]  /*6240*/  IMAD R25, R36, 0x44, RZ ;  /* 0x0000004424197824 */ /* 0x000fe200078e02ff */
[----:B------:R-:W-:Y:S01]  /*6250*/  ISETP.GE.U32.AND P3, PT, R26, 0x7fffff2c, PT ;  /* 0x7fffff2c1a00780c */ /* 0x000fe20003f66070 */
[----:B------:R-:W-:Y:S01]  /*6260*/  STL [R1+0x5dc], R142 ;  /* 0x0005dc8e01007387 */ /* 0x000fe20000100800 */
[----:B------:R-:W-:-:S03]  /*6270*/  VIADD R26, R12, 0xffffffa3 ;  /* 0xffffffa30c1a7836 */ /* 0x000fc60000000000 */
[----:B------:R-:W-:Y:S04]  /*6280*/  STL [R1+0x5d8], R143 ;  /* 0x0005d88f01007387 */ /* 0x000fe80000100800 */
[----:B------:R0:W4:Y:S01]  /*6290*/  @!P0 LDG.E.U8 R140, desc[UR18][R22.64] ;  /* 0x00000012168c8981 */ /* 0x000122000c1e1100 */
[----:B------:R-:W-:Y:S02]  /*62a0*/  ISETP.GE.U32.AND P2, PT, R26, 0x7fffff24, PT ;  /* 0x7fffff241a00780c */ /* 0x000fe40003f46070 */
[----:B------:R-:W-:Y:S01]  /*62b0*/  PRMT R26, RZ, 0x7610, R26 ;  /* 0x00007610ff1a7816 */ /* 0x000fe2000000001a */
[----:B0-----:R-:W-:-:S05]  /*62c0*/  VIADD R22, R12, 0xffffff9b ;  /* 0xffffff9b0c167836 */ /* 0x001fca0000000000 */
[----:B------:R-:W-:Y:S01]  /*62d0*/  ISETP.GE.U32.AND P0, PT, R22, 0x7fffff1c, PT ;  /* 0x7fffff1c1600780c */ /* 0x000fe20003f06070 */
[----:B---3--:R0:W-:Y:S02]  /*62e0*/  STL [R1+0x2b0], R141 ;  /* 0x0002b08d01007387 */ /* 0x0081e40000100800 */
[----:B0-----:R-:W-:-:S04]  /*62f0*/  IADD3 R141, P6, PT, R25, R2, RZ ;  /* 0x00000002198d7210 */ /* 0x001fc80007fde0ff */
[----:B------:R-:W-:Y:S01]  /*6300*/  LEA.HI.X.SX32 R23, R25, R3, 0x1, P6 ;  /* 0x0000000319177211 */ /* 0x000fe200030f0eff */
[----:B------:R-:W-:-:S05]  /*6310*/  @!P4 IMAD.MOV.U32 R22, RZ, RZ, R141 ;  /* 0x000000ffff16c224 */ /* 0x000fca00078e008d */
[----:B------:R0:W3:Y:S01]  /*6320*/  @!P4 LDG.E.U8 R26, desc[UR18][R22.64] ;  /* 0x00000012161ac981 */ /* 0x0000e2000c1e1100 */
[----:B------:R-:W-:-:S03]  /*6330*/  IMAD R24, R36, 0x4c, RZ ;  /* 0x0000004c24187824 */ /* 0x000fc600078e02ff */
[----:B------:R-:W-:Y:S04]  /*6340*/  STL [R1+0x61c], R141 ;  /* 0x00061c8d01007387 */ /* 0x000fe80000100800 */
[----:B------:R-:W-:Y:S04]  /*6350*/  STL [R1+0x618], R23 ;  /* 0x0006181701007387 */ /* 0x000fe80000100800 */
[----:B----4-:R1:W-:Y:S01]  /*6360*/  STL [R1+0x2ac], R140 ;  /* 0x0002ac8c01007387 */ /* 0x0103e20000100800 */
[----:B------:R-:W-:Y:S02]  /*6370*/  PRMT R139, RZ, 0x7610, R139 ;  /* 0x00007610ff8b7816 */ /* 0x000fe4000000008b */
        /* <DEDUP_REMOVED lines=8> */
[----:B------:R-:W-:-:S05]  /*6400*/  VIADD R25, R12, 0xffffff93 ;  /* 0xffffff930c197836 */ /* 0x000fca0000000000 */
[----:B------:R-:W-:Y:S01]  /*6410*/  ISETP.GE.U32.AND P4, PT, R25, 0x7fffff14, PT ;  /* 0x7fffff141900780c */ /* 0x000fe20003f86070 */
[----:B------:R-:W-:-:S05]  /*6420*/  IMAD R25, R36, 0x54, RZ ;  /* 0x0000005424197824 */ /* 0x000fca00078e02ff */
[----:B------:R-:W-:Y:S01]  /*6430*/  IADD3 R141, P6, PT, R25, R2, RZ ;  /* 0x00000002198d7210 */ /* 0x000fe20007fde0ff */
[----:B------:R-:W-:-:S03]  /*6440*/  IMAD R24, R36, 0x5c, RZ ;  /* 0x0000005c24187824 */ /* 0x000fc600078e02ff */
[----:B------:R-:W-:Y:S01]  /*6450*/  LEA.HI.X.SX32 R142, R25, R3, 0x1, P6 ;  /* 0x00000003198e7211 */ /* 0x000fe200030f0eff */
[----:B------:R-:W-:Y:S01]  /*6460*/  STL [R1+0x69c], R141 ;  /* 0x00069c8d01007387 */ /* 0x000fe20000100800 */
[----:B------:R-:W-:Y:S01]  /*6470*/  PRMT R137, RZ, 0x7610, R137 ;  /* 0x00007610ff897816 */ /* 0x000fe20000000089 */
[----:B0-----:R-:W-:Y:S02]  /*6480*/  @!P3 IMAD.MOV.U32 R22, RZ, RZ, R141 ;  /* 0x000000ffff16b224 */ /* 0x001fe400078e008d */
[----:B------:R-:W-:-:S05]  /*6490*/  @!P3 IMAD.MOV.U32 R23, RZ, RZ, R142 ;  /* 0x000000ffff17b224 */ /* 0x000fca00078e008e */
[----:B------:R0:W4:Y:S01]  /*64a0*/  @!P3 LDG.E.U8 R137, desc[UR18][R22.64] ;  /* 0x000000121689b981 */ /* 0x000122000c1e1100 */
[----:B------:R-:W-:-:S03]  /*64b0*/  PRMT R138, RZ, 0x7610, R138 ;  /* 0x00007610ff8a7816 */ /* 0x000fc6000000008a */
[----:B---3--:R1:W-:Y:S02]  /*64c0*/  STL [R1+0x27c], R139 ;  /* 0x00027c8b01007387 */ /* 0x0083e40000100800 */
[----:B-1----:R-:W-:-:S04]  /*64d0*/  IADD3 R139, P6, PT, R24, R2, RZ ;  /* 0x00000002188b7210 */ /* 0x002fc80007fde0ff */
[----:B------:R-:W-:Y:S01]  /*64e0*/  LEA.HI.X.SX32 R140, R24, R3, 0x1, P6 ;  /* 0x00000003188c7211 */ /* 0x000fe200030f0eff */
[----:B0-----:R-:W-:-:S04]  /*64f0*/  @!P2 IMAD.MOV.U32 R22, RZ, RZ, R139 ;  /* 0x000000ffff16a224 */ /* 0x001fc800078e008b */
[----:B------:R-:W-:-:S05]  /*6500*/  @!P2 IMAD.MOV.U32 R23, RZ, RZ, R140 ;  /* 0x000000ffff17a224 */ /* 0x000fca00078e008c */
[----:B------:R0:W3:Y:S01]  /*6510*/  @!P2 LDG.E.U8 R138, desc[UR18][R22.64] ;  /* 0x00000012168aa981 */ /* 0x0000e2000c1e1100 */
[----:B------:R-:W-:-:S03]  /*6520*/  IMAD R25, R36, 0x64, RZ ;  /* 0x0000006424197824 */ /* 0x000fc600078e02ff */
[----:B------:R-:W-:Y:S04]  /*6530*/  STL [R1+0x698], R142 ;  /* 0x0006988e01007387 */ /* 0x000fe80000100800 */
[----:B------:R-:W-:Y:S01]  /*6540*/  STL [R1+0x6d4], R139 ;  /* 0x0006d48b01007387 */ /* 0x000fe20000100800 */
[----:B------:R-:W-:-:S03]  /*6550*/  VIADD R26, R12, 0xffffff8b ;  /* 0xffffff8b0c1a7836 */ /* 0x000fc60000000000 */
[----:B------:R-:W-:Y:S04]  /*6560*/  STL [R1+0x6d0], R140 ;  /* 0x0006d08c01007387 */ /* 0x000fe80000100800 */
[----:B----4-:R1:W-:Y:S01]  /*6570*/  STL [R1+0x278], R137 ;  /* 0x0002788901007387 */ /* 0x0103e20000100800 */
[----:B------:R-:W-:Y:S01]  /*6580*/  ISETP.GE.U32.AND P5, PT, R26, 0x7fffff0c, PT ;  /* 0x7fffff0c1a00780c */ /* 0x000fe20003fa6070 */
[----:B------:R-:W-:Y:S01]  /*6590*/  IMAD R24, R36, 0x6c, RZ ;  /* 0x0000006c24187824 */ /* 0x000fe200078e02ff */
[----:B-1----:R-:W-:Y:S01]  /*65a0*/  IADD3 R137, P6, PT, R25, R2, RZ ;  /* 0x0000000219897210 */ /* 0x002fe20007fde0ff */
[----:B------:R-:W-:-:S03]  /*65b0*/  VIADD R26, R12, 0xffffff83 ;  /* 0xffffff830c1a7836 */ /* 0x000fc60000000000 */
[----:B0-----:R-:W-:Y:S01]  /*65c0*/  LEA.HI.X.SX32 R23, R25, R3, 0x1, P6 ;  /* 0x0000000319177211 */ /* 0x001fe200030f0eff */
[----:B------:R-:W-:Y:S01]  /*65d0*/  STL [R1+0x70c], R137 ;  /* 0x00070c8901007387 */ /* 0x000fe20000100800 */
[----:B------:R-:W-:-:S03]  /*65e0*/  VIADD R22, R12, 0xfffffffa ;  /* 0xfffffffa0c167836 */ /* 0x000fc60000000000 */
[----:B------:R-:W-:Y:S01]  /*65f0*/  STL [R1+0x708], R23 ;  /* 0x0007081701007387 */ /* 0x000fe20000100800 */
[----:B------:R-:W-:Y:S02]  /*6600*/  ISETP.GE.U32.AND P3, PT, R26, 0x7fffff04, PT ;  /* 0x7fffff041a00780c */ /* 0x000fe40003f66070 */
[----:B------:R-:W-:Y:S02]  /*6610*/  PRMT R26, RZ, 0x7610, R26 ;  /* 0x00007610ff1a7816 */ /* 0x000fe4000000001a */
[----:B------:R-:W-:Y:S01]  /*6620*/  ISETP.GE.U32.AND P2, PT, R22, 0x7fffff7b, PT ;  /* 0x7fffff7b1600780c */ /* 0x000fe20003f46070 */
[----:B------:R-:W-:Y:S01]  /*6630*/  @!P0 IMAD.MOV.U32 R22, RZ, RZ, R137 ;  /* 0x000000ffff168224 */ /* 0x000fe200078e0089 */
[----:B------:R-:W-:-:S04]  /*6640*/  PRMT R135, RZ, 0x7610, R135 ;  /* 0x00007610ff877816 */ /* 0x000fc80000000087 */
[----:B------:R0:W4:Y:S04]  /*6650*/  @!P0 LDG.E.U8 R26, desc[UR18][R22.64] ;  /* 0x00000012161a8981 */ /* 0x000128000c1e1100 */
        /* <DEDUP_REMOVED lines=8> */
[C---:B------:R-:W-:Y:S02]  /*66e0*/  IMAD R25, R36.reuse, 0x74, RZ ;  /* 0x0000007424197824 */ /* 0x040fe400078e02ff */
[----:B------:R-:W-:-:S03]  /*66f0*/  IMAD R24, R36, 0x7c, RZ ;  /* 0x0000007c24187824 */ /* 0x000fc600078e02ff */
[CC--:B------:R-:W-:Y:S01]  /*6700*/  IADD3 R137, P6, PT, R25.reuse, R2.reuse, RZ ;  /* 0x0000000219897210 */ /* 0x0c0fe20007fde0ff */
[----:B------:R-:W-:Y:S02]  /*6710*/  IMAD.MOV.U32 R143, RZ, RZ, R154 ;  /* 0x000000ffff8f7224 */ /* 0x000fe400078e009a */
[----:B------:R-:W-:Y:S01]  /*6720*/  IMAD.MOV.U32 R154, RZ, RZ, R159 ;  /* 0x000000ffff9a7224 */ /* 0x000fe200078e009f */
[----:B0-----:R-:W-:Y:S01]  /*6730*/  LEA.HI.X.SX32 R22, R25, R3, 0x1, P6 ;  /* 0x0000000319167211 */ /* 0x001fe200030f0eff */
[----:B------:R-:W-:Y:S01]  /*6740*/  IMAD.MOV.U32 R159, RZ, RZ, R111 ;  /* 0x000000ffff9f7224 */ /* 0x000fe200078e006f */
[----:B------:R-:W-:Y:S01]  /*6750*/  STL [R1+0x744], R138 ;  /* 0x0007448a01007387 */ /* 0x000fe20000100800 */
[----:B------:R-:W-:-:S03]  /*6760*/  IADD3 R111, P6, PT, R24, R2, RZ ;  /* 0x00000002186f7210 */ /* 0x000fc60007fde0ff */
[----:B----4-:R-:W-:Y:S01]  /*6770*/  STL [R1+0x270], R26 ;  /* 0x0002701a01007387 */ /* 0x010fe20000100800 */
[----:B------:R-:W-:Y:S01]  /*6780*/  PRMT R136, RZ, 0x7610, R136 ;  /* 0x00007610ff887816 */ /* 0x000fe20000000088 */
[----:B------:R-:W-:Y:S02]  /*6790*/  @!P5 IMAD.MOV.U32 R23, RZ, RZ, R22 ;  /* 0x000000ffff17d224 */ /* 0x000fe400078e0016 */
[----:B------:R-:W-:Y:S01]  /*67a0*/  STL [R1+0x740], R139 ;  /* 0x0007408b01007387 */ /* 0x000fe20000100800 */
[----:B------:R-:W-:-:S03]  /*67b0*/  VIADD R25, R12, 0xffffffe2 ;  /* 0xffffffe20c197836 */ /* 0x000fc60000000000 */
[----:B------:R-:W-:Y:S04]  /*67c0*/  STL [R1+0x77c], R137 ;  /* 0x00077c8901007387 */ /* 0x000fe80000100800 */
[----:B------:R0:W-:Y:S04]  /*67d0*/  STL [R1+0x778], R22 ;  /* 0x0007781601007387 */ /* 0x0001e80000100800 */
[----:B------:R-:W-:Y:S01]  /*67e0*/  STL [R1+0x7b4], R111 ;  /* 0x0007b46f01007387 */ /* 0x000fe20000100800 */
[----:B0-----:R-:W-:-:S05]  /*67f0*/  @!P5 IMAD.MOV.U32 R22, RZ, RZ, R137 ;  /* 0x000000ffff16d224 */ /* 0x001fca00078e0089 */
[----:B------:R-:W4:Y:S01]  /*6800*/  @!P5 LDG.E.U8 R136, desc[UR18][R22.64] ;  /* 0x000000121688d981 */ /* 0x000f22000c1e1100 */
[----:B------:R-:W-:-:S03]  /*6810*/  ISETP.GE.U32.AND P5, PT, R25, 0x7fffff63, PT ;  /* 0x7fffff631900780c */ /* 0x000fc60003fa6070 */
[----:B---3--:R0:W-:Y:S02]  /*6820*/  STL [R1+0x26c], R135 ;  /* 0x00026c8701007387 */ /* 0x0081e40000100800 */
[----:B0-----:R-:W-:Y:S01]  /*6830*/  LEA.HI.X.SX32 R135, R24, R3, 0x1, P6 ;  /* 0x0000000318877211 */ /* 0x001fe200030f0eff */
[----:B------:R-:W-:-:S04]  /*6840*/  @!P3 IMAD.MOV.U32 R24, RZ, RZ, R111 ;  /* 0x000000ffff18b224 */ /* 0x000fc800078e006f */
[----:B------:R-:W-:-:S05]  /*6850*/  @!P3 IMAD.MOV.U32 R25, RZ, RZ, R135 ;  /* 0x000000ffff19b224 */ /* 0x000fca00078e0087 */
[----:B------:R0:W3:Y:S01]  /*6860*/  @!P3 LDG.E.U8 R110, desc[UR18][R24.64] ;  /* 0x00000012186eb981 */ /* 0x0000e2000c1e1100 */
[----:B------:R-:W-:-:S05]  /*6870*/  VIADD R26, R12, 0xffffffea ;  /* 0xffffffea0c1a7836 */ /* 0x000fca0000000000 */
[----:B------:R-:W-:Y:S01]  /*6880*/  ISETP.GE.U32.AND P4, PT, R26, 0x7fffff6b, PT ;  /* 0x7fffff6b1a00780c */ /* 0x000fe20003f86070 */
[----:B------:R-:W-:Y:S01]  /*6890*/  IMAD R26, R36, 0x5, RZ ;  /* 0x00000005241a7824 */ /* 0x000fe200078e02ff */
[----:B------:R-:W-:Y:S01]  /*68a0*/  STL [R1+0x7b0], R135 ;  /* 0x0007b08701007387 */ /* 0x000fe20000100800 */
[----:B0-----:R-:W-:-:S03]  /*68b0*/  VIADD R24, R12, 0xffffffda ;  /* 0xffffffda0c187836 */ /* 0x001fc60000000000 */
[C---:B------:R-:W-:Y:S02]  /*68c0*/  IADD3 R22, P6, PT, R26.reuse, R2, RZ ;  /* 0x000000021a167210 */ /* 0x040fe40007fde0ff */
[----:B------:R-:W-:Y:S02]  /*68d0*/  PRMT R134, RZ, 0x7610, R134 ;  /* 0x00007610ff867816 */ /* 0x000fe40000000086 */
[----:B------:R-:W-:Y:S02]  /*68e0*/  LEA.HI.X.SX32 R23, R26, R3, 0x1, P6 ;  /* 0x000000031a177211 */ /* 0x000fe400030f0eff */
[----:B------:R-:W-:Y:S01]  /*68f0*/  ISETP.GE.U32.AND P3, PT, R24, 0x7fffff5b, PT ;  /* 0x7fffff5b1800780c */ /* 0x000fe20003f66070 */
[----:B------:R-:W-:Y:S01]  /*6900*/  VIADD R24, R12, 0xffffffd2 ;  /* 0xffffffd20c187836 */ /* 0x000fe20000000000 */
[----:B------:R-:W-:Y:S01]  /*6910*/  PRMT R133, RZ, 0x7610, R133 ;  /* 0x00007610ff857816 */ /* 0x000fe20000000085 */
[----:B------:R-:W2:Y:S03]  /*6920*/  @!P2 LDG.E.U8 R134, desc[UR18][R22.64] ;  /* 0x000000121686a981 */ /* 0x000ea6000c1e1100 */
[----:B------:R-:W-:Y:S01]  /*6930*/  ISETP.GE.U32.AND P2, PT, R24, 0x7fffff53, PT ;  /* 0x7fffff531800780c */ /* 0x000fe20003f46070 */
[----:B---3--:R0:W-:Y:S02]  /*6940*/  STL [R1+0x244], R110 ;  /* 0x0002446e01007387 */ /* 0x0081e40000100800 */
[----:B0-----:R-:W-:-:S05]  /*6950*/  IMAD R110, R36, 0xd, RZ ;  /* 0x0000000d246e7824 */ /* 0x001fca00078e02ff */
[----:B------:R-:W-:-:S04]  /*6960*/  IADD3 R111, P6, PT, R110, R2, RZ ;  /* 0x000000026e6f7210 */ /* 0x000fc80007fde0ff */
[----:B------:R-:W-:Y:S01]  /*6970*/  LEA.HI.X.SX32 R110, R110, R3, 0x1, P6 ;  /* 0x000000036e6e7211 */ /* 0x000fe200030f0eff */
[----:B------:R-:W-:-:S04]  /*6980*/  @!P0 IMAD.MOV.U32 R24, RZ, RZ, R111 ;  /* 0x000000ffff188224 */ /* 0x000fc800078e006f */
[----:B------:R-:W-:-:S05]  /*6990*/  @!P0 IMAD.MOV.U32 R25, RZ, RZ, R110 ;  /* 0x000000ffff198224 */ /* 0x000fca00078e006e */
[----:B------:R0:W3:Y:S01]  /*69a0*/  @!P0 LDG.E.U8 R133, desc[UR18][R24.64] ;  /* 0x0000001218858981 */ /* 0x0000e2000c1e1100 */
[----:B------:R-:W-:Y:S02]  /*69b0*/  IMAD.MOV.U32 R142, RZ, RZ, R143 ;  /* 0x000000ffff8e7224 */ /* 0x000fe400078e008f */
[----:B------:R-:W-:Y:S02]  /*69c0*/  IMAD.MOV.U32 R143, RZ, RZ, R145 ;  /* 0x000000ffff8f7224 */ /* 0x000fe400078e0091 */
[----:B------:R-:W-:Y:S02]  /*69d0*/  IMAD.MOV.U32 R145, RZ, RZ, R147 ;  /* 0x000000ffff917224 */ /* 0x000fe400078e0093 */
[----:B------:R-:W-:Y:S02]  /*69e0*/  IMAD.MOV.U32 R147, RZ, RZ, R149 ;  /* 0x000000ffff937224 */ /* 0x000fe400078e0095 */
[----:B------:R-:W-:Y:S02]  /*69f0*/  IMAD.MOV.U32 R149, RZ, RZ, R151 ;  /* 0x000000ffff957224 */ /* 0x000fe400078e0097 */
[----:B------:R-:W-:-:S02]  /*6a00*/  IMAD.MOV.U32 R151, RZ, RZ, R157 ;  /* 0x000000ffff977224 */ /* 0x000fc400078e009d */
[C---:B------:R-:W-:Y:S02]  /*6a10*/  IMAD R157, R36.reuse, 0x15, RZ ;  /* 0x00000015249d7824 */ /* 0x040fe400078e02ff */
[----:B------:R-:W-:Y:S02]  /*6a20*/  IMAD.MOV.U32 R140, RZ, RZ, R148 ;  /* 0x000000ffff8c7224 */ /* 0x000fe400078e0094 */
[----:B------:R-:W-:Y:S02]  /*6a30*/  IMAD.MOV.U32 R148, RZ, RZ, R162 ;  /* 0x000000ffff947224 */ /* 0x000fe400078e00a2 */
[----:B------:R-:W-:Y:S01]  /*6a40*/  IMAD.MOV.U32 R162, RZ, RZ, R158 ;  /* 0x000000ffffa27224 */ /* 0x000fe200078e009e */
[C---:B------:R-:W-:Y:S01]  /*6a50*/  IADD3 R158, P6, PT, R157.reuse, R2, RZ ;  /* 0x000000029d9e7210 */ /* 0x040fe20007fde0ff */
[----:B----4-:R-:W-:Y:S01]  /*6a60*/  STL [R1+0x248], R136 ;  /* 0x0002488801007387 */ /* 0x010fe20000100800 */
[----:B------:R-:W-:Y:S02]  /*6a70*/  IMAD R26, R36, 0x1d, RZ ;  /* 0x0000001d241a7824 */ /* 0x000fe400078e02ff */
[----:B------:R-:W-:Y:S01]  /*6a80*/  LEA.HI.X.SX32 R157, R157, R3, 0x1, P6 ;  /* 0x000000039d9d7211 */ /* 0x000fe200030f0eff */
[----:B------:R-:W-:Y:S01]  /*6a90*/  STL [R1+0xa4c], R22 ;  /* 0x000a4c1601007387 */ /* 0x000fe20000100800 */
[----:B------:R-:W-:-:S03]  /*6aa0*/  PRMT R132, RZ, 0x7610, R132 ;  /* 0x00007610ff847816 */ /* 0x000fc60000000084 */
[----:B------:R-:W-:Y:S01]  /*6ab0*/  STL [R1+0xa48], R23 ;  /* 0x000a481701007387 */ /* 0x000fe20000100800 */
[----:B0-----:R-:W-:-:S03]  /*6ac0*/  @!P4 IMAD.MOV.U32 R24, RZ, RZ, R158 ;  /* 0x000000ffff18c224 */ /* 0x001fc600078e009e */
[----:B------:R-:W-:Y:S01]  /*6ad0*/  STL [R1+0xa54], R111 ;  /* 0x000a546f01007387 */ /* 0x000fe20000100800 */
[----:B------:R-:W-:-:S03]  /*6ae0*/  @!P4 IMAD.MOV.U32 R25, RZ, RZ, R157 ;  /* 0x000000ffff19c224 */ /* 0x000fc600078e009d */
[----:B------:R-:W-:Y:S04]  /*6af0*/  STL [R1+0xa50], R110 ;  /* 0x000a506e01007387 */ /* 0x000fe80000100800 */
[----:B--2---:R-:W-:Y:S04]  /*6b00*/  STL [R1+0x23c], R134 ;  /* 0x00023c8601007387 */ /* 0x004fe80000100800 */
[----:B------:R0:W2:Y:S01]  /*6b10*/  @!P4 LDG.E.U8 R132, desc[UR18][R24.64] ;  /* 0x000000121884c981 */ /* 0x0000a2000c1e1100 */
[----:B------:R-:W-:-:S03]  /*6b20*/  PRMT R131, RZ, 0x7610, R131 ;  /* 0x00007610ff837816 */ /* 0x000fc60000000083 */
[----:B---3--:R1:W-:Y:S02]  /*6b30*/  STL [R1+0x238], R133 ;  /* 0x0002388501007387 */ /* 0x0083e40000100800 */
[----:B-1----:R-:W-:-:S04]  /*6b40*/  IADD3 R133, P6, PT, R26, R2, RZ ;  /* 0x000000021a857210 */ /* 0x002fc80007fde0ff */
[----:B------:R-:W-:Y:S01]  /*6b50*/  LEA.HI.X.SX32 R134, R26, R3, 0x1, P6 ;  /* 0x000000031a867211 */ /* 0x000fe200030f0eff */
[----:B0-----:R-:W-:-:S04]  /*6b60*/  @!P5 IMAD.MOV.U32 R24, RZ, RZ, R133 ;  /* 0x000000ffff18d224 */ /* 0x001fc800078e0085 */
[----:B------:R-:W-:-:S05]  /*6b70*/  @!P5 IMAD.MOV.U32 R25, RZ, RZ, R134 ;  /* 0x000000ffff19d224 */ /* 0x000fca00078e0086 */
[----:B------:R0:W3:Y:S01]  /*6b80*/  @!P5 LDG.E.U8 R131, desc[UR18][R24.64] ;  /* 0x000000121883d981 */ /* 0x0000e2000c1e1100 */
[----:B------:R-:W-:Y:S02]  /*6b90*/  IMAD.MOV.U32 R141, RZ, RZ, R144 ;  /* 0x000000ffff8d7224 */ /* 0x000fe400078e0090 */
[----:B------:R-:W-:Y:S02]  /*6ba0*/  IMAD.MOV.U32 R144, RZ, RZ, R153 ;  /* 0x000000ffff907224 */ /* 0x000fe400078e0099 */
[----:B------:R-:W-:Y:S02]  /*6bb0*/  IMAD.MOV.U32 R153, RZ, RZ, R27 ;  /* 0x000000ffff997224 */ /* 0x000fe400078e001b */
[----:B------:R-:W-:Y:S01]  /*6bc0*/  VIADD R27, R12, 0xffffffca ;  /* 0xffffffca0c1b7836 */ /* 0x000fe20000000000 */
[----:B------:R-:W-:Y:S04]  /*6bd0*/  STL [R1+0xb4], R133 ;  /* 0x0000b48501007387 */ /* 0x000fe80000100800 */
[----:B------:R-:W-:Y:S01]  /*6be0*/  ISETP.GE.U32.AND P0, PT, R27, 0x7fffff4b, PT ;  /* 0x7fffff4b1b00780c */ /* 0x000fe20003f06070 */
[----:B------:R-:W-:Y:S01]  /*6bf0*/  IMAD R27, R36, 0x25, RZ ;  /* 0x00000025241b7824 */ /* 0x000fe200078e02ff */
[----:B------:R-:W-:Y:S04]  /*6c00*/  STL [R1+0xa5c], R158 ;  /* 0x000a5c9e01007387 */ /* 0x000fe80000100800 */
[----:B------:R-:W-:Y:S04]  /*6c10*/  STL [R1+0xa58], R157 ;  /* 0x000a589d01007387 */ /* 0x000fe80000100800 */
[----:B------:R-:W-:Y:S04]  /*6c20*/  STL [R1+0xb0], R134 ;  /* 0x0000b08601007387 */ /* 0x000fe80000100800 */
[----:B--2---:R1:W-:Y:S01]  /*6c30*/  STL [R1+0x234], R132 ;  /* 0x0002348401007387 */ /* 0x0043e20000100800 */
[----:B------:R-:W-:-:S02]  /*6c40*/  IMAD.MOV.U32 R137, RZ, RZ, R148 ;  /* 0x000000ffff897224 */ /* 0x000fc400078e0094 */
[----:B------:R-:W-:Y:S02]  /*6c50*/  IMAD.MOV.U32 R148, RZ, RZ, R151 ;  /* 0x000000ffff947224 */ /* 0x000fe400078e0097 */
[----:B------:R-:W-:Y:S01]  /*6c60*/  IMAD.MOV.U32 R151, RZ, RZ, R153 ;  /* 0x000000ffff977224 */ /* 0x000fe200078e0099 */
[----:B-1----:R-:W-:Y:S01]  /*6c70*/  IADD3 R132, P6, PT, R27, R2, RZ ;  /* 0x000000021b847210 */ /* 0x002fe20007fde0ff */
[----:B------:R-:W-:-:S03]  /*6c80*/  IMAD.MOV.U32 R153, RZ, RZ, R28 ;  /* 0x000000ffff997224 */ /* 0x000fc600078e001c */
[----:B0-----:R-:W-:Y:S01]  /*6c90*/  LEA.HI.X.SX32 R25, R27, R3, 0x1, P6 ;  /* 0x000000031b197211 */ /* 0x001fe200030f0eff */
[----:B------:R-:W-:Y:S01]  /*6ca0*/  IMAD R26, R36, 0x2d, RZ ;  /* 0x0000002d241a7824 */ /* 0x000fe200078e02ff */
[----:B------:R-:W-:Y:S01]  /*6cb0*/  STL [R1+0x524], R132 ;  /* 0x0005248401007387 */ /* 0x000fe20000100800 */
[C---:B------:R-:W-:Y:S02]  /*6cc0*/  VIADD R28, R12.reuse, 0xffffffc2 ;  /* 0xffffffc20c1c7836 */ /* 0x040fe40000000000 */
[----:B------:R-:W-:Y:S01]  /*6cd0*/  VIADD R24, R12, 0xffffffba ;  /* 0xffffffba0c187836 */ /* 0x000fe20000000000 */
[----:B------:R-:W-:Y:S02]  /*6ce0*/  STL [R1+0xf0], R25 ;  /* 0x0000f01901007387 */ /* 0x000fe40000100800 */
[----:B------:R-:W-:Y:S02]  /*6cf0*/  ISETP.GE.U32.AND P4, PT, R28, 0x7fffff43, PT ;  /* 0x7fffff431c00780c */ /* 0x000fe40003f86070 */
[----:B------:R-:W-:-:S02]  /*6d00*/  PRMT R28, RZ, 0x7610, R28 ;  /* 0x00007610ff1c7816 */ /* 0x000fc4000000001c */
        /* <DEDUP_REMOVED lines=13> */
[----:B------:R-:W-:Y:S04]  /*6de0*/  STL [R1+0x564], R131 ;  /* 0x0005648301007387 */ /* 0x000fe80000100800 */
[----:B------:R-:W-:Y:S01]  /*6df0*/  IADD3 R132, P6, PT, R27, R2, RZ ;  /* 0x000000021b847210 */ /* 0x000fe20007fde0ff */
[----:B------:R-:W-:-:S03]  /*6e00*/  IMAD R26, R36, 0x3d, RZ ;  /* 0x0000003d241a7824 */ /* 0x000fc600078e02ff */
[----:B0-----:R-:W-:Y:S02]  /*6e10*/  LEA.HI.X.SX32 R24, R27, R3, 0x1, P6 ;  /* 0x000000031b187211 */ /* 0x001fe400030f0eff */
[----:B------:R-:W-:-:S03]  /*6e20*/  PRMT R129, RZ, 0x7610, R129 ;  /* 0x00007610ff817816 */ /* 0x000fc60000000081 */
[----:B------:R-:W-:Y:S01]  /*6e30*/  @!P0 IMAD.MOV.U32 R25, RZ, RZ, R24 ;  /* 0x000000ffff198224 */ /* 0x000fe200078e0018 */
[----:B--2---:R-:W-:Y:S04]  /*6e40*/  STL [R1+0x22c], R28 ;  /* 0x00022c1c01007387 */ /* 0x004fe80000100800 */
[----:B------:R-:W-:Y:S04]  /*6e50*/  STL [R1+0x560], R133 ;  /* 0x0005608501007387 */ /* 0x000fe80000100800 */
[----:B------:R-:W-:Y:S01]  /*6e60*/  STL [R1+0x5a4], R132 ;  /* 0x0005a48401007387 */ /* 0x000fe20000100800 */
[----:B------:R-:W-:-:S03]  /*6e70*/  PRMT R128, RZ, 0x7610, R128 ;  /* 0x00007610ff807816 */ /* 0x000fc60000000080 */
[----:B---3--:R0:W-:Y:S04]  /*6e80*/  STL [R1+0x228], R130 ;  /* 0x0002288201007387 */ /* 0x0081e80000100800 */
[----:B------:R1:W-:Y:S01]  /*6e90*/  STL [R1+0x5a0], R24 ;  /* 0x0005a01801007387 */ /* 0x0003e20000100800 */
[----:B0-----:R-:W-:Y:S01]  /*6ea0*/  IADD3 R130, P6, PT, R26, R2, RZ ;  /* 0x000000021a827210 */ /* 0x001fe20007fde0ff */
[----:B-1----:R-:W-:-:S03]  /*6eb0*/  @!P0 IMAD.MOV.U32 R24, RZ, RZ, R132 ;  /* 0x000000ffff188224 */ /* 0x002fc600078e0084 */
[----:B------:R-:W-:Y:S02]  /*6ec0*/  LEA.HI.X.SX32 R131, R26, R3, 0x1, P6 ;  /* 0x000000031a837211 */ /* 0x000fe400030f0eff */
[----:B------:R0:W2:Y:S02]  /*6ed0*/  @!P0 LDG.E.U8 R129, desc[UR18][R24.64] ;  /* 0x0000001218818981 */ /* 0x0000a4000c1e1100 */
[----:B0-----:R-:W-:Y:S02]  /*6ee0*/  @!P4 IMAD.MOV.U32 R24, RZ, RZ, R130 ;  /* 0x000000ffff18c224 */ /* 0x001fe400078e0082 */
[----:B------:R-:W-:-:S05]  /*6ef0*/  @!P4 IMAD.MOV.U32 R25, RZ, RZ, R131 ;  /* 0x000000ffff19c224 */ /* 0x000fca00078e0083 */
[----:B------:R0:W3:Y:S01]  /*6f00*/  @!P4 LDG.E.U8 R128, desc[UR18][R24.64] ;  /* 0x000000121880c981 */ /* 0x0000e2000c1e1100 */
[----:B------:R-:W-:-:S03]  /*6f10*/  IMAD R27, R36, 0x45, RZ ;  /* 0x00000045241b7824 */ /* 0x000fc600078e02ff */
[----:B------:R-:W-:Y:S01]  /*6f20*/  STL [R1+0x5e4], R130 ;  /* 0x0005e48201007387 */ /* 0x000fe20000100800 */
[----:B------:R-:W-:-:S03]  /*6f30*/  VIADD R28, R12, 0xffffffaa ;  /* 0xffffffaa0c1c7836 */ /* 0x000fc60000000000 */
[----:B------:R-:W-:Y:S01]  /*6f40*/  STL [R1+0x5e0], R131 ;  /* 0x0005e08301007387 */ /* 0x000fe20000100800 */
[----:B------:R-:W-:Y:S01]  /*6f50*/  IMAD R26, R36, 0x4d, RZ ;  /* 0x0000004d241a7824 */ /* 0x000fe200078e02ff */
[----:B------:R-:W-:Y:S01]  /*6f60*/  ISETP.GE.U32.AND P2, PT, R28, 0x7fffff2b, PT ;  /* 0x7fffff2b1c00780c */ /* 0x000fe20003f46070 */
[C---:B------:R-:W-:Y:S02]  /*6f70*/  VIADD R28, R12.reuse, 0xffffffa2 ;  /* 0xffffffa20c1c7836 */ /* 0x040fe40000000000 */
[----:B0-----:R-:W-:-:S03]  /*6f80*/  VIADD R24, R12, 0xffffff9a ;  /* 0xffffff9a0c187836 */ /* 0x001fc60000000000 */
[----:B------:R-:W-:Y:S02]  /*6f90*/  ISETP.GE.U32.AND P0, PT, R28, 0x7fffff23, PT ;  /* 0x7fffff231c00780c */ /* 0x000fe40003f06070 */
[----:B------:R-:W-:Y:S02]  /*6fa0*/  PRMT R28, RZ, 0x7610, R28 ;  /* 0x00007610ff1c7816 */ /* 0x000fe4000000001c */
[----:B------:R-:W-:Y:S02]  /*6fb0*/  ISETP.GE.U32.AND P4, PT, R24, 0x7fffff1b, PT ;  /* 0x7fffff1b1800780c */ /* 0x000fe40003f86070 */
[----:B------:R-:W-:Y:S01]  /*6fc0*/  PRMT R127, RZ, 0x7610, R127 ;  /* 0x00007610ff7f7816 */ /* 0x000fe2000000007f */
[----:B--2---:R0:W-:Y:S02]  /*6fd0*/  STL [R1+0x220], R129 ;  /* 0x0002208101007387 */ /* 0x0041e40000100800 */
[----:B0-----:R-:W-:-:S04]  /*6fe0*/  IADD3 R129, P6, PT, R27, R2, RZ ;  /* 0x000000021b817210 */ /* 0x001fc80007fde0ff */
[----:B------:R-:W-:Y:S01]  /*6ff0*/  LEA.HI.X.SX32 R25, R27, R3, 0x1, P6 ;  /* 0x000000031b197211 */ /* 0x000fe200030f0eff */
[----:B------:R-:W-:Y:S04]  /*7000*/  STL [R1+0x624], R129 ;  /* 0x0006248101007387 */ /* 0x000fe80000100800 */
[----:B------:R-:W-:Y:S04]  /*7010*/  STL [R1+0x620], R25 ;  /* 0x0006201901007387 */ /* 0x000fe80000100800 */
[----:B---3--:R0:W-:Y:S01]  /*7020*/  STL [R1+0x21c], R128 ;  /* 0x00021c8001007387 */ /* 0x0081e20000100800 */
[----:B------:R-:W-:-:S05]  /*7030*/  @!P5 IMAD.MOV.U32 R24, RZ, RZ, R129 ;  /* 0x000000ffff18d224 */ /* 0x000fca00078e0081 */
[----:B------:R1:W2:Y:S01]  /*7040*/  @!P5 LDG.E.U8 R28, desc[UR18][R24.64] ;  /* 0x00000012181cd981 */ /* 0x0002a2000c1e1100 */
[----:B0-----:R-:W-:-:S04]  /*7050*/  IADD3 R128, P6, PT, R26, R2, RZ ;  /* 0x000000021a807210 */ /* 0x001fc80007fde0ff */
[----:B------:R-:W-:Y:S01]  /*7060*/  LEA.HI.X.SX32 R130, R26, R3, 0x1, P6 ;  /* 0x000000031a827211 */ /* 0x000fe200030f0eff */
[----:B-1----:R-:W-:-:S04]  /*7070*/  @!P3 IMAD.MOV.U32 R24, RZ, RZ, R128 ;  /* 0x000000ffff18b224 */ /* 0x002fc800078e0080 */
        /* <DEDUP_REMOVED lines=11> */
[----:B------:R-:W-:Y:S01]  /*7130*/  PRMT R126, RZ, 0x7610, R126 ;  /* 0x00007610ff7e7816 */ /* 0x000fe2000000007e */
[----:B--2---:R-:W-:Y:S04]  /*7140*/  STL [R1+0x218], R28 ;  /* 0x0002181c01007387 */ /* 0x004fe80000100800 */
[----:B------:R-:W-:Y:S04]  /*7150*/  STL [R1+0x660], R130 ;  /* 0x0006608201007387 */ /* 0x000fe80000100800 */
[----:B------:R-:W-:Y:S04]  /*7160*/  STL [R1+0x6a4], R129 ;  /* 0x0006a48101007387 */ /* 0x000fe80000100800 */
        /* <DEDUP_REMOVED lines=36> */
[C---:B------:R-:W-:Y:S02]  /*73b0*/  IMAD R27, R36.reuse, 0x75, RZ ;  /* 0x00000075241b7824 */ /* 0x040fe400078e02ff */
[----:B------:R-:W-:Y:S02]  /*73c0*/  IMAD.MOV.U32 R136, RZ, RZ, R137 ;  /* 0x000000ffff887224 */ /* 0x000fe400078e0089 */
[----:B------:R-:W-:Y:S01]  /*73d0*/  IMAD R26, R36, 0x7d, RZ ;  /* 0x0000007d241a7824 */ /* 0x000fe200078e02ff */
[CC--:B------:R-:W-:Y:S01]  /*73e0*/  IADD3 R125, P6, PT, R27.reuse, R2.reuse, RZ ;  /* 0x000000021b7d7210 */ /* 0x0c0fe20007fde0ff */
[----:B------:R-:W-:Y:S02]  /*73f0*/  IMAD.MOV.U32 R137, RZ, RZ, R140 ;  /* 0x000000ffff897224 */ /* 0x000fe400078e008c */
[----:B------:R-:W-:Y:S02]  /*7400*/  IMAD.MOV.U32 R140, RZ, RZ, R141 ;  /* 0x000000ffff8c7224 */ /* 0x000fe400078e008d */
[----:B------:R-:W-:Y:S01]  /*7410*/  IMAD.MOV.U32 R141, RZ, RZ, R145 ;  /* 0x000000ffff8d7224 */ /* 0x000fe200078e0091 */
[----:B0-----:R-:W-:Y:S01]  /*7420*/  LEA.HI.X.SX32 R24, R27, R3, 0x1, P6 ;  /* 0x000000031b187211 */ /* 0x001fe200030f0eff */
[----:B------:R-:W-:Y:S01]  /*7430*/  IMAD.MOV.U32 R145, RZ, RZ, R149 ;  /* 0x000000ffff917224 */ /* 0x000fe200078e0095 */
[----:B------:R-:W-:Y:S01]  /*7440*/  STL [R1+0x74c], R126 ;  /* 0x00074c7e01007387 */ /* 0x000fe20000100800 */
[----:B------:R-:W-:Y:S01]  /*7450*/  IMAD.MOV.U32 R149, RZ, RZ, R118 ;  /* 0x000000ffff957224 */ /* 0x000fe200078e0076 */
[----:B------:R-:W-:Y:S01]  /*7460*/  IADD3 R118, P6, PT, R26, R2, RZ ;  /* 0x000000021a767210 */ /* 0x000fe20007fde0ff */
[----:B------:R-:W-:Y:S01]  /*7470*/  @!P3 IMAD.MOV.U32 R25, RZ, RZ, R24 ;  /* 0x000000ffff19b224 */ /* 0x000fe200078e0018 */
[----:B------:R-:W-:Y:S01]  /*7480*/  PRMT R124, RZ, 0x7610, R124 ;  /* 0x00007610ff7c7816 */ /* 0x000fe2000000007c */
[----:B------:R-:W-:Y:S01]  /*7490*/  VIADD R27, R12, 0xffffffe1 ;  /* 0xffffffe10c1b7836 */ /* 0x000fe20000000000 */
[----:B------:R-:W-:Y:S01]  /*74a0*/  PRMT R121, RZ, 0x7610, R121 ;  /* 0x00007610ff797816 */ /* 0x000fe20000000079 */
[----:B--2---:R-:W-:Y:S04]  /*74b0*/  STL [R1+0x1e0], R28 ;  /* 0x0001e01c01007387 */ /* 0x004fe80000100800 */
[----:B------:R-:W-:Y:S04]  /*74c0*/  STL [R1+0x748], R127 ;  /* 0x0007487f01007387 */ /* 0x000fe80000100800 */
[----:B------:R-:W-:Y:S04]  /*74d0*/  STL [R1+0x784], R125 ;  /* 0x0007847d01007387 */ /* 0x000fe80000100800 */
[----:B------:R0:W-:Y:S04]  /*74e0*/  STL [R1+0x780], R24 ;  /* 0x0007801801007387 */ /* 0x0001e80000100800 */
[----:B------:R-:W-:Y:S04]  /*74f0*/  STL [R1+0x7bc], R118 ;  /* 0x0007bc7601007387 */ /* 0x000fe80000100800 */
[----:B---3--:R1:W-:Y:S01]  /*7500*/  STL [R1+0x1dc], R122 ;  /* 0x0001dc7a01007387 */ /* 0x0083e20000100800 */
[----:B0-----:R-:W-:-:S05]  /*7510*/  @!P3 IMAD.MOV.U32 R24, RZ, RZ, R125 ;  /* 0x000000ffff18b224 */ /* 0x001fca00078e007d */
[----:B------:R0:W2:Y:S01]  /*7520*/  @!P3 LDG.E.U8 R124, desc[UR18][R24.64] ;  /* 0x00000012187cb981 */ /* 0x0000a2000c1e1100 */
[----:B-1----:R-:W-:Y:S01]  /*7530*/  LEA.HI.X.SX32 R122, R26, R3, 0x1, P6 ;  /* 0x000000031a7a7211 */ /* 0x002fe200030f0eff */
[----:B------:R-:W-:Y:S01]  /*7540*/  @!P2 IMAD.MOV.U32 R26, RZ, RZ, R118 ;  /* 0x000000ffff1aa224 */ /* 0x000fe200078e0076 */
[----:B------:R-:W-:-:S03]  /*7550*/  ISETP.GE.U32.AND P3, PT, R27, 0x7fffff62, PT ;  /* 0x7fffff621b00780c */ /* 0x000fc60003f66070 */
[----:B------:R-:W-:-:S05]  /*7560*/  @!P2 IMAD.MOV.U32 R27, RZ, RZ, R122 ;  /* 0x000000ffff1ba224 */ /* 0x000fca00078e007a */
[----:B------:R1:W3:Y:S01]  /*7570*/  @!P2 LDG.E.U8 R112, desc[UR18][R26.64] ;  /* 0x000000121a70a981 */ /* 0x0002e2000c1e1100 */
[----:B------:R-:W-:-:S05]  /*7580*/  VIADD R28, R12, 0xffffffe9 ;  /* 0xffffffe90c1c7836 */ /* 0x000fca0000000000 */
[----:B------:R-:W-:Y:S01]  /*7590*/  ISETP.GE.U32.AND P5, PT, R28, 0x7fffff6a, PT ;  /* 0x7fffff6a1c00780c */ /* 0x000fe20003fa6070 */
[----:B------:R-:W-:-:S05]  /*75a0*/  IMAD R28, R36, 0x6, RZ ;  /* 0x00000006241c7824 */ /* 0x000fca00078e02ff */
[----:B0-----:R-:W-:-:S04]  /*75b0*/  IADD3 R24, P6, PT, R28, R2, RZ ;  /* 0x000000021c187210 */ /* 0x001fc80007fde0ff */
[----:B------:R-:W-:-:S05]  /*75c0*/  LEA.HI.X.SX32 R25, R28, R3, 0x1, P6 ;  /* 0x000000031c197211 */ /* 0x000fca00030f0eff */
[----:B------:R-:W4:Y:S04]  /*75d0*/  @!P0 LDG.E.U8 R121, desc[UR18][R24.64] ;  /* 0x0000001218798981 */ /* 0x000f28000c1e1100 */
[----:B------:R-:W-:Y:S01]  /*75e0*/  STL [R1+0x7b8], R122 ;  /* 0x0007b87a01007387 */ /* 0x000fe20000100800 */
[----:B-1----:R-:W-:-:S05]  /*75f0*/  VIADD R26, R12, 0xffffffd9 ;  /* 0xffffffd90c1a7836 */ /* 0x002fca0000000000 */
[----:B------:R-:W-:Y:S01]  /*7600*/  ISETP.GE.U32.AND P2, PT, R26, 0x7fffff5a, PT ;  /* 0x7fffff5a1a00780c */ /* 0x000fe20003f46070 */
[----:B------:R-:W-:Y:S01]  /*7610*/  VIADD R26, R12, 0xffffffd1 ;  /* 0xffffffd10c1a7836 */ /* 0x000fe20000000000 */
[----:B------:R-:W-:Y:S01]  /*7620*/  PRMT R120, RZ, 0x7610, R120 ;  /* 0x00007610ff787816 */ /* 0x000fe20000000078 */
[----:B------:R-:W-:Y:S02]  /*7630*/  IMAD.MOV.U32 R131, RZ, RZ, R136 ;  /* 0x000000ffff837224 */ /* 0x000fe400078e0088 */
[----:B------:R-:W-:Y:S01]  /*7640*/  IMAD.MOV.U32 R136, RZ, RZ, R155 ;  /* 0x000000ffff887224 */ /* 0x000fe200078e009b */
[----:B------:R-:W-:Y:S01]  /*7650*/  ISETP.GE.U32.AND P0, PT, R26, 0x7fffff52, PT ;  /* 0x7fffff521a00780c */ /* 0x000fe20003f06070 */
[----:B------:R-:W-:Y:S02]  /*7660*/  IMAD.MOV.U32 R155, RZ, RZ, R163 ;  /* 0x000000ffff9b7224 */ /* 0x000fe400078e00a3 */
[----:B------:R-:W-:Y:S02]  /*7670*/  IMAD R163, R36, 0x16, RZ ;  /* 0x0000001624a37824 */ /* 0x000fe400078e02ff */
[----:B------:R-:W-:-:S02]  /*7680*/  IMAD.MOV.U32 R134, RZ, RZ, R140 ;  /* 0x000000ffff867224 */ /* 0x000fc400078e008c */
[----:B------:R-:W-:Y:S02]  /*7690*/  IMAD.MOV.U32 R140, RZ, RZ, R141 ;  /* 0x000000ffff8c7224 */ /* 0x000fe400078e008d */
[----:B------:R-:W-:Y:S02]  /*76a0*/  IMAD.MOV.U32 R141, RZ, RZ, R147 ;  /* 0x000000ffff8d7224 */ /* 0x000fe400078e0093 */
[----:B------:R-:W-:Y:S01]  /*76b0*/  IMAD.MOV.U32 R147, RZ, RZ, R164 ;  /* 0x000000ffff937224 */ /* 0x000fe200078e00a4 */
[----:B---3--:R0:W-:Y:S02]  /*76c0*/  STL [R1+0x1d4], R112 ;  /* 0x0001d47001007387 */ /* 0x0081e40000100800 */
[----:B0-----:R-:W-:-:S05]  /*76d0*/  IMAD R112, R36, 0xe, RZ ;  /* 0x0000000e24707824 */ /* 0x001fca00078e02ff */
[----:B------:R-:W-:-:S04]  /*76e0*/  IADD3 R118, P6, PT, R112, R2, RZ ;  /* 0x0000000270767210 */ /* 0x000fc80007fde0ff */
[----:B------:R-:W-:Y:S01]  /*76f0*/  LEA.HI.X.SX32 R112, R112, R3, 0x1, P6 ;  /* 0x0000000370707211 */ /* 0x000fe200030f0eff */
[----:B------:R-:W-:-:S04]  /*7700*/  @!P4 IMAD.MOV.U32 R26, RZ, RZ, R118 ;  /* 0x000000ffff1ac224 */ /* 0x000fc800078e0076 */
[----:B------:R-:W-:Y:S01]  /*7710*/  @!P4 IMAD.MOV.U32 R27, RZ, RZ, R112 ;  /* 0x000000ffff1bc224 */ /* 0x000fe200078e0070 */
[----:B------:R-:W-:-:S04]  /*7720*/  IADD3 R164, P6, PT, R163, R2, RZ ;  /* 0x00000002a3a47210 */ /* 0x000fc80007fde0ff */
[----:B------:R0:W3:Y:S01]  /*7730*/  @!P4 LDG.E.U8 R120, desc[UR18][R26.64] ;  /* 0x000000121a78c981 */ /* 0x0000e2000c1e1100 */
[----:B------:R-:W-:-:S03]  /*7740*/  LEA.HI.X.SX32 R163, R163, R3, 0x1, P6 ;  /* 0x00000003a3a37211 */ /* 0x000fc600030f0eff */
[----:B--2---:R-:W-:Y:S04]  /*7750*/  STL [R1+0x1d8], R124 ;  /* 0x0001d87c01007387 */ /* 0x004fe80000100800 */
[----:B------:R-:W-:Y:S04]  /*7760*/  STL [R1+0xa64], R24 ;  /* 0x000a641801007387 */ /* 0x000fe80000100800 */
[----:B------:R-:W-:Y:S01]  /*7770*/  STL [R1+0xa60], R25 ;  /* 0x000a601901007387 */ /* 0x000fe20000100800 */
[----:B0-----:R-:W-:-:S03]  /*7780*/  @!P5 IMAD.MOV.U32 R26, RZ, RZ, R164 ;  /* 0x000000ffff1ad224 */ /* 0x001fc600078e00a4 */
[----:B----4-:R-:W-:Y:S01]  /*7790*/  STL [R1+0x1d0], R121 ;  /* 0x0001d07901007387 */ /* 0x010fe20000100800 */
[----:B------:R-:W-:-:S03]  /*77a0*/  @!P5 IMAD.MOV.U32 R27, RZ, RZ, R163 ;  /* 0x000000ffff1bd224 */ /* 0x000fc600078e00a3 */
[----:B------:R0:W-:Y:S02]  /*77b0*/  STL [R1+0xa6c], R118 ;  /* 0x000a6c7601007387 */ /* 0x0001e40000100800 */
[----:B0-----:R-:W-:-:S06]  /*77c0*/  PRMT R118, RZ, 0x7610, R118 ;  /* 0x00007610ff767816 */ /* 0x001fcc0000000076 */
[----:B------:R0:W2:Y:S01]  /*77d0*/  @!P5 LDG.E.U8 R118, desc[UR18][R26.64] ;  /* 0x000000121a76d981 */ /* 0x0000a2000c1e1100 */
[----:B------:R-:W-:-:S03]  /*77e0*/  IMAD R28, R36, 0x1e, RZ ;  /* 0x0000001e241c7824 */ /* 0x000fc600078e02ff */
[----:B------:R1:W-:Y:S01]  /*77f0*/  STL [R1+0xa68], R112 ;  /* 0x000a687001007387 */ /* 0x0003e20000100800 */
[----:B------:R-:W-:Y:S02]  /*7800*/  IMAD.MOV.U32 R133, RZ, RZ, R137 ;  /* 0x000000ffff857224 */ /* 0x000fe400078e0089 */
[----:B------:R-:W-:Y:S02]  /*7810*/  IMAD.MOV.U32 R137, RZ, RZ, R145 ;  /* 0x000000ffff897224 */ /* 0x000fe400078e0091 */
[----:B------:R-:W-:Y:S02]  /*7820*/  IMAD.MOV.U32 R145, RZ, RZ, R162 ;  /* 0x000000ffff917224 */ /* 0x000fe400078e00a2 */
[----:B------:R-:W-:Y:S02]  /*7830*/  IMAD.MOV.U32 R162, RZ, RZ, R30 ;  /* 0x000000ffffa27224 */ /* 0x000fe400078e001e */
[----:B------:R-:W-:Y:S01]  /*7840*/  VIADD R30, R12, 0xffffffc9 ;  /* 0xffffffc90c1e7836 */ /* 0x000fe20000000000 */
[----:B-1----:R-:W-:Y:S01]  /*7850*/  PRMT R112, RZ, 0x7610, R112 ;  /* 0x00007610ff707816 */ /* 0x002fe20000000070 */
[----:B------:R-:W-:-:S02]  /*7860*/  IMAD.MOV.U32 R129, RZ, RZ, R134 ;  /* 0x000000ffff817224 */ /* 0x000fc400078e0086 */
[----:B------:R-:W-:Y:S01]  /*7870*/  IMAD.MOV.U32 R134, RZ, RZ, R136 ;  /* 0x000000ffff867224 */ /* 0x000fe200078e0088 */
[----:B------:R-:W-:Y:S01]  /*7880*/  ISETP.GE.U32.AND P4, PT, R30, 0x7fffff4a, PT ;  /* 0x7fffff4a1e00780c */ /* 0x000fe20003f86070 */
[----:B------:R-:W-:Y:S02]  /*7890*/  IMAD R30, R36, 0x26, RZ ;  /* 0x00000026241e7824 */ /* 0x000fe400078e02ff */
[----:B------:R-:W-:Y:S02]  /*78a0*/  IMAD.MOV.U32 R136, RZ, RZ, R145 ;  /* 0x000000ffff887224 */ /* 0x000fe400078e0091 */
[----:B------:R-:W-:Y:S02]  /*78b0*/  IMAD.MOV.U32 R145, RZ, RZ, R31 ;  /* 0x000000ffff917224 */ /* 0x000fe400078e001f */
[----:B------:R-:W-:-:S05]  /*78c0*/  VIADD R31, R12, 0xffffffc1 ;  /* 0xffffffc10c1f7836 */ /* 0x000fca0000000000 */
[----:B------:R-:W-:Y:S02]  /*78d0*/  ISETP.GE.U32.AND P5, PT, R31, 0x7fffff42, PT ;  /* 0x7fffff421f00780c */ /* 0x000fe40003fa6070 */
[----:B------:R-:W-:Y:S01]  /*78e0*/  PRMT R31, RZ, 0x7610, R31 ;  /* 0x00007610ff1f7816 */ /* 0x000fe2000000001f */
[----:B---3--:R1:W-:Y:S02]  /*78f0*/  STL [R1+0x1cc], R120 ;  /* 0x0001cc7801007387 */ /* 0x0083e40000100800 */
[----:B-1----:R-:W-:-:S04]  /*7900*/  IADD3 R120, P6, PT, R28, R2, RZ ;  /* 0x000000021c787210 */ /* 0x002fc80007fde0ff */
[----:B------:R-:W-:Y:S01]  /*7910*/  LEA.HI.X.SX32 R121, R28, R3, 0x1, P6 ;  /* 0x000000031c797211 */ /* 0x000fe200030f0eff */
[----:B0-----:R-:W-:Y:S01]  /*7920*/  @!P3 IMAD.MOV.U32 R26, RZ, RZ, R120 ;  /* 0x000000ffff1ab224 */ /* 0x001fe200078e0078 */
[----:B------:R-:W-:Y:S03]  /*7930*/  STL [R1+0xbc], R120 ;  /* 0x0000bc7801007387 */ /* 0x000fe60000100800 */
[----:B------:R-:W-:Y:S01]  /*7940*/  @!P3 IMAD.MOV.U32 R27, RZ, RZ, R121 ;  /* 0x000000ffff1bb224 */ /* 0x000fe200078e0079 */
[----:B------:R-:W-:Y:S04]  /*7950*/  STL [R1+0xa74], R164 ;  /* 0x000a74a401007387 */ /* 0x000fe80000100800 */
[----:B------:R-:W-:Y:S04]  /*7960*/  STL [R1+0xa70], R163 ;  /* 0x000a70a301007387 */ /* 0x000fe80000100800 */
[----:B------:R-:W-:Y:S04]  /*7970*/  STL [R1+0xb8], R121 ;  /* 0x0000b87901007387 */ /* 0x000fe80000100800 */
[----:B------:R0:W3:Y:S04]  /*7980*/  @!P3 LDG.E.U8 R112, desc[UR18][R26.64] ;  /* 0x000000121a70b981 */ /* 0x0000e8000c1e1100 */
[----:B--2---:R1:W-:Y:S01]  /*7990*/  STL [R1+0x1a0], R118 ;  /* 0x0001a07601007387 */ /* 0x0043e20000100800 */
[----:B0-----:R-:W-:Y:S01]  /*79a0*/  VIADD R26, R12, 0xffffffb9 ;  /* 0xffffffb90c1a7836 */ /* 0x001fe20000000000 */
[----:B-1----:R-:W-:-:S04]  /*79b0*/  IADD3 R118, P6, PT, R30, R2, RZ ;  /* 0x000000021e767210 */ /* 0x002fc80007fde0ff */
[----:B------:R-:W-:Y:S02]  /*79c0*/  ISETP.GE.U32.AND P3, PT, R26, 0x7fffff3a, PT ;  /* 0x7fffff3a1a00780c */ /* 0x000fe40003f66070 */
[----:B------:R-:W-:Y:S01]  /*79d0*/  LEA.HI.X.SX32 R27, R30, R3, 0x1, P6 ;  /* 0x000000031e1b7211 */ /* 0x000fe200030f0eff */
[----:B------:R-:W-:-:S05]  /*79e0*/  @!P2 IMAD.MOV.U32 R26, RZ, RZ, R118 ;  /* 0x000000ffff1aa224 */ /* 0x000fca00078e0076 */
[----:B------:R0:W2:Y:S01]  /*79f0*/  @!P2 LDG.E.U8 R31, desc[UR18][R26.64] ;  /* 0x000000121a1fa981 */ /* 0x0000a2000c1e1100 */
[----:B------:R-:W-:-:S03]  /*7a00*/  IMAD R28, R36, 0x2e, RZ ;  /* 0x0000002e241c7824 */ /* 0x000fc600078e02ff */
[----:B------:R-:W-:Y:S01]  /*7a10*/  STL [R1+0x52c], R118 ;  /* 0x00052c7601007387 */ /* 0x000fe20000100800 */
[----:B------:R-:W-:-:S03]  /*7a20*/  PRMT R111, RZ, 0x7610, R111 ;  /* 0x00007610ff6f7816 */ /* 0x000fc6000000006f */
[----:B---3--:R1:W-:Y:S04]  /*7a30*/  STL [R1+0x19c], R112 ;  /* 0x00019c7001007387 */ /* 0x0083e80000100800 */
[----:B------:R3:W-:Y:S01]  /*7a40*/  STL [R1+0x528], R27 ;  /* 0x0005281b01007387 */ /* 0x0007e20000100800 */
[----:B-1----:R-:W-:-:S04]  /*7a50*/  IADD3 R112, P6, PT, R28, R2, RZ ;  /* 0x000000021c707210 */ /* 0x002fc80007fde0ff */
[----:B0-----:R-:W-:Y:S01]  /*7a60*/  LEA.HI.X.SX32 R26, R28, R3, 0x1, P6 ;  /* 0x000000031c1a7211 */ /* 0x001fe200030f0eff */
[----:B------:R-:W-:Y:S04]  /*7a70*/  STL [R1+0x56c], R112 ;  /* 0x00056c7001007387 */ /* 0x000fe80000100800 */
[----:B---3--:R-:W-:Y:S01]  /*7a80*/  @!P0 IMAD.MOV.U32 R27, RZ, RZ, R26 ;  /* 0x000000ffff1b8224 */ /* 0x008fe200078e001a */
[----:B--2---:R-:W-:Y:S04]  /*7a90*/  STL [R1+0x198], R31 ;  /* 0x0001981f01007387 */ /* 0x004fe80000100800 */
[----:B------:R0:W-:Y:S02]  /*7aa0*/  STL [R1+0x568], R26 ;  /* 0x0005681a01007387 */ /* 0x0001e40000100800 */
[----:B0-----:R-:W-:-:S05]  /*7ab0*/  @!P0 IMAD.MOV.U32 R26, RZ, RZ, R112 ;  /* 0x000000ffff1a8224 */ /* 0x001fca00078e0070 */
[----:B------:R0:W2:Y:S01]  /*7ac0*/  @!P0 LDG.E.U8 R111, desc[UR18][R26.64] ;  /* 0x000000121a6f8981 */ /* 0x0000a2000c1e1100 */
[----:B------:R-:W-:-:S05]  /*7ad0*/  VIADD R30, R12, 0xffffffb1 ;  /* 0xffffffb10c1e7836 */ /* 0x000fca0000000000 */
[----:B------:R-:W-:Y:S01]  /*7ae0*/  ISETP.GE.U32.AND P2, PT, R30, 0x7fffff32, PT ;  /* 0x7fffff321e00780c */ /* 0x000fe20003f46070 */
[----:B------:R-:W-:-:S05]  /*7af0*/  IMAD R30, R36, 0x36, RZ ;  /* 0x00000036241e7824 */ /* 0x000fca00078e02ff */
[----:B------:R-:W-:-:S04]  /*7b00*/  IADD3 R118, P6, PT, R30, R2, RZ ;  /* 0x000000021e767210 */ /* 0x000fc80007fde0ff */
[----:B0-----:R-:W-:Y:S01]  /*7b10*/  LEA.HI.X.SX32 R26, R30, R3, 0x1, P6 ;  /* 0x000000031e1a7211 */ /* 0x001fe200030f0eff */
[----:B------:R-:W-:Y:S01]  /*7b20*/  STL [R1+0x5ac], R118 ;  /* 0x0005ac7601007387 */ /* 0x000fe20000100800 */
[----:B------:R-:W-:-:S03]  /*7b30*/  PRMT R110, RZ, 0x7610, R110 ;  /* 0x00007610ff6e7816 */ /* 0x000fc6000000006e */
[----:B------:R-:W-:Y:S01]  /*7b40*/  @!P4 IMAD.MOV.U32 R27, RZ, RZ, R26 ;  /* 0x000000ffff1bc224 */ /* 0x000fe200078e001a */
[----:B--2---:R-:W-:Y:S04]  /*7b50*/  STL [R1+0x194], R111 ;  /* 0x0001946f01007387 */ /* 0x004fe80000100800 */
[----:B------:R0:W-:Y:S02]  /*7b60*/  STL [R1+0x5a8], R26 ;  /* 0x0005a81a01007387 */ /* 0x0001e40000100800 */
[----:B0-----:R-:W-:-:S05]  /*7b70*/  @!P4 IMAD.MOV.U32 R26, RZ, RZ, R118 ;  /* 0x000000ffff1ac224 */ /* 0x001fca00078e0076 */
[----:B------:R0:W2:Y:S01]  /*7b80*/  @!P4 LDG.E.U8 R110, desc[UR18][R26.64] ;  /* 0x000000121a6ec981 */ /* 0x0000a2000c1e1100 */
[----:B------:R-:W-:-:S05]  /*7b90*/  IMAD R28, R36, 0x3e, RZ ;  /* 0x0000003e241c7824 */ /* 0x000fca00078e02ff */
[----:B------:R-:W-:-:S04]  /*7ba0*/  IADD3 R111, P6, PT, R28, R2, RZ ;  /* 0x000000021c6f7210 */ /* 0x000fc80007fde0ff */
[----:B------:R-:W-:Y:S01]  /*7bb0*/  LEA.HI.X.SX32 R112, R28, R3, 0x1, P6 ;  /* 0x000000031c707211 */ /* 0x000fe200030f0eff */
[----:B0-----:R-:W-:Y:S01]  /*7bc0*/  @!P5 IMAD.MOV.U32 R26, RZ, RZ, R111 ;  /* 0x000000ffff1ad224 */ /* 0x001fe200078e006f */
[----:B------:R-:W-:Y:S01]  /*7bd0*/  PRMT R22, RZ, 0x7610, R22 ;  /* 0x00007610ff167816 */ /* 0x000fe20000000016 */
[----:B------:R-:W-:Y:S02]  /*7be0*/  IMAD R30, R36, 0x46, RZ ;  /* 0x00000046241e7824 */ /* 0x000fe400078e02ff */
[----:B------:R-:W-:Y:S01]  /*7bf0*/  @!P5 IMAD.MOV.U32 R27, RZ, RZ, R112 ;  /* 0x000000ffff1bd224 */ /* 0x000fe200078e0070 */
[----:B------:R-:W-:Y:S04]  /*7c00*/  STL [R1+0x5ec], R111 ;  /* 0x0005ec6f01007387 */ /* 0x000fe80000100800 */
[----:B------:R-:W-:Y:S04]  /*7c10*/  STL [R1+0x5e8], R112 ;  /* 0x0005e87001007387 */ /* 0x000fe80000100800 */
[----:B------:R0:W3:Y:S01]  /*7c20*/  @!P5 LDG.E.U8 R22, desc[UR18][R26.64] ;  /* 0x000000121a16d981 */ /* 0x0000e2000c1e1100 */
[----:B------:R-:W-:Y:S01]  /*7c30*/  PRMT R25, RZ, 0x7610, R25 ;  /* 0x00007610ff197816 */ /* 0x000fe20000000019 */
[----:B0-----:R-:W-:-:S05]  /*7c40*/  VIADD R26, R12, 0xffffff99 ;  /* 0xffffff990c1a7836 */ /* 0x001fca0000000000 */
[----:B------:R-:W-:Y:S01]  /*7c50*/  ISETP.GE.U32.AND P5, PT, R26, 0x7fffff1a, PT ;  /* 0x7fffff1a1a00780c */ /* 0x000fe20003fa6070 */
[----:B--2---:R0:W-:Y:S02]  /*7c60*/  STL [R1+0x190], R110 ;  /* 0x0001906e01007387 */ /* 0x0041e40000100800 */
[----:B0-----:R-:W-:-:S04]  /*7c70*/  IADD3 R110, P6, PT, R30, R2, RZ ;  /* 0x000000021e6e7210 */ /* 0x001fc80007fde0ff */
[----:B------:R-:W-:Y:S01]  /*7c80*/  LEA.HI.X.SX32 R27, R30, R3, 0x1, P6 ;  /* 0x000000031e1b7211 */ /* 0x000fe200030f0eff */
[----:B------:R-:W-:-:S05]  /*7c90*/  @!P3 IMAD.MOV.U32 R26, RZ, RZ, R110 ;  /* 0x000000ffff1ab224 */ /* 0x000fca00078e006e */
[----:B------:R0:W2:Y:S01]  /*7ca0*/  @!P3 LDG.E.U8 R25, desc[UR18][R26.64] ;  /* 0x000000121a19b981 */ /* 0x0000a2000c1e1100 */
[----:B------:R-:W-:-:S03]  /*7cb0*/  IMAD R28, R36, 0x4e, RZ ;  /* 0x0000004e241c7824 */ /* 0x000fc600078e02ff */
[----:B------:R-:W-:Y:S04]  /*7cc0*/  STL [R1+0x62c], R110 ;  /* 0x00062c6e01007387 */ /* 0x000fe80000100800 */
[----:B---3--:R1:W-:Y:S01]  /*7cd0*/  STL [R1+0x18c], R22 ;  /* 0x00018c1601007387 */ /* 0x0083e20000100800 */
[----:B------:R-:W-:-:S03]  /*7ce0*/  VIADD R31, R12, 0xffffffa9 ;  /* 0xffffffa90c1f7836 */ /* 0x000fc60000000000 */
[----:B------:R-:W-:Y:S01]  /*7cf0*/  STL [R1+0x628], R27 ;  /* 0x0006281b01007387 */ /* 0x000fe20000100800 */
[----:B-1----:R-:W-:-:S05]  /*7d00*/  IADD3 R22, P6, PT, R28, R2, RZ ;  /* 0x000000021c167210 */ /* 0x002fca0007fde0ff */
[----:B------:R-:W-:Y:S01]  /*7d10*/  STL [R1+0x66c], R22 ;  /* 0x00066c1601007387 */ /* 0x000fe20000100800 */
[----:B------:R-:W-:Y:S01]  /*7d20*/  ISETP.GE.U32.AND P0, PT, R31, 0x7fffff2a, PT ;  /* 0x7fffff2a1f00780c */ /* 0x000fe20003f06070 */
[----:B0-----:R-:W-:Y:S01]  /*7d30*/  @!P2 IMAD.MOV.U32 R26, RZ, RZ, R22 ;  /* 0x000000ffff1aa224 */ /* 0x001fe200078e0016 */
[----:B------:R-:W-:Y:S02]  /*7d40*/  PRMT R20, RZ, 0x7610, R20 ;  /* 0x00007610ff147816 */ /* 0x000fe40000000014 */
[----:B------:R-:W-:Y:S01]  /*7d50*/  PRMT R21, RZ, 0x7610, R21 ;  /* 0x00007610ff157816 */ /* 0x000fe20000000015 */
[----:B--2---:R0:W-:Y:S02]  /*7d60*/  STL [R1+0x160], R25 ;  /* 0x0001601901007387 */ /* 0x0041e40000100800 */
[----:B0-----:R-:W-:Y:S01]  /*7d70*/  LEA.HI.X.SX32 R25, R28, R3, 0x1, P6 ;  /* 0x000000031c197211 */ /* 0x001fe200030f0eff */
[----:B------:R-:W-:-:S05]  /*7d80*/  IMAD R28, R36, 0x56, RZ ;  /* 0x00000056241c7824 */ /* 0x000fca00078e02ff */
[C---:B------:R-:W-:Y:S01]  /*7d90*/  IADD3 R22, P6, PT, R28.reuse, R2, RZ ;  /* 0x000000021c167210 */ /* 0x040fe20007fde0ff */
[----:B------:R-:W-:Y:S01]  /*7da0*/  @!P2 IMAD.MOV.U32 R27, RZ, RZ, R25 ;  /* 0x000000ffff1ba224 */ /* 0x000fe200078e0019 */
[----:B------:R0:W-:Y:S04]  /*7db0*/  STL [R1+0x668], R25 ;  /* 0x0006681901007387 */ /* 0x0001e80000100800 */
[----:B------:R1:W2:Y:S01]  /*7dc0*/  @!P2 LDG.E.U8 R20, desc[UR18][R26.64] ;  /* 0x000000121a14a981 */ /* 0x0002a2000c1e1100 */
[----:B0-----:R-:W-:Y:S01]  /*7dd0*/  LEA.HI.X.SX32 R25, R28, R3, 0x1, P6 ;  /* 0x000000031c197211 */ /* 0x001fe200030f0eff */
[----:B-1----:R-:W-:-:S04]  /*7de0*/  @!P0 IMAD.MOV.U32 R26, RZ, RZ, R22 ;  /* 0x000000ffff1a8224 */ /* 0x002fc800078e0016 */
[----:B------:R-:W-:-:S05]  /*7df0*/  @!P0 IMAD.MOV.U32 R27, RZ, RZ, R25 ;  /* 0x000000ffff1b8224 */ /* 0x000fca00078e0019 */
[----:B------:R0:W3:Y:S01]  /*7e00*/  @!P0 LDG.E.U8 R21, desc[UR18][R26.64] ;  /* 0x000000121a158981 */ /* 0x0000e2000c1e1100 */
[C---:B------:R-:W-:Y:S02]  /*7e10*/  VIADD R30, R12.reuse, 0xffffff91 ;  /* 0xffffff910c1e7836 */ /* 0x040fe40000000000 */
[----:B------:R-:W-:-:S03]  /*7e20*/  VIADD R31, R12, 0xffffffa1 ;  /* 0xffffffa10c1f7836 */ /* 0x000fc60000000000 */
[----:B------:R-:W-:Y:S01]  /*7e30*/  ISETP.GE.U32.AND P3, PT, R30, 0x7fffff12, PT ;  /* 0x7fffff121e00780c */ /* 0x000fe20003f66070 */
[----:B------:R-:W-:Y:S01]  /*7e40*/  VIADD R30, R12, 0xffffff89 ;  /* 0xffffff890c1e7836 */ /* 0x000fe20000000000 */
[----:B------:R-:W-:-:S04]  /*7e50*/  ISETP.GE.U32.AND P4, PT, R31, 0x7fffff22, PT ;  /* 0x7fffff221f00780c */ /* 0x000fc80003f86070 */
[----:B------:R-:W-:Y:S01]  /*7e60*/  ISETP.GE.U32.AND P2, PT, R30, 0x7fffff0a, PT ;  /* 0x7fffff0a1e00780c */ /* 0x000fe20003f46070 */
[----:B------:R-:W-:Y:S01]  /*7e70*/  IMAD R30, R36, 0x5e, RZ ;  /* 0x0000005e241e7824 */ /* 0x000fe200078e02ff */
[----:B------:R-:W-:Y:S01]  /*7e80*/  STL [R1+0x6ac], R22 ;  /* 0x0006ac1601007387 */ /* 0x000fe20000100800 */
[----:B------:R-:W-:-:S05]  /*7e90*/  VIADD R28, R12, 0xffffff81 ;  /* 0xffffff810c1c7836 */ /* 0x000fca0000000000 */
[----:B------:R-:W-:Y:S01]  /*7ea0*/  ISETP.GE.U32.AND P0, PT, R28, 0x7fffff02, PT ;  /* 0x7fffff021c00780c */ /* 0x000fe20003f06070 */
[----:B------:R-:W-:Y:S01]  /*7eb0*/  IMAD R28, R36, 0x66, RZ ;  /* 0x00000066241c7824 */ /* 0x000fe200078e02ff */
[----:B------:R-:W-:Y:S02]  /*7ec0*/  PRMT R18, RZ, 0x7610, R18 ;  /* 0x00007610ff127816 */ /* 0x000fe40000000012 */
[----:B------:R-:W-:Y:S01]  /*7ed0*/  PRMT R19, RZ, 0x7610, R19 ;  /* 0x00007610ff137816 */ /* 0x000fe20000000013 */
[----:B--2---:R1:W-:Y:S04]  /*7ee0*/  STL [R1+0x15c], R20 ;  /* 0x00015c1401007387 */ /* 0x0043e80000100800 */
[----:B------:R-:W-:Y:S01]  /*7ef0*/  STL [R1+0x6a8], R25 ;  /* 0x0006a81901007387 */ /* 0x000fe20000100800 */
[----:B-1----:R-:W-:-:S05]  /*7f00*/  IADD3 R20, P6, PT, R30, R2, RZ ;  /* 0x000000021e147210 */ /* 0x002fca0007fde0ff */
[----:B------:R-:W-:Y:S01]  /*7f10*/  STL [R1+0x6e4], R20 ;  /* 0x0006e41401007387 */ /* 0x000fe20000100800 */
[----:B0-----:R-:W-:-:S03]  /*7f20*/  @!P4 IMAD.MOV.U32 R26, RZ, RZ, R20 ;  /* 0x000000ffff1ac224 */ /* 0x001fc600078e0014 */
[----:B---3--:R0:W-:Y:S02]  /*7f30*/  STL [R1+0x158], R21 ;  /* 0x0001581501007387 */ /* 0x0081e40000100800 */
[----:B0-----:R-:W-:Y:S02]  /*7f40*/  LEA.HI.X.SX32 R21, R30, R3, 0x1, P6 ;  /* 0x000000031e157211 */ /* 0x001fe400030f0eff */
[----:B------:R-:W-:-:S03]  /*7f50*/  IADD3 R20, P6, PT, R28, R2, RZ ;  /* 0x000000021c147210 */ /* 0x000fc60007fde0ff */
[----:B------:R-:W-:Y:S01]  /*7f60*/  @!P4 IMAD.MOV.U32 R27, RZ, RZ, R21 ;  /* 0x000000ffff1bc224 */ /* 0x000fe200078e0015 */
[----:B------:R0:W-:Y:S04]  /*7f70*/  STL [R1+0x6e0], R21 ;  /* 0x0006e01501007387 */ /* 0x0001e80000100800 */
[----:B------:R1:W2:Y:S01]  /*7f80*/  @!P4 LDG.E.U8 R18, desc[UR18][R26.64] ;  /* 0x000000121a12c981 */ /* 0x0002a2000c1e1100 */
[----:B0-----:R-:W-:Y:S01]  /*7f90*/  LEA.HI.X.SX32 R21, R28, R3, 0x1, P6 ;  /* 0x000000031c157211 */ /* 0x001fe200030f0eff */
[----:B-1----:R-:W-:-:S04]  /*7fa0*/  @!P5 IMAD.MOV.U32 R26, RZ, RZ, R20 ;  /* 0x000000ffff1ad224 */ /* 0x002fc800078e0014 */
[----:B------:R-:W-:-:S05]  /*7fb0*/  @!P5 IMAD.MOV.U32 R27, RZ, RZ, R21 ;  /* 0x000000ffff1bd224 */ /* 0x000fca00078e0015 */
[----:B------:R0:W3:Y:S01]  /*7fc0*/  @!P5 LDG.E.U8 R19, desc[UR18][R26.64] ;  /* 0x000000121a13d981 */ /* 0x0000e2000c1e1100 */
[----:B------:R-:W-:-:S05]  /*7fd0*/  VIADD R30, R12, 0xfffffff8 ;  /* 0xfffffff80c1e7836 */ /* 0x000fca0000000000 */
        /* <DEDUP_REMOVED lines=22> */
[----:B------:R-:W3:Y:S01]  /*8140*/  @!P2 LDG.E.U8 R17, desc[UR18][R26.64] ;  /* 0x000000121a11a981 */ /* 0x000ee2000c1e1100 */
[----:B------:R-:W-:-:S05]  /*8150*/  VIADD R30, R12, 0xffffffe8 ;  /* 0xffffffe80c1e7836 */ /* 0x000fca0000000000 */
[----:B------:R-:W-:Y:S01]  /*8160*/  ISETP.GE.U32.AND P3, PT, R30, 0x7fffff69, PT ;  /* 0x7fffff691e00780c */ /* 0x000fe20003f66070 */
[----:B------:R-:W-:Y:S01]  /*8170*/  IMAD R30, R36, 0x7e, RZ ;  /* 0x0000007e241e7824 */ /* 0x000fe200078e02ff */
[----:B------:R-:W-:Y:S01]  /*8180*/  STL [R1+0x78c], R18 ;  /* 0x00078c1201007387 */ /* 0x000fe20000100800 */
[----:B------:R-:W-:Y:S01]  /*8190*/  VIADD R28, R12, 0xffffffe0 ;  /* 0xffffffe00c1c7836 */ /* 0x000fe20000000000 */
[----:B------:R-:W-:-:S04]  /*81a0*/  PRMT R15, RZ, 0x7610, R15 ;  /* 0x00007610ff0f7816 */ /* 0x000fc8000000000f */
[----:B------:R-:W-:Y:S01]  /*81b0*/  ISETP.GE.U32.AND P2, PT, R28, 0x7fffff61, PT ;  /* 0x7fffff611c00780c */ /* 0x000fe20003f46070 */
[----:B------:R-:W-:Y:S01]  /*81c0*/  IMAD R28, R36, 0x7, RZ ;  /* 0x00000007241c7824 */ /* 0x000fe200078e02ff */
[----:B------:R-:W-:Y:S01]  /*81d0*/  PRMT R14, RZ, 0x7610, R14 ;  /* 0x00007610ff0e7816 */ /* 0x000fe2000000000e */
[----:B--2---:R0:W-:Y:S04]  /*81e0*/  STL [R1+0x14c], R16 ;  /* 0x00014c1001007387 */ /* 0x0041e80000100800 */
[----:B------:R-:W-:Y:S01]  /*81f0*/  STL [R1+0x788], R19 ;  /* 0x0007881301007387 */ /* 0x000fe20000100800 */
[----:B0-----:R-:W-:-:S05]  /*8200*/  IADD3 R16, P6, PT, R30, R2, RZ ;  /* 0x000000021e107210 */ /* 0x001fca0007fde0ff */
[----:B------:R-:W-:Y:S04]  /*8210*/  STL [R1+0x7c4], R16 ;  /* 0x0007c41001007387 */ /* 0x000fe80000100800 */
[----:B---3--:R0:W-:Y:S01]  /*8220*/  STL [R1+0x90], R17 ;  /* 0x0000901101007387 */ /* 0x0081e20000100800 */
[----:B------:R-:W-:Y:S01]  /*8230*/  @!P0 IMAD.MOV.U32 R26, RZ, RZ, R16 ;  /* 0x000000ffff1a8224 */ /* 0x000fe200078e0010 */
[----:B0-----:R-:W-:-:S05]  /*8240*/  LEA.HI.X.SX32 R17, R30, R3, 0x1, P6 ;  /* 0x000000031e117211 */ /* 0x001fca00030f0eff */
[----:B------:R-:W-:-:S05]  /*8250*/  @!P0 IMAD.MOV.U32 R27, RZ, RZ, R17 ;  /* 0x000000ffff1b8224 */ /* 0x000fca00078e0011 */
[----:B------:R0:W2:Y:S02]  /*8260*/  @!P0 LDG.E.U8 R15, desc[UR18][R26.64] ;  /* 0x000000121a0f8981 */ /* 0x0000a4000c1e1100 */
[----:B0-----:R-:W-:-:S04]  /*8270*/  IADD3 R26, P6, PT, R28, R2, RZ ;  /* 0x000000021c1a7210 */ /* 0x001fc80007fde0ff */
[----:B------:R-:W-:-:S05]  /*8280*/  LEA.HI.X.SX32 R27, R28, R3, 0x1, P6 ;  /* 0x000000031c1b7211 */ /* 0x000fca00030f0eff */
[----:B------:R-:W3:Y:S01]  /*8290*/  @!P4 LDG.E.U8 R14, desc[UR18][R26.64] ;  /* 0x000000121a0ec981 */ /* 0x000ee2000c1e1100 */
[----:B------:R-:W-:Y:S02]  /*82a0*/  IMAD.MOV.U32 R127, RZ, RZ, R140 ;  /* 0x000000ffff7f7224 */ /* 0x000fe400078e008c */
[----:B------:R-:W-:Y:S02]  /*82b0*/  IMAD.MOV.U32 R140, RZ, RZ, R147 ;  /* 0x000000ffff8c7224 */ /* 0x000fe400078e0093 */
[----:B------:R-:W-:Y:S02]  /*82c0*/  IMAD.MOV.U32 R147, RZ, RZ, R151 ;  /* 0x000000ffff937224 */ /* 0x000fe400078e0097 */
[----:B------:R-:W-:Y:S02]  /*82d0*/  IMAD.MOV.U32 R151, RZ, RZ, R154 ;  /* 0x000000ffff977224 */ /* 0x000fe400078e009a */
[----:B------:R-:W-:Y:S02]  /*82e0*/  IMAD.MOV.U32 R128, RZ, RZ, R133 ;  /* 0x000000ffff807224 */ /* 0x000fe400078e0085 */
[----:B------:R-:W-:-:S02]  /*82f0*/  IMAD.MOV.U32 R154, RZ, RZ, R162 ;  /* 0x000000ffff9a7224 */ /* 0x000fc400078e00a2 */
[----:B------:R-:W-:Y:S02]  /*8300*/  IMAD.MOV.U32 R133, RZ, RZ, R136 ;  /* 0x000000ffff857224 */ /* 0x000fe400078e0088 */
[----:B------:R-:W-:Y:S02]  /*8310*/  IMAD.MOV.U32 R162, RZ, RZ, R119 ;  /* 0x000000ffffa27224 */ /* 0x000fe400078e0077 */
[----:B------:R-:W-:Y:S02]  /*8320*/  IMAD.MOV.U32 R136, RZ, RZ, R141 ;  /* 0x000000ffff887224 */ /* 0x000fe400078e008d */
[----:B------:R-:W-:Y:S02]  /*8330*/  IMAD R119, R36, 0xf, RZ ;  /* 0x0000000f24777824 */ /* 0x000fe400078e02ff */
[----:B------:R-:W-:Y:S02]  /*8340*/  IMAD.MOV.U32 R141, RZ, RZ, R148 ;  /* 0x000000ffff8d7224 */ /* 0x000fe400078e0094 */
[----:B------:R-:W-:-:S02]  /*8350*/  IMAD.MOV.U32 R148, RZ, RZ, R153 ;  /* 0x000000ffff947224 */ /* 0x000fc400078e0099 */
[----:B------:R-:W-:Y:S02]  /*8360*/  IMAD.MOV.U32 R153, RZ, RZ, R159 ;  /* 0x000000ffff997224 */ /* 0x000fe400078e009f */
[----:B------:R-:W-:Y:S01]  /*8370*/  IMAD.MOV.U32 R159, RZ, RZ, R123 ;  /* 0x000000ffff9f7224 */ /* 0x000fe200078e007b */
[C---:B------:R-:W-:Y:S01]  /*8380*/  IADD3 R123, P6, PT, R119.reuse, R2, RZ ;  /* 0x00000002777b7210 */ /* 0x040fe20007fde0ff */
[----:B------:R-:W-:Y:S01]  /*8390*/  IMAD.MOV.U32 R124, RZ, RZ, R129 ;  /* 0x000000ffff7c7224 */ /* 0x000fe200078e0081 */
[----:B------:R-:W-:Y:S01]  /*83a0*/  STL [R1+0x7c0], R17 ;  /* 0x0007c01101007387 */ /* 0x000fe20000100800 */
[----:B------:R-:W-:Y:S02]  /*83b0*/  IMAD.MOV.U32 R129, RZ, RZ, R165 ;  /* 0x000000ffff817224 */ /* 0x000fe400078e00a5 */
[----:B------:R-:W-:Y:S01]  /*83c0*/  IMAD R165, R36, 0x17, RZ ;  /* 0x0000001724a57824 */ /* 0x000fe200078e02ff */
[----:B------:R-:W-:Y:S01]  /*83d0*/  LEA.HI.X.SX32 R119, R119, R3, 0x1, P6 ;  /* 0x0000000377777211 */ /* 0x000fe200030f0eff */
[----:B------:R-:W-:Y:S01]  /*83e0*/  VIADD R30, R12, 0xffffffd8 ;  /* 0xffffffd80c1e7836 */ /* 0x000fe20000000000 */
[----:B------:R-:W-:-:S03]  /*83f0*/  PRMT R11, RZ, 0x7610, R11 ;  /* 0x00007610ff0b7816 */ /* 0x000fc6000000000b */
[----:B------:R-:W-:Y:S01]  /*8400*/  @!P5 IMAD.MOV.U32 R31, RZ, RZ, R119 ;  /* 0x000000ffff1fd224 */ /* 0x000fe200078e0077 */
[----:B------:R-:W-:Y:S01]  /*8410*/  ISETP.GE.U32.AND P0, PT, R30, 0x7fffff59, PT ;  /* 0x7fffff591e00780c */ /* 0x000fe20003f06070 */
[----:B------:R-:W-:Y:S01]  /*8420*/  @!P5 IMAD.MOV.U32 R30, RZ, RZ, R123 ;  /* 0x000000ffff1ed224 */ /* 0x000fe200078e007b */
[----:B------:R-:W-:-:S04]  /*8430*/  PRMT R13, RZ, 0x7610, R13 ;  /* 0x00007610ff0d7816 */ /* 0x000fc8000000000d */
[----:B------:R0:W4:Y:S04]  /*8440*/  @!P5 LDG.E.U8 R11, desc[UR18][R30.64] ;  /* 0x000000121e0bd981 */ /* 0x000128000c1e1100 */
[----:B--2---:R-:W-:Y:S04]  /*8450*/  STL [R1+0x8c], R15 ;  /* 0x00008c0f01007387 */ /* 0x004fe80000100800 */
[----:B------:R-:W-:Y:S04]  /*8460*/  STL [R1+0xa7c], R26 ;  /* 0x000a7c1a01007387 */ /* 0x000fe80000100800 */
[----:B------:R-:W-:Y:S04]  /*8470*/  STL [R1+0xa78], R27 ;  /* 0x000a781b01007387 */ /* 0x000fe80000100800 */
[----:B---3--:R1:W-:Y:S02]  /*8480*/  STL [R1+0x88], R14 ;  /* 0x0000880e01007387 */ /* 0x0083e40000100800 */
[----:B-1----:R-:W-:-:S04]  /*8490*/  IADD3 R14, P6, PT, R165, R2, RZ ;  /* 0x00000002a50e7210 */ /* 0x002fc80007fde0ff */
[----:B------:R-:W-:Y:S01]  /*84a0*/  LEA.HI.X.SX32 R165, R165, R3, 0x1, P6 ;  /* 0x00000003a5a57211 */ /* 0x000fe200030f0eff */
[----:B0-----:R-:W-:-:S04]  /*84b0*/  @!P3 IMAD.MOV.U32 R30, RZ, RZ, R14 ;  /* 0x000000ffff1eb224 */ /* 0x001fc800078e000e */
[----:B------:R-:W-:-:S05]  /*84c0*/  @!P3 IMAD.MOV.U32 R31, RZ, RZ, R165 ;  /* 0x000000ffff1fb224 */ /* 0x000fca00078e00a5 */
[----:B------:R0:W2:Y:S01]  /*84d0*/  @!P3 LDG.E.U8 R13, desc[UR18][R30.64] ;  /* 0x000000121e0db981 */ /* 0x0000a2000c1e1100 */
[----:B------:R-:W-:-:S05]  /*84e0*/  VIADD R28, R12, 0xffffffd0 ;  /* 0xffffffd00c1c7836 */ /* 0x000fca0000000000 */
[----:B------:R-:W-:Y:S01]  /*84f0*/  ISETP.GE.U32.AND P4, PT, R28, 0x7fffff51, PT ;  /* 0x7fffff511c00780c */ /* 0x000fe20003f86070 */
[----:B------:R-:W-:Y:S01]  /*8500*/  VIADD R28, R12, 0xffffffc8 ;  /* 0xffffffc80c1c7836 */ /* 0x000fe20000000000 */
[----:B------:R-:W-:Y:S04]  /*8510*/  STL [R1+0xa84], R123 ;  /* 0x000a847b01007387 */ /* 0x000fe80000100800 */
[----:B------:R-:W-:Y:S01]  /*8520*/  ISETP.GE.U32.AND P5, PT, R28, 0x7fffff49, PT ;  /* 0x7fffff491c00780c */ /* 0x000fe20003fa6070 */
[----:B------:R-:W-:Y:S01]  /*8530*/  IMAD R28, R36, 0x1f, RZ ;  /* 0x0000001f241c7824 */ /* 0x000fe200078e02ff */
[----:B------:R-:W-:Y:S04]  /*8540*/  STL [R1+0xa80], R119 ;  /* 0x000a807701007387 */ /* 0x000fe80000100800 */
[----:B----4-:R1:W-:Y:S04]  /*8550*/  STL [R1+0x84], R11 ;  /* 0x0000840b01007387 */ /* 0x0103e80000100800 */
[----:B------:R-:W-:Y:S01]  /*8560*/  STL [R1+0x10], R14 ;  /* 0x0000100e01007387 */ /* 0x000fe20000100800 */
[----:B-1----:R-:W-:-:S03]  /*8570*/  IADD3 R11, P6, PT, R28, R2, RZ ;  /* 0x000000021c0b7210 */ /* 0x002fc60007fde0ff */
[----:B------:R-:W-:Y:S04]  /*8580*/  STL [R1+0xa88], R165 ;  /* 0x000a88a501007387 */ /* 0x000fe80000100800 */
[----:B------:R-:W-:Y:S01]  /*8590*/  STL [R1+0xc4], R11 ;  /* 0x0000c40b01007387 */ /* 0x000fe20000100800 */
[----:B------:R-:W-:Y:S01]  /*85a0*/  PRMT R10, RZ, 0x7610, R10 ;  /* 0x00007610ff0a7816 */ /* 0x000fe2000000000a */
[----:B0-----:R-:W-:Y:S02]  /*85b0*/  @!P2 IMAD.MOV.U32 R30, RZ, RZ, R11 ;  /* 0x000000ffff1ea224 */ /* 0x001fe400078e000b */
[----:B--2---:R0:W-:Y:S02]  /*85c0*/  STL [R1+0x80], R13 ;  /* 0x0000800d01007387 */ /* 0x0041e40000100800 */
[----:B0-----:R-:W-:-:S05]  /*85d0*/  LEA.HI.X.SX32 R13, R28, R3, 0x1, P6 ;  /* 0x000000031c0d7211 */ /* 0x001fca00030f0eff */
[----:B------:R-:W-:-:S05]  /*85e0*/  @!P2 IMAD.MOV.U32 R31, RZ, RZ, R13 ;  /* 0x000000ffff1fa224 */ /* 0x000fca00078e000d */
[----:B------:R-:W2:Y:S01]  /*85f0*/  @!P2 LDG.E.U8 R10, desc[UR18][R30.64] ;  /* 0x000000121e0aa981 */ /* 0x000ea2000c1e1100 */
[----:B------:R-:W-:Y:S02]  /*8600*/  IMAD.MOV.U32 R122, RZ, RZ, R127 ;  /* 0x000000ffff7a7224 */ /* 0x000fe400078e007f */
[----:B------:R-:W-:Y:S02]  /*8610*/  IMAD.MOV.U32 R127, RZ, RZ, R144 ;  /* 0x000000ffff7f7224 */ /* 0x000fe400078e0090 */
[----:B------:R-:W-:Y:S02]  /*8620*/  IMAD.MOV.U32 R144, RZ, RZ, R35 ;  /* 0x000000ffff907224 */ /* 0x000fe400078e0023 */
[----:B------:R-:W-:Y:S02]  /*8630*/  VIADD R35, R12, 0xffffffc0 ;  /* 0xffffffc00c237836 */ /* 0x000fe40000000000 */
[----:B------:R-:W-:Y:S01]  /*8640*/  IMAD R28, R36, 0x27, RZ ;  /* 0x00000027241c7824 */ /* 0x000fe200078e02ff */
[----:B------:R-:W-:Y:S02]  /*8650*/  STL [R1+0xc0], R13 ;  /* 0x0000c00d01007387 */ /* 0x000fe40000100800 */
[----:B------:R-:W-:Y:S01]  /*8660*/  ISETP.GE.U32.AND P3, PT, R35, 0x7fffff41, PT ;  /* 0x7fffff412300780c */ /* 0x000fe20003f66070 */
[----:B------:R-:W-:Y:S01]  /*8670*/  VIADD R35, R12, 0xffffffb8 ;  /* 0xffffffb80c237836 */ /* 0x000fe20000000000 */
[----:B------:R-:W-:-:S04]  /*8680*/  PRMT R9, RZ, 0x7610, R9 ;  /* 0x00007610ff097816 */ /* 0x000fc80000000009 */
[----:B------:R-:W-:Y:S01]  /*8690*/  ISETP.GE.U32.AND P2, PT, R35, 0x7fffff39, PT ;  /* 0x7fffff392300780c */ /* 0x000fe20003f46070 */
[----:B------:R-:W-:Y:S01]  /*86a0*/  IMAD R35, R36, 0x2f, RZ ;  /* 0x0000002f24237824 */ /* 0x000fe200078e02ff */
[----:B------:R-:W-:Y:S01]  /*86b0*/  PRMT R7, RZ, 0x7610, R7 ;  /* 0x00007610ff077816 */ /* 0x000fe20000000007 */
[----:B--2---:R0:W-:Y:S02]  /*86c0*/  STL [R1+0x7c], R10 ;  /* 0x00007c0a01007387 */ /* 0x0041e40000100800 */
[----:B0-----:R-:W-:-:S04]  /*86d0*/  IADD3 R10, P6, PT, R28, R2, RZ ;  /* 0x000000021c0a7210 */ /* 0x001fc80007fde0ff */
[----:B------:R-:W-:Y:S01]  /*86e0*/  LEA.HI.X.SX32 R13, R28, R3, 0x1, P6 ;  /* 0x000000031c0d7211 */ /* 0x000fe200030f0eff */
[----:B------:R-:W-:Y:S01]  /*86f0*/  @!P0 IMAD.MOV.U32 R30, RZ, RZ, R10 ;  /* 0x000000ffff1e8224 */ /* 0x000fe200078e000a */
[----:B------:R-:W-:-:S03]  /*8700*/  IADD3 R11, P6, PT, R35, R2, RZ ;  /* 0x00000002230b7210 */ /* 0x000fc60007fde0ff */
[----:B------:R-:W-:Y:S01]  /*8710*/  @!P0 IMAD.MOV.U32 R31, RZ, RZ, R13 ;  /* 0x000000ffff1f8224 */ /* 0x000fe200078e000d */
[----:B------:R-:W-:Y:S04]  /*8720*/  STL [R1+0x534], R10 ;  /* 0x0005340a01007387 */ /* 0x000fe80000100800 */
[----:B------:R0:W-:Y:S04]  /*8730*/  STL [R1+0x530], R13 ;  /* 0x0005300d01007387 */ /* 0x0001e80000100800 */
[----:B------:R1:W2:Y:S01]  /*8740*/  @!P0 LDG.E.U8 R9, desc[UR18][R30.64] ;  /* 0x000000121e098981 */ /* 0x0002a2000c1e1100 */
[----:B0-----:R-:W-:Y:S01]  /*8750*/  LEA.HI.X.SX32 R13, R35, R3, 0x1, P6 ;  /* 0x00000003230d7211 */ /* 0x001fe200030f0eff */
[----:B-1----:R-:W-:-:S04]  /*8760*/  @!P4 IMAD.MOV.U32 R30, RZ, RZ, R11 ;  /* 0x000000ffff1ec224 */ /* 0x002fc800078e000b */
[----:B------:R-:W-:-:S05]  /*8770*/  @!P4 IMAD.MOV.U32 R31, RZ, RZ, R13 ;  /* 0x000000ffff1fc224 */ /* 0x000fca00078e000d */
[----:B------:R0:W3:Y:S01]  /*8780*/  @!P4 LDG.E.U8 R7, desc[UR18][R30.64] ;  /* 0x000000121e07c981 */ /* 0x0000e2000c1e1100 */
[----:B------:R-:W-:-:S03]  /*8790*/  IMAD R28, R36, 0x37, RZ ;  /* 0x00000037241c7824 */ /* 0x000fc600078e02ff */
[----:B------:R-:W-:Y:S01]  /*87a0*/  STL [R1+0x574], R11 ;  /* 0x0005740b01007387 */ /* 0x000fe20000100800 */
[----:B------:R-:W-:Y:S01]  /*87b0*/  IMAD R35, R36, 0x3f, RZ ;  /* 0x0000003f24237824 */ /* 0x000fe200078e02ff */
[----:B------:R-:W-:Y:S02]  /*87c0*/  PRMT R8, RZ, 0x7610, R8 ;  /* 0x00007610ff087816 */ /* 0x000fe40000000008 */
[----:B------:R-:W-:Y:S01]  /*87d0*/  PRMT R6, RZ, 0x7610, R6 ;  /* 0x00007610ff067816 */ /* 0x000fe20000000006 */
[----:B--2---:R1:W-:Y:S02]  /*87e0*/  STL [R1+0x78], R9 ;  /* 0x0000780901007387 */ /* 0x0043e40000100800 */
[C---:B-1----:R-:W-:Y:S02]  /*87f0*/  IADD3 R9, P6, PT, R28.reuse, R2, RZ ;  /* 0x000000021c097210 */ /* 0x042fe40007fde0ff */
[----:B------:R-:W-:Y:S02]  /*8800*/  STL [R1+0x570], R13 ;  /* 0x0005700d01007387 */ /* 0x000fe40000100800 */
[----:B------:R-:W-:-:S02]  /*8810*/  LEA.HI.X.SX32 R10, R28, R3, 0x1, P6 ;  /* 0x000000031c0a7211 */ /* 0x000fc400030f0eff */
[----:B------:R-:W-:Y:S04]  /*8820*/  STL [R1+0x5b4], R9 ;  /* 0x0005b40901007387 */ /* 0x000fe80000100800 */
[----:B------:R-:W-:Y:S01]  /*8830*/  STL [R1+0x5b0], R10 ;  /* 0x0005b00a01007387 */ /* 0x000fe20000100800 */
[----:B0-----:R-:W-:-:S03]  /*8840*/  @!P5 IMAD.MOV.U32 R30, RZ, RZ, R9 ;  /* 0x000000ffff1ed224 */ /* 0x001fc600078e0009 */
[----:B---3--:R0:W-:Y:S01]  /*8850*/  STL [R1+0x74], R7 ;  /* 0x0000740701007387 */ /* 0x0081e20000100800 */
[----:B------:R-:W-:-:S05]  /*8860*/  @!P5 IMAD.MOV.U32 R31, RZ, RZ, R10 ;  /* 0x000000ffff1fd224 */ /* 0x000fca00078e000a */
[----:B------:R1:W2:Y:S01]  /*8870*/  @!P5 LDG.E.U8 R8, desc[UR18][R30.64] ;  /* 0x000000121e08d981 */ /* 0x0002a2000c1e1100 */
[----:B0-----:R-:W-:-:S04]  /*8880*/  IADD3 R7, P4, PT, R35, R2, RZ ;  /* 0x0000000223077210 */ /* 0x001fc80007f9e0ff */
[----:B------:R-:W-:Y:S01]  /*8890*/  LEA.HI.X.SX32 R9, R35, R3, 0x1, P4 ;  /* 0x0000000323097211 */ /* 0x000fe200020f0eff */
[----:B-1----:R-:W-:-:S04]  /*88a0*/  @!P3 IMAD.MOV.U32 R30, RZ, RZ, R7 ;  /* 0x000000ffff1eb224 */ /* 0x002fc800078e0007 */
[----:B------:R-:W-:-:S05]  /*88b0*/  @!P3 IMAD.MOV.U32 R31, RZ, RZ, R9 ;  /* 0x000000ffff1fb224 */ /* 0x000fca00078e0009 */
[----:B------:R-:W3:Y:S01]  /*88c0*/  @!P3 LDG.E.U8 R6, desc[UR18][R30.64] ;  /* 0x000000121e06b981 */ /* 0x000ee2000c1e1100 */
[----:B------:R-:W-:Y:S02]  /*88d0*/  IMAD.MOV.U32 R121, RZ, RZ, R122 ;  /* 0x000000ffff797224 */ /* 0x000fe400078e007a */
[----:B------:R-:W-:Y:S02]  /*88e0*/  IMAD.MOV.U32 R122, RZ, RZ, R152 ;  /* 0x000000ffff7a7224 */ /* 0x000fe400078e0098 */
[----:B------:R-:W-:Y:S02]  /*88f0*/  IMAD.MOV.U32 R152, RZ, RZ, R38 ;  /* 0x000000ffff987224 */ /* 0x000fe400078e0026 */
[----:B------:R-:W-:Y:S01]  /*8900*/  VIADD R38, R12, 0xffffffb0 ;  /* 0xffffffb00c267836 */ /* 0x000fe20000000000 */
[----:B------:R-:W-:Y:S04]  /*8910*/  STL [R1+0x5f4], R7 ;  /* 0x0005f40701007387 */ /* 0x000fe80000100800 */
[----:B------:R-:W-:Y:S01]  /*8920*/  ISETP.GE.U32.AND P0, PT, R38, 0x7fffff31, PT ;  /* 0x7fffff312600780c */ /* 0x000fe20003f06070 */
[----:B------:R-:W-:-:S02]  /*8930*/  IMAD R38, R36, 0x47, RZ ;  /* 0x0000004724267824 */ /* 0x000fc400078e02ff */
[----:B------:R-:W-:Y:S01]  /*8940*/  IMAD R28, R36, 0x4f, RZ ;  /* 0x0000004f241c7824 */ /* 0x000fe200078e02ff */
[----:B------:R-:W-:Y:S02]  /*8950*/  PRMT R4, RZ, 0x7610, R4 ;  /* 0x00007610ff047816 */ /* 0x000fe40000000004 */
[----:B------:R-:W-:Y:S01]  /*8960*/  PRMT R5, RZ, 0x7610, R5 ;  /* 0x00007610ff057816 */ /* 0x000fe20000000005 */
[----:B------:R-:W-:Y:S01]  /*8970*/  IMAD.MOV.U32 R120, RZ, RZ, R121 ;  /* 0x000000ffff787224 */ /* 0x000fe200078e0079 */
[----:B--2---:R0:W-:Y:S04]  /*8980*/  STL [R1+0x70], R8 ;  /* 0x0000700801007387 */ /* 0x0041e80000100800 */
[----:B------:R1:W-:Y:S01]  /*8990*/  STL [R1+0x5f0], R9 ;  /* 0x0005f00901007387 */ /* 0x0003e20000100800 */
[----:B0-----:R-:W-:-:S03]  /*89a0*/  IADD3 R8, P4, PT, R38, R2, RZ ;  /* 0x0000000226087210 */ /* 0x001fc60007f9e0ff */
[----:B------:R-:W-:Y:S01]  /*89b0*/  STL [R1+0xb90], R36 ;  /* 0x000b902401007387 */ /* 0x000fe20000100800 */
[----:B-1----:R-:W-:-:S03]  /*89c0*/  LEA.HI.X.SX32 R9, R38, R3, 0x1, P4 ;  /* 0x0000000326097211 */ /* 0x002fc600020f0eff */
[----:B------:R-:W-:Y:S04]  /*89d0*/  STL [R1+0x634], R8 ;  /* 0x0006340801007387 */ /* 0x000fe80000100800 */
[----:B---3--:R0:W-:Y:S01]  /*89e0*/  STL [R1+0x6c], R6 ;  /* 0x00006c0601007387 */ /* 0x0081e20000100800 */
[----:B------:R-:W-:Y:S02]  /*89f0*/  @!P2 IMAD.MOV.U32 R30, RZ, RZ, R8 ;  /* 0x000000ffff1ea224 */ /* 0x000fe400078e0008 */
[----:B------:R-:W-:-:S05]  /*8a00*/  @!P2 IMAD.MOV.U32 R31, RZ, RZ, R9 ;  /* 0x000000ffff1fa224 */ /* 0x000fca00078e0009 */
[----:B------:R1:W2:Y:S01]  /*8a10*/  @!P2 LDG.E.U8 R4, desc[UR18][R30.64] ;  /* 0x000000121e04a981 */ /* 0x0002a2000c1e1100 */
[----:B0-----:R-:W-:-:S04]  /*8a20*/  IADD3 R6, P3, PT, R28, R2, RZ ;  /* 0x000000021c067210 */ /* 0x001fc80007f7e0ff */
[----:B------:R-:W-:Y:S01]  /*8a30*/  LEA.HI.X.SX32 R7, R28, R3, 0x1, P3 ;  /* 0x000000031c077211 */ /* 0x000fe200018f0eff */
[----:B-1----:R-:W-:-:S04]  /*8a40*/  @!P0 IMAD.MOV.U32 R30, RZ, RZ, R6 ;  /* 0x000000ffff1e8224 */ /* 0x002fc800078e0006 */
[----:B------:R-:W-:Y:S01]  /*8a50*/  @!P0 IMAD.MOV.U32 R31, RZ, RZ, R7 ;  /* 0x000000ffff1f8224 */ /* 0x000fe200078e0007 */
[----:B------:R-:W-:Y:S04]  /*8a60*/  STL [R1+0xb94], R2 ;  /* 0x000b940201007387 */ /* 0x000fe80000100800 */
[----:B------:R0:W3:Y:S04]  /*8a70*/  @!P0 LDG.E.U8 R5, desc[UR18][R30.64] ;  /* 0x000000121e058981 */ /* 0x0000e8000c1e1100 */
[----:B------:R-:W-:Y:S04]  /*8a80*/  STL [R1+0x674], R6 ;  /* 0x0006740601007387 */ /* 0x000fe80000100800 */
[----:B------:R-:W-:Y:S04]  /*8a90*/  STL [R1+0x630], R9 ;  /* 0x0006300901007387 */ /* 0x000fe80000100800 */
[----:B------:R1:W-:Y:S04]  /*8aa0*/  STL [R1+0xb98], R3 ;  /* 0x000b980301007387 */ /* 0x0003e80000100800 */
[----:B------:R-:W-:Y:S04]  /*8ab0*/  STL [R1+0x670], R7 ;  /* 0x0006700701007387 */ /* 0x000fe80000100800 */
[----:B------:R-:W4:Y:S01]  /*8ac0*/  LDL R121, [R1+0x8e0] ;  /* 0x0008e00001797983 */ /* 0x000f220000100800 */
[----:B------:R-:W-:-:S05]  /*8ad0*/  IMAD R35, R107, R37, RZ ;  /* 0x000000256b237224 */ /* 0x000fca00078e02ff */
[----:B------:R-:W-:Y:S01]  /*8ae0*/  IADD3 R38, P3, PT, R35, UR14, RZ ;  /* 0x0000000e23267c10 */ /* 0x000fe2000ff7e0ff */
[C---:B-1----:R-:W-:Y:S01]  /*8af0*/  VIADD R3, R0.reuse, 0x73 ;  /* 0x0000007300037836 */ /* 0x042fe20000000000 */
[C---:B------:R-:W-:Y:S02]  /*8b00*/  ISETP.GT.U32.AND P6, PT, R39.reuse, R46, PT ;  /* 0x0000002e2700720c */ /* 0x040fe40003fc4070 */
[C---:B------:R-:W-:Y:S02]  /*8b10*/  ISETP.GT.U32.AND P2, PT, R39.reuse, R45, PT ;  /* 0x0000002d2700720c */ /* 0x040fe40003f44070 */
[C---:B------:R-:W-:Y:S02]  /*8b20*/  ISETP.GT.U32.AND P4, PT, R39.reuse, R47, PT ;  /* 0x0000002f2700720c */ /* 0x040fe40003f84070 */
[----:B------:R-:W-:Y:S01]  /*8b30*/  ISETP.GT.U32.AND P5, PT, R39, R44, PT ;  /* 0x0000002c2700720c */ /* 0x000fe20003fa4070 */
[C---:B------:R-:W-:Y:S01]  /*8b40*/  VIADD R2, R0.reuse, 0x7b ;  /* 0x0000007b00027836 */ /* 0x040fe20000000000 */
[----:B------:R-:W-:Y:S01]  /*8b50*/  LEA.HI.X.SX32 R35, R35, UR15, 0x1, P3 ;  /* 0x0000000f23237c11 */ /* 0x000fe200098f0eff */
[C---:B------:R-:W-:Y:S01]  /*8b60*/  VIADD R13, R0.reuse, 0x2c ;  /* 0x0000002c000d7836 */ /* 0x040fe20000000000 */
[C---:B------:R-:W-:Y:S01]  /*8b70*/  ISETP.GT.U32.AND P3, PT, R39.reuse, R42, PT ;  /* 0x0000002a2700720c */ /* 0x040fe20003f64070 */
[----:B------:R-:W-:Y:S01]  /*8b80*/  VIADD R22, R0, 0x34 ;  /* 0x0000003400167836 */ /* 0x000fe20000000000 */
[----:B--2---:R1:W-:Y:S11]  /*8b90*/  STL [R1+0x68], R4 ;  /* 0x0000680401007387 */ /* 0x0043f60000100800 */
[--C-:B------:R-:W-:Y:S01]  /*8ba0*/  @!P3 IMAD.IADD R42, R42, 0x1, -R39.reuse ;  /* 0x000000012a2ab824 */ /* 0x100fe200078e0a27 */
[----:B------:R-:W-:Y:S01]  /*8bb0*/  ISETP.GT.U32.AND P0, PT, R39, R43, PT ;  /* 0x0000002b2700720c */ /* 0x000fe20003f04070 */
[--C-:B------:R-:W-:Y:S01]  /*8bc0*/  @!P6 IMAD.IADD R46, R46, 0x1, -R39.reuse ;  /* 0x000000012e2ee824 */ /* 0x100fe200078e0a27 */
[----:B0-----:R-:W-:Y:S01]  /*8bd0*/  IABS R30, R3 ;  /* 0x00000003001e7213 */ /* 0x001fe20000000000 */
[----:B------:R-:W-:Y:S01]  /*8be0*/  @!P2 IMAD.IADD R45, R45, 0x1, -R39 ;  /* 0x000000012d2da824 */ /* 0x000fe200078e0a27 */
[----:B------:R-:W0:Y:S01]  /*8bf0*/  LDCU UR14, c[0x0][0x3b0] ;  /* 0x00007600ff0e77ac */ /* 0x000e220008000800 */
[----:B-1----:R-:W-:Y:S01]  /*8c00*/  VIADD R4, R0, 0x6b ;  /* 0x0000006b00047836 */ /* 0x002fe20000000000 */
[----:B------:R-:W1:Y:S01]  /*8c10*/  LDCU UR15, c[0x0][0x3b0] ;  /* 0x00007600ff0f77ac */ /* 0x000e620008000800 */
[----:B---3--:R2:W-:Y:S02]  /*8c20*/  STL [R1+0x64], R5 ;  /* 0x0000640501007387 */ /* 0x0085e40000100800 */
[----:B--2---:R-:W-:-:S02]  /*8c30*/  IMAD.MOV.U32 R5, RZ, RZ, R101 ;  /* 0x000000ffff057224 */ /* 0x004fc400078e0065 */
[----:B------:R-:W-:Y:S03]  /*8c40*/  STL [R1+0x8dc], R4 ;  /* 0x0008dc0401007387 */ /* 0x000fe60000100800 */
[----:B------:R-:W-:Y:S01]  /*8c50*/  ISETP.GE.AND P3, PT, R5, RZ, PT ;  /* 0x000000ff0500720c */ /* 0x000fe20003f66270 */
[----:B------:R-:W-:Y:S01]  /*8c60*/  IMAD.MOV.U32 R5, RZ, RZ, R120 ;  /* 0x000000ffff057224 */ /* 0x000fe200078e0078 */
[----:B------:R-:W-:Y:S01]  /*8c70*/  STL [R1+0x8d8], R3 ;  /* 0x0008d80301007387 */ /* 0x000fe20000100800 */
[----:B----4-:R-:W-:Y:S02]  /*8c80*/  IMAD.MOV.U32 R120, RZ, RZ, R121 ;  /* 0x000000ffff787224 */ /* 0x010fe400078e0079 */
[----:B------:R-:W-:Y:S01]  /*8c90*/  IMAD.MOV.U32 R121, RZ, RZ, R122 ;  /* 0x000000ffff797224 */ /* 0x000fe200078e007a */
[----:B------:R-:W-:Y:S01]  /*8ca0*/  STL [R1+0xa8c], R37 ;  /* 0x000a8c2501007387 */ /* 0x000fe20000100800 */
[----:B------:R-:W-:-:S02]  /*8cb0*/  IMAD.MOV.U32 R122, RZ, RZ, R124 ;  /* 0x000000ffff7a7224 */ /* 0x000fc400078e007c */
[----:B------:R-:W-:Y:S02]  /*8cc0*/  IMAD.MOV.U32 R124, RZ, RZ, R129 ;  /* 0x000000ffff7c7224 */ /* 0x000fe400078e0081 */
[----:B------:R-:W2:Y:S01]  /*8cd0*/  LDL R129, [R1+0x8f4] ;  /* 0x0008f40001817983 */ /* 0x000ea20000100800 */
[----:B------:R-:W-:Y:S01]  /*8ce0*/  ISETP.GT.U32.AND P2, PT, R39, R46, PT ;  /* 0x0000002e2700720c */ /* 0x000fe20003f44070 */
[--C-:B------:R-:W-:Y:S01]  /*8cf0*/  @!P0 IMAD.IADD R43, R43, 0x1, -R39.reuse ;  /* 0x000000012b2b8824 */ /* 0x100fe200078e0a27 */
[----:B------:R-:W-:Y:S01]  /*8d00*/  ISETP.GT.U32.AND P0, PT, R39, R45, PT ;  /* 0x0000002d2700720c */ /* 0x000fe20003f04070 */
[--C-:B------:R-:W-:Y:S02]  /*8d10*/  @!P4 IMAD.IADD R47, R47, 0x1, -R39.reuse ;  /* 0x000000012f2fc824 */ /* 0x100fe400078e0a27 */
[----:B------:R-:W-:-:S03]  /*8d20*/  @!P5 IMAD.IADD R44, R44, 0x1, -R39 ;  /* 0x000000012c2cd824 */ /* 0x000fc600078e0a27 */
[C---:B------:R-:W-:Y:S02]  /*8d30*/  ISETP.GT.U32.AND P4, PT, R39.reuse, R47, PT ;  /* 0x0000002f2700720c */ /* 0x040fe40003f84070 */
[----:B------:R-:W-:-:S03]  /*8d40*/  ISETP.GT.U32.AND P5, PT, R39, R44, PT ;  /* 0x0000002c2700720c */ /* 0x000fc60003fa4070 */
[--C-:B------:R-:W-:Y:S01]  /*8d50*/  @!P2 IMAD.IADD R46, R46, 0x1, -R39.reuse ;  /* 0x000000012e2ea824 */ /* 0x100fe200078e0a27 */
[----:B------:R-:W-:Y:S01]  /*8d60*/  ISETP.GT.U32.AND P2, PT, R39, R34, PT ;  /* 0x000000222700720c */ /* 0x000fe20003f44070 */
[----:B------:R-:W-:Y:S01]  /*8d70*/  @!P0 IMAD.IADD R45, R45, 0x1, -R39 ;  /* 0x000000012d2d8824 */ /* 0x000fe200078e0a27 */
[C---:B------:R-:W-:Y:S02]  /*8d80*/  ISETP.GT.U32.AND P0, PT, R39.reuse, R33, PT ;  /* 0x000000212700720c */ /* 0x040fe40003f04070 */
[----:B------:R-:W-:-:S03]  /*8d90*/  ISETP.GT.U32.AND P6, PT, R39, R43, PT ;  /* 0x0000002b2700720c */ /* 0x000fc60003fc4070 */
[--C-:B------:R-:W-:Y:S01]  /*8da0*/  @!P4 IMAD.IADD R47, R47, 0x1, -R39.reuse ;  /* 0x000000012f2fc824 */ /* 0x100fe200078e0a27 */
[C---:B------:R-:W-:Y:S01]  /*8db0*/  ISETP.GT.U32.AND P4, PT, R39.reuse, R41, PT ;  /* 0x000000292700720c */ /* 0x040fe20003f84070 */
[----:B------:R-:W-:Y:S01]  /*8dc0*/  @!P5 IMAD.IADD R44, R44, 0x1, -R39 ;  /* 0x000000012c2cd824 */ /* 0x000fe200078e0a27 */
[----:B------:R-:W-:-:S03]  /*8dd0*/  ISETP.GT.U32.AND P5, PT, R39, R32, PT ;  /* 0x000000202700720c */ /* 0x000fc60003fa4070 */
[----:B------:R-:W-:Y:S01]  /*8de0*/  @!P2 IMAD.IADD R34, R34, 0x1, -R39 ;  /* 0x000000012222a824 */ /* 0x000fe200078e0a27 */
[----:B------:R-:W-:Y:S01]  /*8df0*/  ISETP.GE.AND P2, PT, R120, RZ, PT ;  /* 0x000000ff7800720c */ /* 0x000fe20003f46270 */
[----:B------:R-:W-:Y:S02]  /*8e00*/  IMAD.MOV.U32 R120, RZ, RZ, R121 ;  /* 0x000000ffff787224 */ /* 0x000fe400078e0079 */
[----:B------:R-:W-:Y:S02]  /*8e10*/  IMAD.MOV.U32 R121, RZ, RZ, R124 ;  /* 0x000000ffff797224 */ /* 0x000fe400078e007c */
[--C-:B------:R-:W-:Y:S01]  /*8e20*/  @!P0 IMAD.IADD R33, R33, 0x1, -R39.reuse ;  /* 0x0000000121218824 */ /* 0x100fe200078e0a27 */
[----:B------:R-:W-:Y:S01]  /*8e30*/  ISETP.GE.AND P0, PT, R120, RZ, PT ;  /* 0x000000ff7800720c */ /* 0x000fe20003f06270 */
[--C-:B------:R-:W-:Y:S02]  /*8e40*/  @!P6 IMAD.IADD R43, R43, 0x1, -R39.reuse ;  /* 0x000000012b2be824 */ /* 0x100fe400078e0a27 */
[--C-:B------:R-:W-:Y:S01]  /*8e50*/  @!P4 IMAD.IADD R41, R41, 0x1, -R39.reuse ;  /* 0x000000012929c824 */ /* 0x100fe200078e0a27 */
[----:B------:R-:W-:Y:S01]  /*8e60*/  ISETP.GE.AND P4, PT, R5, RZ, PT ;  /* 0x000000ff0500720c */ /* 0x000fe20003f86270 */
[----:B------:R-:W-:Y:S01]  /*8e70*/  @!P5 IMAD.IADD R32, R32, 0x1, -R39 ;  /* 0x000000012020d824 */ /* 0x000fe200078e0a27 */
[----:B------:R-:W-:Y:S01]  /*8e80*/  ISETP.GT.U32.AND P5, PT, R39, R42, PT ;  /* 0x0000002a2700720c */ /* 0x000fe20003fa4070 */
[----:B------:R-:W-:-:S02]  /*8e90*/  IMAD.MOV.U32 R5, RZ, RZ, R131 ;  /* 0x000000ffff057224 */ /* 0x000fc400078e0083 */
[----:B------:R-:W-:Y:S02]  /*8ea0*/  IMAD.MOV.U32 R131, RZ, RZ, R105 ;  /* 0x000000ffff837224 */ /* 0x000fe400078e0069 */
[----:B------:R-:W-:-:S04]  /*8eb0*/  IMAD.MOV.U32 R105, RZ, RZ, R43 ;  /* 0x000000ffff697224 */ /* 0x000fc800078e002b */
[----:B------:R-:W-:Y:S01]  /*8ec0*/  @!P0 IMAD.MOV R105, RZ, RZ, -R105 ;  /* 0x000000ffff698224 */ /* 0x000fe200078e0a69 */
[----:B------:R-:W-:-:S03]  /*8ed0*/  ISETP.GT.U32.AND P0, PT, R39, R100, PT ;  /* 0x000000642700720c */ /* 0x000fc60003f04070 */
[--C-:B------:R-:W-:Y:S01]  /*8ee0*/  @!P5 IMAD.IADD R42, R42, 0x1, -R39.reuse ;  /* 0x000000012a2ad824 */ /* 0x100fe200078e0a27 */
[----:B------:R-:W-:Y:S01]  /*8ef0*/  ISETP.GT.U32.AND P5, PT, R39, R96, PT ;  /* 0x000000602700720c */ /* 0x000fe20003fa4070 */
[----:B------:R-:W-:Y:S08]  /*8f00*/  STL [R1+0xb9c], R105 ;  /* 0x000b9c6901007387 */ /* 0x000ff00000100800 */
[--C-:B------:R-:W-:Y:S01]  /*8f10*/  @!P0 IMAD.IADD R100, R100, 0x1, -R39.reuse ;  /* 0x0000000164648824 */ /* 0x100fe200078e0a27 */
[----:B------:R-:W-:Y:S03]  /*8f20*/  STL [R1+0x8d4], R2 ;  /* 0x0008d40201007387 */ /* 0x000fe60000100800 */
[----:B------:R-:W-:-:S02]  /*8f30*/  @!P5 IMAD.IADD R96, R96, 0x1, -R39 ;  /* 0x000000016060d824 */ /* 0x000fc400078e0a27 */
[----:B--2---:R-:W-:Y:S02]  /*8f40*/  IMAD.MOV.U32 R124, RZ, RZ, R129 ;  /* 0x000000ffff7c7224 */ /* 0x004fe400078e0081 */
[----:B------:R-:W-:Y:S02]  /*8f50*/  IMAD.MOV.U32 R129, RZ, RZ, R103 ;  /* 0x000000ffff817224 */ /* 0x000fe400078e0067 */
[----:B------:R-:W-:Y:S02]  /*8f60*/  IMAD.MOV.U32 R103, RZ, RZ, R47 ;  /* 0x000000ffff677224 */ /* 0x000fe400078e002f */
[----:B------:R-:W-:-:S04]  /*8f70*/  IMAD.MOV.U32 R47, RZ, RZ, R44 ;  /* 0x000000ffff2f7224 */ /* 0x000fc800078e002c */
[----:B------:R-:W-:Y:S01]  /*8f80*/  @!P2 IMAD.MOV R47, RZ, RZ, -R47 ;  /* 0x000000ffff2fa224 */ /* 0x000fe200078e0a2f */
[----:B------:R-:W-:Y:S01]  /*8f90*/  ISETP.GT.U32.AND P2, PT, R39, R33, PT ;  /* 0x000000212700720c */ /* 0x000fe20003f44070 */
[----:B------:R-:W-:-:S12]  /*8fa0*/  IMAD.MOV.U32 R120, RZ, RZ, R124 ;  /* 0x000000ffff787224 */ /* 0x000fd800078e007c */
[----:B------:R-:W-:Y:S01]  /*8fb0*/  @!P2 IMAD.IADD R33, R33, 0x1, -R39 ;  /* 0x000000012121a824 */ /* 0x000fe200078e0a27 */
[----:B------:R-:W-:Y:S01]  /*8fc0*/  ISETP.GE.AND P2, PT, R5, RZ, PT ;  /* 0x000000ff0500720c */ /* 0x000fe20003f46270 */
[----:B------:R-:W-:Y:S02]  /*8fd0*/  IMAD.MOV.U32 R5, RZ, RZ, R120 ;  /* 0x000000ffff057224 */ /* 0x000fe400078e0078 */
[----:B------:R-:W-:Y:S02]  /*8fe0*/  IMAD.MOV.U32 R120, RZ, RZ, R121 ;  /* 0x000000ffff787224 */ /* 0x000fe400078e0079 */
[----:B------:R-:W-:Y:S01]  /*8ff0*/  IMAD.MOV.U32 R121, RZ, RZ, R122 ;  /* 0x000000ffff797224 */ /* 0x000fe200078e007a */
[----:B------:R-:W-:Y:S01]  /*9000*/  ISETP.GE.AND P0, PT, R5, RZ, PT ;  /* 0x000000ff0500720c */ /* 0x000fe20003f06270 */
[----:B------:R-:W-:Y:S02]  /*9010*/  IMAD.MOV.U32 R122, RZ, RZ, R127 ;  /* 0x000000ffff7a7224 */ /* 0x000fe400078e007f */
[----:B------:R-:W-:-:S02]  /*9020*/  IMAD.MOV.U32 R5, RZ, RZ, R120 ;  /* 0x000000ffff057224 */ /* 0x000fc400078e0078 */
[----:B------:R-:W-:Y:S02]  /*9030*/  IMAD.MOV.U32 R120, RZ, RZ, R121 ;  /* 0x000000ffff787224 */ /* 0x000fe400078e0079 */
[----:B------:R-:W-:Y:S01]  /*9040*/  IMAD.MOV.U32 R121, RZ, RZ, R122 ;  /* 0x000000ffff797224 */ /* 0x000fe200078e007a */
[----:B------:R-:W-:Y:S01]  /*9050*/  ISETP.GE.AND P5, PT, R5, RZ, PT ;  /* 0x000000ff0500720c */ /* 0x000fe20003fa6270 */
[----:B------:R-:W-:Y:S01]  /*9060*/  IMAD.MOV.U32 R5, RZ, RZ, R120 ;  /* 0x000000ffff057224 */ /* 0x000fe200078e0078 */
[----:B------:R-:W2:Y:S01]  /*9070*/  LDL R122, [R1+0x934] ;  /* 0x00093400017a7983 */ /* 0x000ea20000100800 */
[----:B------:R-:W-:-:S03]  /*9080*/  IMAD.MOV.U32 R120, RZ, RZ, R121 ;  /* 0x000000ffff787224 */ /* 0x000fc600078e0079 */
[----:B------:R-:W3:Y:S01]  /*9090*/  LDL R121, [R1+0x930] ;  /* 0x0009300001797983 */ /* 0x000ee20000100800 */
[----:B------:R-:W-:Y:S01]  /*90a0*/  IABS R31, R4 ;  /* 0x00000004001f7213 */ /* 0x000fe20000000000 */
[----:B------:R-:W-:-:S04]  /*90b0*/  IMAD.MOV.U32 R124, RZ, RZ, R129 ;  /* 0x000000ffff7c7224 */ /* 0x000fc800078e0081 */
[----:B------:R-:W-:Y:S01]  /*90c0*/  IMAD.HI.U32 R28, R40, R31, RZ ;  /* 0x0000001f281c7227 */ /* 0x000fe200078e00ff */
[----:B------:R-:W-:-:S03]  /*90d0*/  ISETP.GE.AND P6, PT, R0, RZ, PT ;  /* 0x000000ff0000720c */ /* 0x000fc60003fc6270 */
[----:B------:R-:W-:Y:S02]  /*90e0*/  IMAD.MOV.U32 R129, RZ, RZ, R102 ;  /* 0x000000ffff817224 */ /* 0x000fe400078e0066 */
[----:B------:R-:W-:Y:S02]  /*90f0*/  IMAD.MOV R28, RZ, RZ, -R28 ;  /* 0x000000ffff1c7224 */ /* 0x000fe400078e0a1c */
[----:B------:R-:W-:Y:S02]  /*9100*/  IMAD.MOV.U32 R102, RZ, RZ, R46 ;  /* 0x000000ffff667224 */ /* 0x000fe400078e002e */
[----:B------:R-:W-:-:S04]  /*9110*/  IMAD.HI.U32 R101, R40, R30, RZ ;  /* 0x0000001e28657227 */ /* 0x000fc800078e00ff */
[C---:B------:R-:W-:Y:S02]  /*9120*/  IMAD R31, R39.reuse, R28, R31 ;  /* 0x0000001c271f7224 */ /* 0x040fe400078e021f */
[----:B------:R-:W-:Y:S01]  /*9130*/  @!P3 IMAD.MOV R102, RZ, RZ, -R102 ;  /* 0x000000ffff66b224 */ /* 0x000fe200078e0a66 */
[----:B------:R-:W-:Y:S01]  /*9140*/  ISETP.GT.U32.AND P3, PT, R39, R41, PT ;  /* 0x000000292700720c */ /* 0x000fe20003f64070 */
[----:B------:R-:W-:Y:S02]  /*9150*/  IMAD.MOV R28, RZ, RZ, -R101 ;  /* 0x000000ffff1c7224 */ /* 0x000fe400078e0a65 */
[----:B------:R-:W-:-:S04]  /*9160*/  IMAD.MOV.U32 R101, RZ, RZ, R45 ;  /* 0x000000ffff657224 */ /* 0x000fc800078e002d */
[----:B------:R-:W-:Y:S01]  /*9170*/  @!P4 IMAD.MOV R101, RZ, RZ, -R101 ;  /* 0x000000ffff65c224 */ /* 0x000fe200078e0a65 */
[C---:B------:R-:W-:Y:S01]  /*9180*/  ISETP.GT.U32.AND P4, PT, R39.reuse, R34, PT ;  /* 0x000000222700720c */ /* 0x040fe20003f84070 */
[----:B------:R-:W-:Y:S01]  /*9190*/  @!P6 IMAD.MOV R103, RZ, RZ, -R103 ;  /* 0x000000ffff67e224 */ /* 0x000fe200078e0a67 */
[----:B------:R-:W-:-:S03]  /*91a0*/  ISETP.GT.U32.AND P6, PT, R39, R32, PT ;  /* 0x000000202700720c */ /* 0x000fc60003fc4070 */
[----:B------:R-:W-:Y:S01]  /*91b0*/  @!P3 IMAD.IADD R41, R41, 0x1, -R39 ;  /* 0x000000012929b824 */ /* 0x000fe200078e0a27 */
[----:B------:R-:W-:-:S07]  /*91c0*/  ISETP.GT.U32.AND P3, PT, R39, R92, PT ;  /* 0x0000005c2700720c */ /* 0x000fce0003f64070 */
[--C-:B------:R-:W-:Y:S01]  /*91d0*/  @!P4 IMAD.IADD R34, R34, 0x1, -R39.reuse ;  /* 0x000000012222c824 */ /* 0x100fe200078e0a27 */
[C---:B------:R-:W-:Y:S01]  /*91e0*/  ISETP.GT.U32.AND P4, PT, R39.reuse, R88, PT ;  /* 0x000000582700720c */ /* 0x040fe20003f84070 */
[----:B------:R-:W-:Y:S01]  /*91f0*/  @!P6 IMAD.IADD R32, R32, 0x1, -R39 ;  /* 0x000000012020e824 */ /* 0x000fe200078e0a27 */
[----:B------:R-:W-:-:S03]  /*9200*/  ISETP.GT.U32.AND P6, PT, R39, R84, PT ;  /* 0x000000542700720c */ /* 0x000fc60003fc4070 */
[----:B------:R-:W-:Y:S01]  /*9210*/  @!P3 IMAD.IADD R92, R92, 0x1, -R39 ;  /* 0x000000015c5cb824 */ /* 0x000fe200078e0a27 */
[----:B------:R-:W-:Y:S01]  /*9220*/  ISETP.GE.AND P3, PT, R5, RZ, PT ;  /* 0x000000ff0500720c */ /* 0x000fe20003f66270 */
[----:B------:R-:W-:Y:S02]  /*9230*/  IMAD.MOV.U32 R5, RZ, RZ, R120 ;  /* 0x000000ffff057224 */ /* 0x000fe400078e0078 */
[----:B------:R-:W-:-:S04]  /*9240*/  IMAD.MOV.U32 R46, RZ, RZ, R42 ;  /* 0x000000ffff2e7224 */ /* 0x000fc800078e002a */
[--C-:B------:R-:W-:Y:S01]  /*9250*/  @!P4 IMAD.IADD R88, R88, 0x1, -R39.reuse ;  /* 0x000000015858c824 */ /* 0x100fe200078e0a27 */
[----:B------:R-:W-:Y:S01]  /*9260*/  ISETP.GE.AND P4, PT, R5, RZ, PT ;  /* 0x000000ff0500720c */ /* 0x000fe20003f86270 */
[----:B------:R-:W-:Y:S02]  /*9270*/  @!P6 IMAD.IADD R84, R84, 0x1, -R39 ;  /* 0x000000015454e824 */ /* 0x000fe400078e0a27 */
[----:B------:R-:W-:Y:S01]  /*9280*/  @!P2 IMAD.MOV R46, RZ, RZ, -R46 ;  /* 0x000000ffff2ea224 */ /* 0x000fe200078e0a2e */
[C---:B------:R-:W-:Y:S01]  /*9290*/  ISETP.GT.U32.AND P2, PT, R39.reuse, R100, PT ;  /* 0x000000642700720c */ /* 0x040fe20003f44070 */
[----:B------:R-:W-:Y:S01]  /*92a0*/  IMAD.MOV.U32 R5, RZ, RZ, R104 ;  /* 0x000000ffff057224 */ /* 0x000fe200078e0068 */
[----:B------:R-:W-:Y:S01]  /*92b0*/  ISETP.GT.U32.AND P6, PT, R39, R84, PT ;  /* 0x000000542700720c */ /* 0x000fe20003fc4070 */
[----:B------:R-:W-:-:S06]  /*92c0*/  IMAD.MOV.U32 R104, RZ, RZ, R32 ;  /* 0x000000ffff687224 */ /* 0x000fcc00078e0020 */
[----:B------:R-:W-:Y:S01]  /*92d0*/  @!P4 IMAD.MOV R104, RZ, RZ, -R104 ;  /* 0x000000ffff68c224 */ /* 0x000fe200078e0a68 */
[C---:B------:R-:W-:Y:S01]  /*92e0*/  ISETP.GT.U32.AND P4, PT, R39.reuse, R80, PT ;  /* 0x000000502700720c */ /* 0x040fe20003f84070 */
[----:B------:R-:W-:Y:S02]  /*92f0*/  IMAD.MOV.U32 R120, RZ, RZ, R143 ;  /* 0x000000ffff787224 */ /* 0x000fe400078e008f */
[--C-:B------:R-:W-:Y:S01]  /*9300*/  @!P2 IMAD.IADD R100, R100, 0x1, -R39.reuse ;  /* 0x000000016464a824 */ /* 0x100fe200078e0a27 */
[----:B------:R-:W-:Y:S01]  /*9310*/  ISETP.GT.U32.AND P2, PT, R39, R76, PT ;  /* 0x0000004c2700720c */ /* 0x000fe20003f44070 */
[----:B------:R-:W-:Y:S01]  /*9320*/  @!P6 IMAD.IADD R84, R84, 0x1, -R39 ;  /* 0x000000015454e824 */ /* 0x000fe200078e0a27 */
[----:B------:R-:W-:Y:S01]  /*9330*/  ISETP.GE.AND P6, PT, R5, RZ, PT ;  /* 0x000000ff0500720c */ /* 0x000fe20003fc6270 */
[----:B------:R-:W-:Y:S01]  /*9340*/  IMAD.MOV.U32 R5, RZ, RZ, R120 ;  /* 0x000000ffff057224 */ /* 0x000fe200078e0078 */
[----:B------:R-:W4:Y:S01]  /*9350*/  LDL R143, [R1+0x928] ;  /* 0x00092800018f7983 */ /* 0x000f220000100800 */
[----:B------:R-:W-:-:S02]  /*9360*/  IMAD.MOV.U32 R127, RZ, RZ, R133 ;  /* 0x000000ffff7f7224 */ /* 0x000fc400078e0085 */
[----:B------:R-:W-:Y:S02]  /*9370*/  IMAD.MOV.U32 R133, RZ, RZ, R136 ;  /* 0x000000ffff857224 */ /* 0x000fe400078e0088 */
[----:B------:R-:W-:Y:S01]  /*9380*/  @!P4 IMAD.IADD R80, R80, 0x1, -R39 ;  /* 0x000000015050c824 */ /* 0x000fe200078e0a27 */
[----:B------:R-:W-:Y:S01]  /*9390*/  ISETP.GE.AND P4, PT, R5, RZ, PT ;  /* 0x000000ff0500720c */ /* 0x000fe20003f86270 */
[----:B------:R-:W-:Y:S02]  /*93a0*/  IMAD.MOV.U32 R136, RZ, RZ, R140 ;  /* 0x000000ffff887224 */ /* 0x000fe400078e008c */
[----:B------:R-:W-:Y:S02]  /*93b0*/  IMAD.MOV.U32 R140, RZ, RZ, R141 ;  /* 0x000000ffff8c7224 */ /* 0x000fe400078e008d */
[----:B------:R-:W-:Y:S02]  /*93c0*/  IMAD.MOV.U32 R141, RZ, RZ, R147 ;  /* 0x000000ffff8d7224 */ /* 0x000fe400078e0093 */
[----:B------:R-:W-:-:S02]  /*93d0*/  IMAD.MOV.U32 R147, RZ, RZ, R148 ;  /* 0x000000ffff937224 */ /* 0x000fc400078e0094 */
[----:B------:R-:W-:Y:S02]  /*93e0*/  IMAD.MOV.U32 R148, RZ, RZ, R153 ;  /* 0x000000ffff947224 */ /* 0x000fe400078e0099 */
[----:B------:R-:W-:Y:S02]  /*93f0*/  IMAD.MOV.U32 R153, RZ, RZ, R154 ;  /* 0x000000ffff997224 */ /* 0x000fe400078e009a */
[----:B------:R-:W-:Y:S02]  /*9400*/  @!P2 IMAD.IADD R76, R76, 0x1, -R39 ;  /* 0x000000014c4ca824 */ /* 0x000fe400078e0a27 */
[----:B------:R-:W-:Y:S02]  /*9410*/  IMAD.MOV.U32 R154, RZ, RZ, R159 ;  /* 0x000000ffff9a7224 */ /* 0x000fe400078e009f */
[----:B------:R-:W4:Y:S04]  /*9420*/  LDL R159, [R1+0x954] ;  /* 0x00095400019f7983 */ /* 0x000f280000100800 */
[----:B------:R-:W-:Y:S01]  /*9430*/  STL [R1+0xba0], R104 ;  /* 0x000ba06801007387 */ /* 0x000fe20000100800 */
[----:B---3--:R-:W-:-:S02]  /*9440*/  IMAD.MOV.U32 R120, RZ, RZ, R121 ;  /* 0x000000ffff787224 */ /* 0x008fc400078e0079 */
[----:B--2---:R-:W-:Y:S02]  /*9450*/  IMAD.MOV.U32 R121, RZ, RZ, R122 ;  /* 0x000000ffff797224 */ /* 0x004fe400078e007a */
[----:B------:R-:W-:Y:S02]  /*9460*/  IMAD.MOV.U32 R122, RZ, RZ, R124 ;  /* 0x000000ffff7a7224 */ /* 0x000fe400078e007c */
[----:B------:R-:W-:Y:S02]  /*9470*/  IMAD.MOV.U32 R124, RZ, RZ, R128 ;  /* 0x000000ffff7c7224 */ /* 0x000fe400078e0080 */
[----:B------:R-:W-:Y:S02]  /*9480*/  IMAD.MOV.U32 R128, RZ, RZ, R134 ;  /* 0x000000ffff807224 */ /* 0x000fe400078e0086 */
[----:B------:R-:W-:Y:S02]  /*9490*/  IMAD.MOV.U32 R134, RZ, RZ, R142 ;  /* 0x000000ffff867224 */ /* 0x000fe400078e008e */
[----:B------:R-:W-:Y:S01]  /*94a0*/  IMAD.MOV.U32 R5, RZ, RZ, R120 ;  /* 0x000000ffff057224 */ /* 0x000fe200078e0078 */
[----:B------:R-:W2:Y:S01]  /*94b0*/  LDL R142, [R1+0x990] ;  /* 0x00099000018e7983 */ /* 0x000ea20000100800 */
[----:B------:R-:W-:-:S02]  /*94c0*/  IMAD.MOV.U32 R120, RZ, RZ, R121 ;  /* 0x000000ffff787224 */ /* 0x000fc400078e0079 */
[----:B------:R-:W-:Y:S02]  /*94d0*/  IMAD.MOV.U32 R121, RZ, RZ, R122 ;  /* 0x000000ffff797224 */ /* 0x000fe400078e007a */
[----:B------:R-:W-:Y:S02]  /*94e0*/  IMAD.MOV.U32 R122, RZ, RZ, R128 ;  /* 0x000000ffff7a7224 */ /* 0x000fe400078e0080 */
[----:B------:R-:W-:Y:S01]  /*94f0*/  IMAD.MOV.U32 R128, RZ, RZ, R134 ;  /* 0x000000ffff807224 */ /* 0x000fe200078e0086 */
[----:B------:R-:W-:Y:S01]  /*9500*/  ISETP.GE.AND P2, PT, R5, RZ, PT ;  /* 0x000000ff0500720c */ /* 0x000fe20003f46270 */
[----:B------:R-:W-:Y:S02]  /*9510*/  IMAD.MOV.U32 R5, RZ, RZ, R120 ;  /* 0x000000ffff057224 */ /* 0x000fe400078e0078 */
[----:B------:R-:W-:Y:S02]  /*9520*/  IMAD.MOV.U32 R120, RZ, RZ, R121 ;  /* 0x000000ffff787224 */ /* 0x000fe400078e0079 */
[----:B------:R-:W-:-:S02]  /*9530*/  IMAD.MOV.U32 R121, RZ, RZ, R128 ;  /* 0x000000ffff797224 */ /* 0x000fc400078e0080 */
[----:B------:R-:W3:Y:S01]  /*9540*/  LDL R128, [R1+0x964] ;  /* 0x0009640001807983 */ /* 0x000ee20000100800 */
[----:B------:R-:W-:Y:S02]  /*9550*/  IMAD.MOV.U32 R45, RZ, RZ, R41 ;  /* 0x000000ffff2d7224 */ /* 0x000fe400078e0029 */
[C---:B------:R-:W-:Y:S01]  /*9560*/  IMAD R30, R39.reuse, R28, R30 ;  /* 0x0000001c271e7224 */ /* 0x040fe200078e021e */
[----:B------:R-:W-:Y:S01]  /*9570*/  IABS R28, R2 ;  /* 0x00000002001c7213 */ /* 0x000fe20000000000 */
[----:B------:R-:W-:Y:S01]  /*9580*/  @!P0 IMAD.MOV R45, RZ, RZ, -R45 ;  /* 0x000000ffff2d8224 */ /* 0x000fe200078e0a2d */
[----:B------:R-:W-:Y:S01]  /*9590*/  ISETP.GT.U32.AND P0, PT, R39, R96, PT ;  /* 0x000000602700720c */ /* 0x000fe20003f04070 */
[----:B------:R-:W-:Y:S02]  /*95a0*/  IMAD.MOV.U32 R44, RZ, RZ, R34 ;  /* 0x000000ffff2c7224 */ /* 0x000fe400078e0022 */
[----:B------:R-:W-:-:S04]  /*95b0*/  IMAD.HI.U32 R43, R40, R28, RZ ;  /* 0x0000001c282b7227 */ /* 0x000fc800078e00ff */
[----:B------:R-:W-:Y:S01]  /*95c0*/  @!P5 IMAD.MOV R44, RZ, RZ, -R44 ;  /* 0x000000ffff2cd224 */ /* 0x000fe200078e0a2c */
[C---:B------:R-:W-:Y:S01]  /*95d0*/  ISETP.GT.U32.AND P5, PT, R39.reuse, R92, PT ;  /* 0x0000005c2700720c */ /* 0x040fe20003fa4070 */
[----:B------:R-:W-:Y:S02]  /*95e0*/  IMAD.MOV R42, RZ, RZ, -R43 ;  /* 0x000000ffff2a7224 */ /* 0x000fe400078e0a2b */
[----:B------:R-:W-:Y:S02]  /*95f0*/  IMAD.MOV.U32 R43, RZ, RZ, R33 ;  /* 0x000000ffff2b7224 */ /* 0x000fe400078e0021 */
[----:B------:R-:W-:Y:S02]  /*9600*/  @!P0 IMAD.IADD R96, R96, 0x1, -R39 ;  /* 0x0000000160608824 */ /* 0x000fe400078e0a27 */
[----:B------:R-:W-:Y:S01]  /*9610*/  @!P3 IMAD.MOV R43, RZ, RZ, -R43 ;  /* 0x000000ffff2bb224 */ /* 0x000fe200078e0a2b */
[C---:B------:R-:W-:Y:S02]  /*9620*/  ISETP.GT.U32.AND P3, PT, R39.reuse, R88, PT ;  /* 0x000000582700720c */ /* 0x040fe40003f64070 */
[----:B------:R-:W-:-:S03]  /*9630*/  ISETP.GT.U32.AND P0, PT, R39, R72, PT ;  /* 0x000000482700720c */ /* 0x000fc60003f04070 */
[----:B------:R-:W-:Y:S01]  /*9640*/  @!P5 IMAD.IADD R92, R92, 0x1, -R39 ;  /* 0x000000015c5cd824 */ /* 0x000fe200078e0a27 */
[----:B------:R-:W-:-:S07]  /*9650*/  ISETP.GT.U32.AND P5, PT, R39, R68, PT ;  /* 0x000000442700720c */ /* 0x000fce0003fa4070 */
[--C-:B------:R-:W-:Y:S01]  /*9660*/  @!P3 IMAD.IADD R88, R88, 0x1, -R39.reuse ;  /* 0x000000015858b824 */ /* 0x100fe200078e0a27 */
[----:B------:R-:W-:Y:S01]  /*9670*/  ISETP.GT.U32.AND P3, PT, R39, R64, PT ;  /* 0x000000402700720c */ /* 0x000fe20003f64070 */
[--C-:B------:R-:W-:Y:S01]  /*9680*/  @!P0 IMAD.IADD R72, R72, 0x1, -R39.reuse ;  /* 0x0000000148488824 */ /* 0x100fe200078e0a27 */
[----:B------:R-:W-:Y:S01]  /*9690*/  ISETP.GE.AND P0, PT, R5, RZ, PT ;  /* 0x000000ff0500720c */ /* 0x000fe20003f06270 */
[----:B------:R-:W-:Y:S02]  /*96a0*/  IMAD.MOV.U32 R5, RZ, RZ, R120 ;  /* 0x000000ffff057224 */ /* 0x000fe400078e0078 */
[----:B------:R-:W-:-:S03]  /*96b0*/  @!P5 IMAD.IADD R68, R68, 0x1, -R39 ;  /* 0x000000014444d824 */ /* 0x000fc600078e0a27 */
[----:B------:R-:W-:-:S05]  /*96c0*/  ISETP.GE.AND P5, PT, R5, RZ, PT ;  /* 0x000000ff0500720c */ /* 0x000fca0003fa6270 */
[--C-:B------:R-:W-:Y:S01]  /*96d0*/  @!P3 IMAD.IADD R64, R64, 0x1, -R39.reuse ;  /* 0x000000014040b824 */ /* 0x100fe200078e0a27 */
[C---:B------:R-:W-:Y:S01]  /*96e0*/  ISETP.GT.U32.AND P3, PT, R39.reuse, R80, PT ;  /* 0x000000502700720c */ /* 0x040fe20003f64070 */
[----:B------:R-:W-:Y:S01]  /*96f0*/  @!P0 IMAD.MOV R88, RZ, RZ, -R88 ;  /* 0x000000ffff588224 */ /* 0x000fe200078e0a58 */
[C---:B------:R-:W-:Y:S01]  /*9700*/  ISETP.GT.U32.AND P0, PT, R39.reuse, R68, PT ;  /* 0x000000442700720c */ /* 0x040fe20003f04070 */
[----:B------:R-:W-:Y:S01]  /*9710*/  @!P4 IMAD.MOV R96, RZ, RZ, -R96 ;  /* 0x000000ffff60c224 */ /* 0x000fe200078e0a60 */
[C---:B------:R-:W-:Y:S01]  /*9720*/  ISETP.GT.U32.AND P4, PT, R39.reuse, R76, PT ;  /* 0x0000004c2700720c */ /* 0x040fe20003f84070 */
[----:B------:R-:W-:Y:S02]  /*9730*/  VIADD R5, R0, 0x14 ;  /* 0x0000001400057836 */ /* 0x000fe40000000000 */
[----:B------:R-:W-:Y:S01]  /*9740*/  @!P5 IMAD.MOV R84, RZ, RZ, -R84 ;  /* 0x000000ffff54d224 */ /* 0x000fe200078e0a54 */
[C---:B------:R-:W-:Y:S01]  /*9750*/  ISETP.GT.U32.AND P5, PT, R39.reuse, R60, PT ;  /* 0x0000003c2700720c */ /* 0x040fe20003fa4070 */
[C---:B------:R-:W-:Y:S01]  /*9760*/  IMAD R28, R39.reuse, R42, R28 ;  /* 0x0000002a271c7224 */ /* 0x040fe200078e021c */
[----:B------:R-:W-:Y:S01]  /*9770*/  IABS R42, R5 ;  /* 0x00000005002a7213 */ /* 0x000fe20000000000 */
[----:B------:R-:W-:Y:S01]  /*9780*/  @!P2 IMAD.MOV R92, RZ, RZ, -R92 ;  /* 0x000000ffff5ca224 */ /* 0x000fe200078e0a5c */
[C---:B------:R-:W-:Y:S01]  /*9790*/  ISETP.GT.U32.AND P2, PT, R39.reuse, R72, PT ;  /* 0x000000482700720c */ /* 0x040fe20003f44070 */
[--C-:B------:R-:W-:Y:S01]  /*97a0*/  @!P3 IMAD.IADD R80, R80, 0x1, -R39.reuse ;  /* 0x000000015050b824 */ /* 0x100fe200078e0a27 */
[----:B------:R-:W-:Y:S01]  /*97b0*/  ISETP.GT.U32.AND P3, PT, R39, R56, PT ;  /* 0x000000382700720c */ /* 0x000fe20003f64070 */
[----:B------:R-:W-:-:S02]  /*97c0*/  @!P0 IMAD.IADD R68, R68, 0x1, -R39 ;  /* 0x0000000144448824 */ /* 0x000fc400078e0a27 */
[----:B------:R-:W-:Y:S01]  /*97d0*/  @!P4 IMAD.IADD R76, R76, 0x1, -R39 ;  /* 0x000000014c4cc824 */ /* 0x000fe200078e0a27 */
[----:B------:R-:W-:-:S03]  /*97e0*/  ISETP.GT.U32.AND P4, PT, R39, R53, PT ;  /* 0x000000352700720c */ /* 0x000fc60003f84070 */
[----:B------:R-:W-:-:S04]  /*97f0*/  @!P5 IMAD.IADD R60, R60, 0x1, -R39 ;  /* 0x000000013c3cd824 */ /* 0x000fc800078e0a27 */
[--C-:B------:R-:W-:Y:S01]  /*9800*/  @!P2 IMAD.IADD R72, R72, 0x1, -R39.reuse ;  /* 0x000000014848a824 */ /* 0x100fe200078e0a27 */
[----:B------:R-:W-:Y:S01]  /*9810*/  ISETP.GT.U32.AND P2, PT, R39, R50, PT ;  /* 0x000000322700720c */ /* 0x000fe20003f44070 */
[----:B------:R-:W-:-:S04]  /*9820*/  @!P3 IMAD.IADD R56, R56, 0x1, -R39 ;  /* 0x000000013838b824 */ /* 0x000fc800078e0a27 */
[----:B------:R-:W-:-:S08]  /*9830*/  @!P4 IMAD.IADD R53, R53, 0x1, -R39 ;  /* 0x000000013535c824 */ /* 0x000fd000078e0a27 */
[----:B------:R-:W-:Y:S02]  /*9840*/  @!P2 IMAD.IADD R50, R50, 0x1, -R39 ;  /* 0x000000013232a824 */ /* 0x000fe400078e0a27 */
[----:B--2---:R-:W-:Y:S02]  /*9850*/  IMAD.MOV.U32 R134, RZ, RZ, R142 ;  /* 0x000000ffff867224 */ /* 0x004fe400078e008e */
[----:B----4-:R-:W-:Y:S02]  /*9860*/  IMAD.MOV.U32 R142, RZ, RZ, R143 ;  /* 0x000000ffff8e7224 */ /* 0x010fe400078e008f */
[----:B------:R-:W-:Y:S02]  /*9870*/  IMAD.MOV.U32 R143, RZ, RZ, R144 ;  /* 0x000000ffff8f7224 */ /* 0x000fe400078e0090 */
[----:B------:R-:W2:Y:S01]  /*9880*/  LDL R144, [R1+0x950] ;  /* 0x0009500001907983 */ /* 0x000ea20000100800 */
[----:B---3--:R-:W-:-:S03]  /*9890*/  IMAD.MOV.U32 R120, RZ, RZ, R128 ;  /* 0x000000ffff787224 */ /* 0x008fc600078e0080 */
[----:B------:R-:W3:Y:S04]  /*98a0*/  LDL R128, [R1+0x938] ;  /* 0x0009380001807983 */ /* 0x000ee80000100800 */
[----:B------:R4:W-:Y:S02]  /*98b0*/  STL [R1+0x8c4], R5 ;  /* 0x0008c40501007387 */ /* 0x0009e40000100800 */
[----:B----4-:R-:W-:Y:S02]  /*98c0*/  IMAD.MOV.U32 R5, RZ, RZ, R120 ;  /* 0x000000ffff057224 */ /* 0x010fe400078e0078 */
[----:B------:R-:W-:Y:S02]  /*98d0*/  IMAD.MOV.U32 R120, RZ, RZ, R121 ;  /* 0x000000ffff787224 */ /* 0x000fe400078e0079 */
[----:B------:R-:W-:Y:S01]  /*98e0*/  IMAD.MOV.U32 R121, RZ, RZ, R124 ;  /* 0x000000ffff797224 */ /* 0x000fe200078e007c */
[----:B------:R-:W-:Y:S01]  /*98f0*/  ISETP.GE.AND P0, PT, R5, RZ, PT ;  /* 0x000000ff0500720c */ /* 0x000fe20003f06270 */
[----:B------:R-:W-:-:S02]  /*9900*/  IMAD.MOV.U32 R124, RZ, RZ, R133 ;  /* 0x000000ffff7c7224 */ /* 0x000fc400078e0085 */
[----:B------:R-:W-:Y:S02]  /*9910*/  IMAD.MOV.U32 R5, RZ, RZ, R120 ;  /* 0x000000ffff057224 */ /* 0x000fe400078e0078 */
[----:B------:R-:W-:Y:S02]  /*9920*/  IMAD.MOV.U32 R133, RZ, RZ, R140 ;  /* 0x000000ffff857224 */ /* 0x000fe400078e008c */
[----:B------:R-:W-:Y:S01]  /*9930*/  IMAD.MOV.U32 R120, RZ, RZ, R121 ;  /* 0x000000ffff787224 */ /* 0x000fe200078e0079 */
[----:B------:R-:W-:Y:S01]  /*9940*/  ISETP.GE.AND P5, PT, R5, RZ, PT ;  /* 0x000000ff0500720c */ /* 0x000fe20003fa6270 */
[----:B------:R-:W-:Y:S02]  /*9950*/  IMAD.MOV.U32 R121, RZ, RZ, R124 ;  /* 0x000000ffff797224 */ /* 0x000fe400078e007c */
[----:B------:R-:W-:Y:S02]  /*9960*/  IMAD.MOV.U32 R124, RZ, RZ, R133 ;  /* 0x000000ffff7c7224 */ /* 0x000fe400078e0085 */
[----:B------:R-:W-:Y:S01]  /*9970*/  IMAD.MOV.U32 R5, RZ, RZ, R120 ;  /* 0x000000ffff057224 */ /* 0x000fe200078e0078 */
[----:B------:R-:W4:Y:S01]  /*9980*/  LDL R133, [R1+0x9b0] ;  /* 0x0009b00001857983 */ /* 0x000f220000100800 */
[----:B------:R-:W-:-:S02]  /*9990*/  IMAD.MOV.U32 R120, RZ, RZ, R121 ;  /* 0x000000ffff787224 */ /* 0x000fc400078e0079 */
[----:B------:R-:W-:Y:S01]  /*99a0*/  IMAD.MOV.U32 R121, RZ, RZ, R124 ;  /* 0x000000ffff797224 */ /* 0x000fe200078e007c */
[----:B------:R-:W-:Y:S01]  /*99b0*/  ISETP.GE.AND P3, PT, R5, RZ, PT ;  /* 0x000000ff0500720c */ /* 0x000fe20003f66270 */
[----:B------:R-:W-:Y:S01]  /*99c0*/  IMAD.MOV.U32 R5, RZ, RZ, R120 ;  /* 0x000000ffff057224 */ /* 0x000fe200078e0078 */
[----:B------:R-:W2:Y:S01]  /*99d0*/  LDL R124, [R1+0x95c] ;  /* 0x00095c00017c7983 */ /* 0x000ea20000100800 */
[----:B------:R-:W-:-:S03]  /*99e0*/  IMAD.MOV.U32 R120, RZ, RZ, R121 ;  /* 0x000000ffff787224 */ /* 0x000fc600078e0079 */
[----:B------:R-:W-:Y:S01]  /*99f0*/  ISETP.GE.AND P4, PT, R5, RZ, PT ;  /* 0x000000ff0500720c */ /* 0x000fe20003f86270 */
[----:B------:R-:W-:Y:S01]  /*9a00*/  IMAD.MOV.U32 R5, RZ, RZ, R120 ;  /* 0x000000ffff057224 */ /* 0x000fe200078e0078 */
[----:B------:R-:W2:Y:S04]  /*9a10*/  LDL R121, [R1+0x978] ;  /* 0x0009780001797983 */ /* 0x000ea80000100800 */
[----:B------:R-:W-:Y:S02]  /*9a20*/  ISETP.GE.AND P2, PT, R5, RZ, PT ;  /* 0x000000ff0500720c */ /* 0x000fe40003f46270 */
[----:B------:R-:W2:Y:S01]  /*9a30*/  LDL R5, [R1+0x99c] ;  /* 0x00099c0001057983 */ /* 0x000ea20000100800 */
[----:B------:R-:W-:Y:S01]  /*9a40*/  @!P6 IMAD.MOV R100, RZ, RZ, -R100 ;  /* 0x000000ffff64e224 */ /* 0x000fe200078e0a64 */
[----:B------:R-:W-:-:S13]  /*9a50*/  ISETP.GT.U32.AND P6, PT, R39, R64, PT ;  /* 0x000000402700720c */ /* 0x000fda0003fc4070 */
[----:B------:R-:W-:Y:S01]  /*9a60*/  @!P6 IMAD.IADD R64, R64, 0x1, -R39 ;  /* 0x000000014040e824 */ /* 0x000fe200078e0a27 */
[C---:B------:R-:W-:Y:S01]  /*9a70*/  ISETP.GT.U32.AND P6, PT, R39.reuse, R99, PT ;  /* 0x000000632700720c */ /* 0x040fe20003fc4070 */
[----:B------:R-:W-:Y:S01]  /*9a80*/  @!P0 IMAD.MOV R80, RZ, RZ, -R80 ;  /* 0x000000ffff508224 */ /* 0x000fe200078e0a50 */
[C---:B------:R-:W-:Y:S01]  /*9a90*/  ISETP.GT.U32.AND P0, PT, R39.reuse, R60, PT ;  /* 0x0000003c2700720c */ /* 0x040fe20003f04070 */
[----:B------:R-:W-:Y:S01]  /*9aa0*/  @!P5 IMAD.MOV R76, RZ, RZ, -R76 ;  /* 0x000000ffff4cd224 */ /* 0x000fe200078e0a4c */
[----:B------:R-:W-:-:S09]  /*9ab0*/  ISETP.GT.U32.AND P5, PT, R39, R56, PT ;  /* 0x000000382700720c */ /* 0x000fd20003fa4070 */
[----:B------:R-:W-:-:S05]  /*9ac0*/  @!P6 IMAD.IADD R99, R99, 0x1, -R39 ;  /* 0x000000016363e824 */ /* 0x000fca00078e0a27 */
[C---:B------:R-:W-:Y:S01]  /*9ad0*/  ISETP.GT.U32.AND P6, PT, R39.reuse, R99, PT ;  /* 0x000000632700720c */ /* 0x040fe20003fc4070 */
[----:B------:R-:W-:Y:S01]  /*9ae0*/  @!P2 IMAD.MOV R64, RZ, RZ, -R64 ;  /* 0x000000ffff40a224 */ /* 0x000fe200078e0a40 */
[C---:B------:R-:W-:Y:S01]  /*9af0*/  ISETP.GT.U32.AND P2, PT, R39.reuse, R95, PT ;  /* 0x0000005f2700720c */ /* 0x040fe20003f44070 */
[----:B------:R-:W-:Y:S02]  /*9b00*/  IMAD.MOV.U32 R120, RZ, RZ, R137 ;  /* 0x000000ffff787224 */ /* 0x000fe400078e0089 */
[--C-:B------:R-:W-:Y:S01]  /*9b10*/  @!P0 IMAD.IADD R60, R60, 0x1, -R39.reuse ;  /* 0x000000013c3c8824 */ /* 0x100fe200078e0a27 */
[C---:B------:R-:W-:Y:S01]  /*9b20*/  ISETP.GT.U32.AND P0, PT, R39.reuse, R91, PT ;  /* 0x0000005b2700720c */ /* 0x040fe20003f04070 */
[--C-:B------:R-:W-:Y:S01]  /*9b30*/  @!P5 IMAD.IADD R56, R56, 0x1, -R39.reuse ;  /* 0x000000013838d824 */ /* 0x100fe200078e0a27 */
[----:B------:R-:W-:Y:S01]  /*9b40*/  ISETP.GT.U32.AND P5, PT, R39, R87, PT ;  /* 0x000000572700720c */ /* 0x000fe20003fa4070 */
[----:B------:R-:W-:Y:S01]  /*9b50*/  IMAD.HI.U32 R32, R40, R42, RZ ;  /* 0x0000002a28207227 */ /* 0x000fe200078e00ff */
[----:B------:R-:W3:Y:S03]  /*9b60*/  LDL R137, [R1+0x958] ;  /* 0x0009580001897983 */ /* 0x000ee60000100800 */
[----:B------:R-:W-:-:S02]  /*9b70*/  @!P6 IMAD.IADD R99, R99, 0x1, -R39 ;  /* 0x000000016363e824 */ /* 0x000fc400078e0a27 */
[--C-:B------:R-:W-:Y:S02]  /*9b80*/  @!P2 IMAD.IADD R95, R95, 0x1, -R39.reuse ;  /* 0x000000015f5fa824 */ /* 0x100fe400078e0a27 */
[----:B------:R-:W-:Y:S02]  /*9b90*/  IMAD.MOV R32, RZ, RZ, -R32 ;  /* 0x000000ffff207224 */ /* 0x000fe400078e0a20 */
[----:B------:R-:W-:Y:S02]  /*9ba0*/  @!P0 IMAD.IADD R91, R91, 0x1, -R39 ;  /* 0x000000015b5b8824 */ /* 0x000fe400078e0a27 */
[----:B------:R-:W-:Y:S02]  /*9bb0*/  IMAD R42, R39, R32, R42 ;  /* 0x00000020272a7224 */ /* 0x000fe400078e022a */
[----:B------:R-:W-:Y:S02]  /*9bc0*/  IMAD.MOV.U32 R140, RZ, RZ, R141 ;  /* 0x000000ffff8c7224 */ /* 0x000fe400078e008d */
[----:B------:R-:W-:-:S02]  /*9bd0*/  @!P5 IMAD.IADD R87, R87, 0x1, -R39 ;  /* 0x000000015757d824 */ /* 0x000fc400078e0a27 */
[----:B------:R-:W-:Y:S02]  /*9be0*/  IMAD.MOV.U32 R141, RZ, RZ, R147 ;  /* 0x000000ffff8d7224 */ /* 0x000fe400078e0093 */
[----:B------:R-:W3:Y:S04]  /*9bf0*/  LDL R147, [R1+0x9a4] ;  /* 0x0009a40001937983 */ /* 0x000ee80000100800 */
[----:B------:R-:W-:Y:S01]  /*9c00*/  STL [R1+0xbf0], R42 ;  /* 0x000bf02a01007387 */ /* 0x000fe20000100800 */
[----:B--2---:R-:W-:Y:S01]  /*9c10*/  ISETP.GE.AND P6, PT, R5, RZ, PT ;  /* 0x000000ff0500720c */ /* 0x004fe20003fc6270 */
[----:B------:R-:W-:Y:S02]  /*9c20*/  IMAD.MOV.U32 R5, RZ, RZ, R120 ;  /* 0x000000ffff057224 */ /* 0x000fe400078e0078 */
[----:B------:R-:W-:-:S02]  /*9c30*/  IMAD.MOV.U32 R120, RZ, RZ, R121 ;  /* 0x000000ffff787224 */ /* 0x000fc400078e0079 */
[----:B------:R-:W-:Y:S01]  /*9c40*/  IMAD.MOV.U32 R121, RZ, RZ, R122 ;  /* 0x000000ffff797224 */ /* 0x000fe200078e007a */
[----:B------:R-:W-:Y:S01]  /*9c50*/  ISETP.GE.AND P2, PT, R5, RZ, PT ;  /* 0x000000ff0500720c */ /* 0x000fe20003f46270 */
[----:B------:R-:W-:Y:S02]  /*9c60*/  IMAD.MOV.U32 R122, RZ, RZ, R124 ;  /* 0x000000ffff7a7224 */ /* 0x000fe400078e007c */
[----:B------:R-:W-:Y:S02]  /*9c70*/  IMAD.MOV.U32 R124, RZ, RZ, R129 ;  /* 0x000000ffff7c7224 */ /* 0x000fe400078e0081 */
[----:B------:R-:W-:Y:S02]  /*9c80*/  IMAD.MOV.U32 R5, RZ, RZ, R120 ;  /* 0x000000ffff057224 */ /* 0x000fe400078e0078 */
[----:B------:R-:W-:Y:S02]  /*9c90*/  IMAD.MOV.U32 R120, RZ, RZ, R122 ;  /* 0x000000ffff787224 */ /* 0x000fe400078e007a */
[----:B------:R-:W-:Y:S01]  /*9ca0*/  IMAD.MOV.U32 R122, RZ, RZ, R124 ;  /* 0x000000ffff7a7224 */ /* 0x000fe200078e007c */
[----:B------:R-:W-:Y:S01]  /*9cb0*/  ISETP.GE.AND P0, PT, R5, RZ, PT ;  /* 0x000000ff0500720c */ /* 0x000fe20003f06270 */
[----:B------:R-:W-:Y:S01]  /*9cc0*/  IMAD.MOV.U32 R5, RZ, RZ, R120 ;  /* 0x000000ffff057224 */ /* 0x000fe200078e0078 */
[----:B------:R-:W2:Y:S01]  /*9cd0*/  LDL R124, [R1+0x968] ;  /* 0x00096800017c7983 */ /* 0x000ea20000100800 */
[----:B------:R-:W-:-:S03]  /*9ce0*/  IMAD.MOV.U32 R120, RZ, RZ, R122 ;  /* 0x000000ffff787224 */ /* 0x000fc600078e007a */
[----:B------:R-:W-:Y:S01]  /*9cf0*/  ISETP.GE.AND P5, PT, R5, RZ, PT ;  /* 0x000000ff0500720c */ /* 0x000fe20003fa6270 */
[----:B------:R-:W-:Y:S01]  /*9d00*/  IMAD.MOV.U32 R5, RZ, RZ, R120 ;  /* 0x000000ffff057224 */ /* 0x000fe200078e0078 */
[----:B------:R-:W3:Y:S01]  /*9d10*/  LDL R122, [R1+0x948] ;  /* 0x00094800017a7983 */ /* 0x000ee20000100800 */
[----:B------:R-:W-:-:S03]  /*9d20*/  IMAD.MOV.U32 R120, RZ, RZ, R121 ;  /* 0x000000ffff787224 */ /* 0x000fc600078e0079 */
[----:B------:R-:W3:Y:S01]  /*9d30*/  LDL R121, [R1+0x918] ;  /* 0x0009180001797983 */ /* 0x000ee20000100800 */
[----:B------:R-:W-:Y:S02]  /*9d40*/  IMAD.MOV.U32 R129, RZ, RZ, R131 ;  /* 0x000000ffff817224 */ /* 0x000fe400078e0083 */
[----:B----4-:R-:W-:Y:S02]  /*9d50*/  IMAD.MOV.U32 R131, RZ, RZ, R133 ;  /* 0x000000ffff837224 */ /* 0x010fe400078e0085 */
[----:B------:R-:W-:Y:S02]  /*9d60*/  IMAD.MOV.U32 R133, RZ, RZ, R134 ;  /* 0x000000ffff857224 */ /* 0x000fe400078e0086 */
[----:B------:R-:W4:Y:S01]  /*9d70*/  LDL R134, [R1+0x980] ;  /* 0x0009800001867983 */ /* 0x000f220000100800 */
[----:B------:R-:W-:Y:S01]  /*9d80*/  @!P3 IMAD.MOV R72, RZ, RZ, -R72 ;  /* 0x000000ffff48b224 */ /* 0x000fe200078e0a48 */
[C---:B------:R-:W-:Y:S01]  /*9d90*/  ISETP.GT.U32.AND P3, PT, R39.reuse, R53, PT ;  /* 0x000000352700720c */ /* 0x040fe20003f64070 */
[----:B------:R-:W-:Y:S01]  /*9da0*/  @!P4 IMAD.MOV R68, RZ, RZ, -R68 ;  /* 0x000000ffff44c224 */ /* 0x000fe200078e0a44 */
[----:B------:R-:W-:-:S11]  /*9db0*/  ISETP.GT.U32.AND P4, PT, R39, R50, PT ;  /* 0x000000322700720c */ /* 0x000fd60003f84070 */
[--C-:B------:R-:W-:Y:S01]  /*9dc0*/  @!P3 IMAD.IADD R53, R53, 0x1, -R39.reuse ;  /* 0x000000013535b824 */ /* 0x100fe200078e0a27 */
[C---:B------:R-:W-:Y:S01]  /*9dd0*/  ISETP.GT.U32.AND P3, PT, R39.reuse, R83, PT ;  /* 0x000000532700720c */ /* 0x040fe20003f64070 */
[----:B------:R-:W-:Y:S01]  /*9de0*/  @!P4 IMAD.IADD R50, R50, 0x1, -R39 ;  /* 0x000000013232c824 */ /* 0x000fe200078e0a27 */
[C---:B------:R-:W-:Y:S01]  /*9df0*/  ISETP.GT.U32.AND P4, PT, R39.reuse, R79, PT ;  /* 0x0000004f2700720c */ /* 0x040fe20003f84070 */
[----:B------:R-:W-:Y:S01]  /*9e00*/  @!P0 IMAD.MOV R53, RZ, RZ, -R53 ;  /* 0x000000ffff358224 */ /* 0x000fe200078e0a35 */
[----:B------:R-:W-:-:S09]  /*9e10*/  ISETP.GT.U32.AND P0, PT, R39, R87, PT ;  /* 0x000000572700720c */ /* 0x000fd20003f04070 */
[--C-:B------:R-:W-:Y:S01]  /*9e20*/  @!P3 IMAD.IADD R83, R83, 0x1, -R39.reuse ;  /* 0x000000015353b824 */ /* 0x100fe200078e0a27 */
[----:B------:R-:W-:Y:S01]  /*9e30*/  ISETP.GE.AND P3, PT, R5, RZ, PT ;  /* 0x000000ff0500720c */ /* 0x000fe20003f66270 */
[--C-:B------:R-:W-:Y:S01]  /*9e40*/  @!P4 IMAD.IADD R79, R79, 0x1, -R39.reuse ;  /* 0x000000014f4fc824 */ /* 0x100fe200078e0a27 */
[C---:B------:R-:W-:Y:S01]  /*9e50*/  ISETP.GT.U32.AND P4, PT, R39.reuse, R95, PT ;  /* 0x0000005f2700720c */ /* 0x040fe20003f84070 */
[----:B------:R-:W-:Y:S01]  /*9e60*/  @!P5 IMAD.MOV R50, RZ, RZ, -R50 ;  /* 0x000000ffff32d224 */ /* 0x000fe200078e0a32 */
[C---:B------:R-:W-:Y:S01]  /*9e70*/  ISETP.GT.U32.AND P5, PT, R39.reuse, R83, PT ;  /* 0x000000532700720c */ /* 0x040fe20003fa4070 */
[----:B------:R-:W-:Y:S01]  /*9e80*/  @!P2 IMAD.MOV R56, RZ, RZ, -R56 ;  /* 0x000000ffff38a224 */ /* 0x000fe200078e0a38 */
[----:B------:R-:W-:Y:S01]  /*9e90*/  ISETP.GT.U32.AND P2, PT, R39, R91, PT ;  /* 0x0000005b2700720c */ /* 0x000fe20003f44070 */
[----:B------:R-:W-:Y:S01]  /*9ea0*/  @!P0 IMAD.IADD R87, R87, 0x1, -R39 ;  /* 0x0000000157578824 */ /* 0x000fe200078e0a27 */
[----:B------:R-:W-:-:S05]  /*9eb0*/  ISETP.GT.U32.AND P0, PT, R39, R63, PT ;  /* 0x0000003f2700720c */ /* 0x000fca0003f04070 */
[----:B------:R-:W-:Y:S01]  /*9ec0*/  @!P3 IMAD.MOV R99, RZ, RZ, -R99 ;  /* 0x000000ffff63b224 */ /* 0x000fe200078e0a63 */
[----:B------:R-:W-:Y:S01]  /*9ed0*/  ISETP.GT.U32.AND P3, PT, R39, R75, PT ;  /* 0x0000004b2700720c */ /* 0x000fe20003f64070 */
[--C-:B------:R-:W-:Y:S01]  /*9ee0*/  @!P4 IMAD.IADD R95, R95, 0x1, -R39.reuse ;  /* 0x000000015f5fc824 */ /* 0x100fe200078e0a27 */
[C---:B------:R-:W-:Y:S01]  /*9ef0*/  ISETP.GT.U32.AND P4, PT, R39.reuse, R71, PT ;  /* 0x000000472700720c */ /* 0x040fe20003f84070 */
[----:B------:R-:W-:Y:S01]  /*9f00*/  @!P6 IMAD.MOV R60, RZ, RZ, -R60 ;  /* 0x000000ffff3ce224 */ /* 0x000fe200078e0a3c */
[----:B------:R-:W-:Y:S01]  /*9f10*/  ISETP.GT.U32.AND P6, PT, R39, R79, PT ;  /* 0x0000004f2700720c */ /* 0x000fe20003fc4070 */
[--C-:B------:R-:W-:Y:S02]  /*9f20*/  @!P5 IMAD.IADD R83, R83, 0x1, -R39.reuse ;  /* 0x000000015353d824 */ /* 0x100fe400078e0a27 */
[--C-:B------:R-:W-:Y:S01]  /*9f30*/  @!P2 IMAD.IADD R91, R91, 0x1, -R39.reuse ;  /* 0x000000015b5ba824 */ /* 0x100fe200078e0a27 */
[----:B------:R-:W-:Y:S01]  /*9f40*/  ISETP.GT.U32.AND P2, PT, R39, R67, PT ;  /* 0x000000432700720c */ /* 0x000fe20003f44070 */
[----:B------:R-:W-:-:S04]  /*9f50*/  @!P0 IMAD.IADD R63, R63, 0x1, -R39 ;  /* 0x000000013f3f8824 */ /* 0x000fc800078e0a27 */
[--C-:B------:R-:W-:Y:S01]  /*9f60*/  @!P3 IMAD.IADD R75, R75, 0x1, -R39.reuse ;  /* 0x000000014b4bb824 */ /* 0x100fe200078e0a27 */
[----:B------:R-:W-:Y:S01]  /*9f70*/  ISETP.GE.AND P3, PT, R120, RZ, PT ;  /* 0x000000ff7800720c */ /* 0x000fe20003f66270 */
[--C-:B------:R-:W-:Y:S02]  /*9f80*/  @!P4 IMAD.IADD R71, R71, 0x1, -R39.reuse ;  /* 0x000000014747c824 */ /* 0x100fe400078e0a27 */
[----:B------:R-:W-:-:S04]  /*9f90*/  @!P6 IMAD.IADD R79, R79, 0x1, -R39 ;  /* 0x000000014f4fe824 */ /* 0x000fc800078e0a27 */
[----:B------:R-:W-:-:S06]  /*9fa0*/  @!P2 IMAD.IADD R67, R67, 0x1, -R39 ;  /* 0x000000014343a824 */ /* 0x000fcc00078e0a27 */
[----:B------:R-:W-:Y:S01]  /*9fb0*/  @!P3 IMAD.MOV R91, RZ, RZ, -R91 ;  /* 0x000000ffff5bb224 */ /* 0x000fe200078e0a5b */
[C---:B------:R-:W-:Y:S02]  /*9fc0*/  ISETP.GT.U32.AND P3, PT, R39.reuse, R71, PT ;  /* 0x000000472700720c */ /* 0x040fe40003f64070 */
[----:B------:R-:W-:-:S11]  /*9fd0*/  ISETP.GT.U32.AND P6, PT, R39, R59, PT ;  /* 0x0000003b2700720c */ /* 0x000fd60003fc4070 */
[--C-:B------:R-:W-:Y:S01]  /*9fe0*/  @!P3 IMAD.IADD R71, R71, 0x1, -R39.reuse ;  /* 0x000000014747b824 */ /* 0x100fe200078e0a27 */
[----:B------:R-:W-:Y:S01]  /*9ff0*/  ISETP.GT.U32.AND P3, PT, R39, R49, PT ;  /* 0x000000312700720c */ /* 0x000fe20003f64070 */
[----:B------:R-:W-:-:S05]  /*a000*/  @!P6 IMAD.IADD R59, R59, 0x1, -R39 ;  /* 0x000000013b3be824 */ /* 0x000fca00078e0a27 */
[----:B------:R-:W-:-:S07]  /*a010*/  ISETP.GT.U32.AND P6, PT, R39, R59, PT ;  /* 0x0000003b2700720c */ /* 0x000fce0003fc4070 */
[----:B------:R-:W-:Y:S01]  /*a020*/  @!P3 IMAD.IADD R49, R49, 0x1, -R39 ;  /* 0x000000013131b824 */ /* 0x000fe200078e0a27 */
[----:B------:R-:W-:-:S05]  /*a030*/  ISETP.GE.AND P3, PT, R131, RZ, PT ;  /* 0x000000ff8300720c */ /* 0x000fca0003f66270 */
[----:B------:R-:W-:Y:S01]  /*a040*/  @!P6 IMAD.IADD R59, R59, 0x1, -R39 ;  /* 0x000000013b3be824 */ /* 0x000fe200078e0a27 */
[----:B------:R-:W-:Y:S02]  /*a050*/  ISETP.GE.AND P6, PT, R127, RZ, PT ;  /* 0x000000ff7f00720c */ /* 0x000fe40003fc6270 */
[----:B--2---:R-:W-:Y:S01]  /*a060*/  ISETP.GE.AND P0, PT, R124, RZ, PT ;  /* 0x000000ff7c00720c */ /* 0x004fe20003f06270 */
[----:B---3--:R-:W-:-:S05]  /*a070*/  IMAD.MOV.U32 R5, RZ, RZ, R121 ;  /* 0x000000ffff057224 */ /* 0x008fca00078e0079 */
[----:B------:R-:W-:Y:S01]  /*a080*/  ISETP.GE.AND P5, PT, R5, RZ, PT ;  /* 0x000000ff0500720c */ /* 0x000fe20003fa6270 */
[----:B------:R-:W-:-:S05]  /*a090*/  IMAD.MOV.U32 R121, RZ, RZ, R128 ;  /* 0x000000ffff797224 */ /* 0x000fca00078e0080 */
[----:B------:R-:W-:Y:S01]  /*a0a0*/  ISETP.GE.AND P4, PT, R121, RZ, PT ;  /* 0x000000ff7900720c */ /* 0x000fe20003f86270 */
[----:B------:R-:W-:Y:S01]  /*a0b0*/  @!P0 IMAD.MOV R79, RZ, RZ, -R79 ;  /* 0x000000ffff4f8224 */ /* 0x000fe200078e0a4f */
[----:B------:R-:W-:-:S05]  /*a0c0*/  ISETP.GE.AND P2, PT, R122, RZ, PT ;  /* 0x000000ff7a00720c */ /* 0x000fca0003f46270 */
[----:B------:R-:W-:Y:S01]  /*a0d0*/  @!P5 IMAD.MOV R95, RZ, RZ, -R95 ;  /* 0x000000ffff5fd224 */ /* 0x000fe200078e0a5f */
[C---:B------:R-:W-:Y:S02]  /*a0e0*/  ISETP.GT.U32.AND P5, PT, R39.reuse, R75, PT ;  /* 0x0000004b2700720c */ /* 0x040fe40003fa4070 */
[----:B------:R-:W-:-:S03]  /*a0f0*/  ISETP.GT.U32.AND P0, PT, R39, R55, PT ;  /* 0x000000372700720c */ /* 0x000fc60003f04070 */
[----:B------:R-:W-:Y:S01]  /*a100*/  @!P4 IMAD.MOV R87, RZ, RZ, -R87 ;  /* 0x000000ffff57c224 */ /* 0x000fe200078e0a57 */
[----:B------:R-:W-:Y:S01]  /*a110*/  ISETP.GT.U32.AND P4, PT, R39, R67, PT ;  /* 0x000000432700720c */ /* 0x000fe20003f84070 */
[----:B------:R-:W-:Y:S02]  /*a120*/  IMAD.MOV.U32 R128, RZ, RZ, R149 ;  /* 0x000000ffff807224 */ /* 0x000fe400078e0095 */
[----:B------:R-:W-:-:S04]  /*a130*/  @!P2 IMAD.MOV R83, RZ, RZ, -R83 ;  /* 0x000000ffff53a224 */ /* 0x000fc800078e0a53 */
[--C-:B------:R-:W-:Y:S01]  /*a140*/  @!P5 IMAD.IADD R75, R75, 0x1, -R39.reuse ;  /* 0x000000014b4bd824 */ /* 0x100fe200078e0a27 */
[----:B------:R-:W-:Y:S01]  /*a150*/  ISETP.GT.U32.AND P5, PT, R39, R52, PT ;  /* 0x000000342700720c */ /* 0x000fe20003fa4070 */
[--C-:B------:R-:W-:Y:S01]  /*a160*/  @!P0 IMAD.IADD R55, R55, 0x1, -R39.reuse ;  /* 0x0000000137378824 */ /* 0x100fe200078e0a27 */
[----:B------:R-:W-:Y:S02]  /*a170*/  ISETP.GT.U32.AND P2, PT, R39, R63, PT ;  /* 0x0000003f2700720c */ /* 0x000fe40003f44070 */
[----:B------:R-:W-:Y:S01]  /*a180*/  ISETP.GE.AND P0, PT, R128, RZ, PT ;  /* 0x000000ff8000720c */ /* 0x000fe20003f06270 */
[----:B------:R-:W-:Y:S01]  /*a190*/  @!P4 IMAD.IADD R67, R67, 0x1, -R39 ;  /* 0x000000014343c824 */ /* 0x000fe200078e0a27 */
[----:B------:R-:W-:-:S07]  /*a1a0*/  ISETP.GT.U32.AND P4, PT, R39, R98, PT ;  /* 0x000000622700720c */ /* 0x000fce0003f84070 */
[--C-:B------:R-:W-:Y:S01]  /*a1b0*/  @!P5 IMAD.IADD R52, R52, 0x1, -R39.reuse ;  /* 0x000000013434d824 */ /* 0x100fe200078e0a27 */
[----:B------:R-:W-:Y:S01]  /*a1c0*/  ISETP.GE.AND P5, PT, R129, RZ, PT ;  /* 0x000000ff8100720c */ /* 0x000fe20003fa6270 */
[----:B------:R-:W-:Y:S01]  /*a1d0*/  @!P2 IMAD.IADD R63, R63, 0x1, -R39 ;  /* 0x000000013f3fa824 */ /* 0x000fe200078e0a27 */
[C---:B------:R-:W-:Y:S01]  /*a1e0*/  ISETP.GT.U32.AND P2, PT, R39.reuse, R94, PT ;  /* 0x0000005e2700720c */ /* 0x040fe20003f44070 */
[----:B------:R-:W-:Y:S01]  /*a1f0*/  @!P0 IMAD.MOV R71, RZ, RZ, -R71 ;  /* 0x000000ffff478224 */ /* 0x000fe200078e0a47 */
[----:B------:R-:W-:Y:S01]  /*a200*/  ISETP.GT.U32.AND P0, PT, R39, R52, PT ;  /* 0x000000342700720c */ /* 0x000fe20003f04070 */
[----:B------:R-:W-:Y:S01]  /*a210*/  @!P4 IMAD.IADD R98, R98, 0x1, -R39 ;  /* 0x000000016262c824 */ /* 0x000fe200078e0a27 */
[----:B------:R-:W-:Y:S01]  /*a220*/  ISETP.GE.AND P4, PT, R133, RZ, PT ;  /* 0x000000ff8500720c */ /* 0x000fe20003f86270 */
[----:B------:R-:W-:-:S03]  /*a230*/  @!P3 IMAD.MOV R63, RZ, RZ, -R63 ;  /* 0x000000ffff3fb224 */ /* 0x000fc600078e0a3f */
[----:B------:R-:W-:-:S03]  /*a240*/  ISETP.GT.U32.AND P3, PT, R39, R98, PT ;  /* 0x000000622700720c */ /* 0x000fc60003f64070 */
[----:B------:R-:W-:Y:S01]  /*a250*/  @!P5 IMAD.MOV R67, RZ, RZ, -R67 ;  /* 0x000000ffff43d224 */ /* 0x000fe200078e0a43 */
[C---:B------:R-:W-:Y:S01]  /*a260*/  ISETP.GT.U32.AND P5, PT, R39.reuse, R49, PT ;  /* 0x000000312700720c */ /* 0x040fe20003fa4070 */
[--C-:B------:R-:W-:Y:S01]  /*a270*/  @!P2 IMAD.IADD R94, R94, 0x1, -R39.reuse ;  /* 0x000000015e5ea824 */ /* 0x100fe200078e0a27 */
[C---:B------:R-:W-:Y:S01]  /*a280*/  ISETP.GT.U32.AND P2, PT, R39.reuse, R55, PT ;  /* 0x000000372700720c */ /* 0x040fe20003f44070 */
[----:B------:R-:W-:Y:S01]  /*a290*/  @!P0 IMAD.IADD R52, R52, 0x1, -R39 ;  /* 0x0000000134348824 */ /* 0x000fe200078e0a27 */
[C---:B------:R-:W-:Y:S01]  /*a2a0*/  ISETP.GT.U32.AND P0, PT, R39.reuse, R82, PT ;  /* 0x000000522700720c */ /* 0x040fe20003f04070 */
[----:B------:R-:W-:Y:S01]  /*a2b0*/  @!P4 IMAD.MOV R59, RZ, RZ, -R59 ;  /* 0x000000ffff3bc224 */ /* 0x000fe200078e0a3b */
[----:B------:R-:W-:Y:S01]  /*a2c0*/  ISETP.GT.U32.AND P4, PT, R39, R90, PT ;  /* 0x0000005a2700720c */ /* 0x000fe20003f84070 */
[----:B------:R-:W-:Y:S02]  /*a2d0*/  @!P6 IMAD.MOV R75, RZ, RZ, -R75 ;  /* 0x000000ffff4be224 */ /* 0x000fe400078e0a4b */
[----:B------:R-:W-:Y:S01]  /*a2e0*/  @!P3 IMAD.IADD R98, R98, 0x1, -R39 ;  /* 0x000000016262b824 */ /* 0x000fe200078e0a27 */
[----:B----4-:R-:W-:-:S03]  /*a2f0*/  ISETP.GE.AND P3, PT, R134, RZ, PT ;  /* 0x000000ff8600720c */ /* 0x010fc60003f66270 */
[--C-:B------:R-:W-:Y:S01]  /*a300*/  @!P5 IMAD.IADD R49, R49, 0x1, -R39.reuse ;  /* 0x000000013131d824 */ /* 0x100fe200078e0a27 */
[C---:B------:R-:W-:Y:S02]  /*a310*/  ISETP.GT.U32.AND P5, PT, R39.reuse, R78, PT ;  /* 0x0000004e2700720c */ /* 0x040fe40003fa4070 */
[----:B------:R-:W-:Y:S01]  /*a320*/  ISETP.GT.U32.AND P6, PT, R39, R94, PT ;  /* 0x0000005e2700720c */ /* 0x000fe20003fc4070 */
[--C-:B------:R-:W-:Y:S01]  /*a330*/  @!P2 IMAD.IADD R55, R55, 0x1, -R39.reuse ;  /* 0x000000013737a824 */ /* 0x100fe200078e0a27 */
[----:B------:R-:W-:Y:S01]  /*a340*/  ISETP.GT.U32.AND P2, PT, R39, R86, PT ;  /* 0x000000562700720c */ /* 0x000fe20003f44070 */
[--C-:B------:R-:W-:Y:S01]  /*a350*/  @!P0 IMAD.IADD R82, R82, 0x1, -R39.reuse ;  /* 0x0000000152528824 */ /* 0x100fe200078e0a27 */
[----:B------:R-:W-:Y:S01]  /*a360*/  ISETP.GE.AND P0, PT, R140, RZ, PT ;  /* 0x000000ff8c00720c */ /* 0x000fe20003f06270 */
[----:B------:R-:W-:Y:S01]  /*a370*/  @!P4 IMAD.IADD R90, R90, 0x1, -R39 ;  /* 0x000000015a5ac824 */ /* 0x000fe200078e0a27 */
[----:B------:R-:W-:Y:S01]  /*a380*/  ISETP.GE.AND P4, PT, R136, RZ, PT ;  /* 0x000000ff8800720c */ /* 0x000fe20003f86270 */
[----:B------:R-:W-:-:S03]  /*a390*/  @!P3 IMAD.MOV R55, RZ, RZ, -R55 ;  /* 0x000000ffff37b224 */ /* 0x000fc600078e0a37 */
[----:B------:R-:W-:Y:S01]  /*a3a0*/  ISETP.GT.U32.AND P3, PT, R39, R90, PT ;  /* 0x0000005a2700720c */ /* 0x000fe20003f64070 */
[--C-:B------:R-:W-:Y:S01]  /*a3b0*/  @!P5 IMAD.IADD R78, R78, 0x1, -R39.reuse ;  /* 0x000000014e4ed824 */ /* 0x100fe200078e0a27 */
[----:B------:R-:W-:Y:S01]  /*a3c0*/  ISETP.GE.AND P5, PT, R141, RZ, PT ;  /* 0x000000ff8d00720c */ /* 0x000fe20003fa6270 */
[--C-:B------:R-:W-:Y:S01]  /*a3d0*/  @!P6 IMAD.IADD R94, R94, 0x1, -R39.reuse ;  /* 0x000000015e5ee824 */ /* 0x100fe200078e0a27 */
[----:B------:R-:W-:Y:S01]  /*a3e0*/  ISETP.GT.U32.AND P6, PT, R39, R74, PT ;  /* 0x0000004a2700720c */ /* 0x000fe20003fc4070 */
[----:B------:R-:W-:Y:S01]  /*a3f0*/  @!P2 IMAD.IADD R86, R86, 0x1, -R39 ;  /* 0x000000015656a824 */ /* 0x000fe200078e0a27 */
[----:B------:R-:W-:Y:S01]  /*a400*/  ISETP.GE.AND P2, PT, R137, RZ, PT ;  /* 0x000000ff8900720c */ /* 0x000fe20003f46270 */
[----:B------:R-:W-:Y:S01]  /*a410*/  @!P0 IMAD.MOV R98, RZ, RZ, -R98 ;  /* 0x000000ffff628224 */ /* 0x000fe200078e0a62 */
[C---:B------:R-:W-:Y:S01]  /*a420*/  ISETP.GT.U32.AND P0, PT, R39.reuse, R78, PT ;  /* 0x0000004e2700720c */ /* 0x040fe20003f04070 */
[----:B------:R-:W-:Y:S01]  /*a430*/  @!P4 IMAD.MOV R52, RZ, RZ, -R52 ;  /* 0x000000ffff34c224 */ /* 0x000fe200078e0a34 */
[----:B------:R-:W-:-:S03]  /*a440*/  ISETP.GT.U32.AND P4, PT, R39, R86, PT ;  /* 0x000000562700720c */ /* 0x000fc60003f84070 */
[--C-:B------:R-:W-:Y:S01]  /*a450*/  @!P3 IMAD.IADD R90, R90, 0x1, -R39.reuse ;  /* 0x000000015a5ab824 */ /* 0x100fe200078e0a27 */
[C---:B------:R-:W-:Y:S01]  /*a460*/  ISETP.GT.U32.AND P3, PT, R39.reuse, R66, PT ;  /* 0x000000422700720c */ /* 0x040fe20003f64070 */
[----:B------:R-:W-:Y:S01]  /*a470*/  @!P5 IMAD.MOV R94, RZ, RZ, -R94 ;  /* 0x000000ffff5ed224 */ /* 0x000fe200078e0a5e */
[C---:B------:R-:W-:Y:S01]  /*a480*/  ISETP.GT.U32.AND P5, PT, R39.reuse, R70, PT ;  /* 0x000000462700720c */ /* 0x040fe20003fa4070 */
[----:B------:R-:W-:Y:S02]  /*a490*/  @!P6 IMAD.IADD R74, R74, 0x1, -R39 ;  /* 0x000000014a4ae824 */ /* 0x000fe400078e0a27 */
[----:B------:R-:W-:Y:S01]  /*a4a0*/  @!P2 IMAD.MOV R49, RZ, RZ, -R49 ;  /* 0x000000ffff31a224 */ /* 0x000fe200078e0a31 */
[C---:B------:R-:W-:Y:S01]  /*a4b0*/  ISETP.GT.U32.AND P2, PT, R39.reuse, R82, PT ;  /* 0x000000522700720c */ /* 0x040fe20003f44070 */
[--C-:B------:R-:W-:Y:S01]  /*a4c0*/  @!P0 IMAD.IADD R78, R78, 0x1, -R39.reuse ;  /* 0x000000014e4e8824 */ /* 0x100fe200078e0a27 */
[C---:B------:R-:W-:Y:S02]  /*a4d0*/  ISETP.GT.U32.AND P0, PT, R39.reuse, R54, PT ;  /* 0x000000362700720c */ /* 0x040fe40003f04070 */
[C---:B------:R-:W-:Y:S01]  /*a4e0*/  ISETP.GT.U32.AND P6, PT, R39.reuse, R74, PT ;  /* 0x0000004a2700720c */ /* 0x040fe20003fc4070 */
[--C-:B------:R-:W-:Y:S01]  /*a4f0*/  @!P4 IMAD.IADD R86, R86, 0x1, -R39.reuse ;  /* 0x000000015656c824 */ /* 0x100fe200078e0a27 */
[----:B------:R-:W-:Y:S01]  /*a500*/  ISETP.GT.U32.AND P4, PT, R39, R62, PT ;  /* 0x0000003e2700720c */ /* 0x000fe20003f84070 */
[--C-:B------:R-:W-:Y:S01]  /*a510*/  @!P3 IMAD.IADD R66, R66, 0x1, -R39.reuse ;  /* 0x000000014242b824 */ /* 0x100fe200078e0a27 */
[----:B------:R-:W-:Y:S01]  /*a520*/  ISETP.GE.AND P3, PT, R144, RZ, PT ;  /* 0x000000ff9000720c */ /* 0x000fe20003f66270 */
[----:B------:R-:W-:Y:S01]  /*a530*/  @!P5 IMAD.IADD R70, R70, 0x1, -R39 ;  /* 0x000000014646d824 */ /* 0x000fe200078e0a27 */
[----:B------:R-:W-:-:S03]  /*a540*/  ISETP.GE.AND P5, PT, R143, RZ, PT ;  /* 0x000000ff8f00720c */ /* 0x000fc60003fa6270 */
[--C-:B------:R-:W-:Y:S01]  /*a550*/  @!P2 IMAD.IADD R82, R82, 0x1, -R39.reuse ;  /* 0x000000015252a824 */ /* 0x100fe200078e0a27 */
[C---:B------:R-:W-:Y:S01]  /*a560*/  ISETP.GT.U32.AND P2, PT, R39.reuse, R58, PT ;  /* 0x0000003a2700720c */ /* 0x040fe20003f44070 */
[--C-:B------:R-:W-:Y:S01]  /*a570*/  @!P0 IMAD.IADD R54, R54, 0x1, -R39.reuse ;  /* 0x0000000136368824 */ /* 0x100fe200078e0a27 */
[----:B------:R-:W-:Y:S01]  /*a580*/  ISETP.GT.U32.AND P0, PT, R39, R70, PT ;  /* 0x000000462700720c */ /* 0x000fe20003f04070 */
[--C-:B------:R-:W-:Y:S01]  /*a590*/  @!P6 IMAD.IADD R74, R74, 0x1, -R39.reuse ;  /* 0x000000014a4ae824 */ /* 0x100fe200078e0a27 */
[----:B------:R-:W-:Y:S01]  /*a5a0*/  ISETP.GE.AND P6, PT, R142, RZ, PT ;  /* 0x000000ff8e00720c */ /* 0x000fe20003fc6270 */
[----:B------:R-:W-:Y:S01]  /*a5b0*/  @!P4 IMAD.IADD R62, R62, 0x1, -R39 ;  /* 0x000000013e3ec824 */ /* 0x000fe200078e0a27 */
[----:B------:R-:W-:Y:S01]  /*a5c0*/  ISETP.GE.AND P4, PT, R145, RZ, PT ;  /* 0x000000ff9100720c */ /* 0x000fe20003f86270 */
[----:B------:R-:W-:Y:S02]  /*a5d0*/  @!P3 IMAD.MOV R82, RZ, RZ, -R82 ;  /* 0x000000ffff52b224 */ /* 0x000fe400078e0a52 */
[----:B------:R-:W-:Y:S01]  /*a5e0*/  @!P5 IMAD.MOV R86, RZ, RZ, -R86 ;  /* 0x000000ffff56d224 */ /* 0x000fe200078e0a56 */
[----:B------:R-:W-:-:S02]  /*a5f0*/  ISETP.GT.U32.AND P5, PT, R39, R66, PT ;  /* 0x000000422700720c */ /* 0x000fc40003fa4070 */
[----:B------:R-:W-:Y:S01]  /*a600*/  ISETP.GT.U32.AND P3, PT, R39, R62, PT ;  /* 0x0000003e2700720c */ /* 0x000fe20003f64070 */
[--C-:B------:R-:W-:Y:S01]  /*a610*/  @!P2 IMAD.IADD R58, R58, 0x1, -R39.reuse ;  /* 0x000000013a3aa824 */ /* 0x100fe200078e0a27 */
[----:B------:R-:W-:Y:S01]  /*a620*/  ISETP.GE.AND P2, PT, R147, RZ, PT ;  /* 0x000000ff9300720c */ /* 0x000fe20003f46270 */
[----:B------:R-:W-:Y:S01]  /*a630*/  @!P0 IMAD.IADD R70, R70, 0x1, -R39 ;  /* 0x0000000146468824 */ /* 0x000fe200078e0a27 */
[C---:B------:R-:W-:Y:S01]  /*a640*/  ISETP.GT.U32.AND P0, PT, R39.reuse, R48, PT ;  /* 0x000000302700720c */ /* 0x040fe20003f04070 */
[----:B------:R-:W-:Y:S01]  /*a650*/  @!P6 IMAD.MOV R90, RZ, RZ, -R90 ;  /* 0x000000ffff5ae224 */ /* 0x000fe200078e0a5a */
[C---:B------:R-:W-:Y:S01]  /*a660*/  ISETP.GT.U32.AND P6, PT, R39.reuse, R54, PT ;  /* 0x000000362700720c */ /* 0x040fe20003fc4070 */
[----:B------:R-:W-:Y:S01]  /*a670*/  @!P4 IMAD.MOV R78, RZ, RZ, -R78 ;  /* 0x000000ffff4ec224 */ /* 0x000fe200078e0a4e */
[----:B------:R-:W-:-:S03]  /*a680*/  ISETP.GT.U32.AND P4, PT, R39, R58, PT ;  /* 0x0000003a2700720c */ /* 0x000fc60003f84070 */
[--C-:B------:R-:W-:Y:S01]  /*a690*/  @!P5 IMAD.IADD R66, R66, 0x1, -R39.reuse ;  /* 0x000000014242d824 */ /* 0x100fe200078e0a27 */
[C---:B------:R-:W-:Y:S01]  /*a6a0*/  ISETP.GT.U32.AND P5, PT, R39.reuse, R97, PT ;  /* 0x000000612700720c */ /* 0x040fe20003fa4070 */
[--C-:B------:R-:W-:Y:S01]  /*a6b0*/  @!P3 IMAD.IADD R62, R62, 0x1, -R39.reuse ;  /* 0x000000013e3eb824 */ /* 0x100fe200078e0a27 */
[C---:B------:R-:W-:Y:S01]  /*a6c0*/  ISETP.GT.U32.AND P3, PT, R39.reuse, R93, PT ;  /* 0x0000005d2700720c */ /* 0x040fe20003f64070 */
[----:B------:R-:W-:Y:S01]  /*a6d0*/  @!P2 IMAD.MOV R74, RZ, RZ, -R74 ;  /* 0x000000ffff4aa224 */ /* 0x000fe200078e0a4a */
[C---:B------:R-:W-:Y:S01]  /*a6e0*/  ISETP.GT.U32.AND P2, PT, R39.reuse, R51, PT ;  /* 0x000000332700720c */ /* 0x040fe20003f44070 */
[--C-:B------:R-:W-:Y:S01]  /*a6f0*/  @!P0 IMAD.IADD R48, R48, 0x1, -R39.reuse ;  /* 0x0000000130308824 */ /* 0x100fe200078e0a27 */
[----:B------:R-:W-:Y:S01]  /*a700*/  ISETP.GE.AND P0, PT, R152, RZ, PT ;  /* 0x000000ff9800720c */ /* 0x000fe20003f06270 */
[--C-:B------:R-:W-:Y:S01]  /*a710*/  @!P6 IMAD.IADD R54, R54, 0x1, -R39.reuse ;  /* 0x000000013636e824 */ /* 0x100fe200078e0a27 */
[----:B------:R-:W-:Y:S01]  /*a720*/  ISETP.GT.U32.AND P6, PT, R39, R89, PT ;  /* 0x000000592700720c */ /* 0x000fe20003fc4070 */
[----:B------:R-:W-:Y:S01]  /*a730*/  @!P4 IMAD.IADD R58, R58, 0x1, -R39 ;  /* 0x000000013a3ac824 */ /* 0x000fe200078e0a27 */
[----:B------:R-:W-:-:S03]  /*a740*/  ISETP.GE.AND P4, PT, R148, RZ, PT ;  /* 0x000000ff9400720c */ /* 0x000fc60003f86270 */
[--C-:B------:R-:W-:Y:S02]  /*a750*/  @!P5 IMAD.IADD R97, R97, 0x1, -R39.reuse ;  /* 0x000000016161d824 */ /* 0x100fe400078e0a27 */
[--C-:B------:R-:W-:Y:S01]  /*a760*/  @!P3 IMAD.IADD R93, R93, 0x1, -R39.reuse ;  /* 0x000000015d5db824 */ /* 0x100fe200078e0a27 */
[----:B------:R-:W-:Y:S01]  /*a770*/  ISETP.GE.AND P3, PT, R154, RZ, PT ;  /* 0x000000ff9a00720c */ /* 0x000fe20003f66270 */
[--C-:B------:R-:W-:Y:S01]  /*a780*/  @!P2 IMAD.IADD R51, R51, 0x1, -R39.reuse ;  /* 0x000000013333a824 */ /* 0x100fe200078e0a27 */
[----:B------:R-:W-:Y:S01]  /*a790*/  ISETP.GE.AND P2, PT, R151, RZ, PT ;  /* 0x000000ff9700720c */ /* 0x000fe20003f46270 */
[----:B------:R-:W-:Y:S01]  /*a7a0*/  @!P0 IMAD.MOV R62, RZ, RZ, -R62 ;  /* 0x000000ffff3e8224 */ /* 0x000fe200078e0a3e */
[----:B------:R-:W-:Y:S01]  /*a7b0*/  ISETP.GT.U32.AND P0, PT, R39, R97, PT ;  /* 0x000000612700720c */ /* 0x000fe20003f04070 */
[----:B------:R-:W-:Y:S02]  /*a7c0*/  @!P6 IMAD.IADD R89, R89, 0x1, -R39 ;  /* 0x000000015959e824 */ /* 0x000fe400078e0a27 */
[----:B------:R-:W-:Y:S01]  /*a7d0*/  @!P4 IMAD.MOV R70, RZ, RZ, -R70 ;  /* 0x000000ffff46c224 */ /* 0x000fe200078e0a46 */
[----:B------:R-:W-:-:S02]  /*a7e0*/  ISETP.GT.U32.AND P4, PT, R39, R51, PT ;  /* 0x000000332700720c */ /* 0x000fc40003f84070 */
[----:B------:R-:W-:-:S03]  /*a7f0*/  ISETP.GT.U32.AND P6, PT, R39, R89, PT ;  /* 0x000000592700720c */ /* 0x000fc60003fc4070 */
[----:B------:R-:W-:Y:S01]  /*a800*/  @!P3 IMAD.MOV R54, RZ, RZ, -R54 ;  /* 0x000000ffff36b224 */ /* 0x000fe200078e0a36 */
[C---:B------:R-:W-:Y:S01]  /*a810*/  ISETP.GT.U32.AND P3, PT, R39.reuse, R85, PT ;  /* 0x000000552700720c */ /* 0x040fe20003f64070 */
[----:B------:R-:W-:Y:S01]  /*a820*/  @!P2 IMAD.MOV R66, RZ, RZ, -R66 ;  /* 0x000000ffff42a224 */ /* 0x000fe200078e0a42 */
[----:B------:R-:W-:Y:S01]  /*a830*/  ISETP.GT.U32.AND P2, PT, R39, R48, PT ;  /* 0x000000302700720c */ /* 0x000fe20003f44070 */
[--C-:B------:R-:W-:Y:S01]  /*a840*/  @!P0 IMAD.IADD R97, R97, 0x1, -R39.reuse ;  /* 0x0000000161618824 */ /* 0x100fe200078e0a27 */
[----:B------:R-:W-:Y:S02]  /*a850*/  ISETP.GT.U32.AND P0, PT, R39, R73, PT ;  /* 0x000000492700720c */ /* 0x000fe40003f04070 */
[----:B------:R-:W-:Y:S01]  /*a860*/  ISETP.GE.AND P5, PT, R153, RZ, PT ;  /* 0x000000ff9900720c */ /* 0x000fe20003fa6270 */
[--C-:B------:R-:W-:Y:S02]  /*a870*/  @!P4 IMAD.IADD R51, R51, 0x1, -R39.reuse ;  /* 0x000000013333c824 */ /* 0x100fe400078e0a27 */
[----:B------:R-:W-:Y:S01]  /*a880*/  @!P6 IMAD.IADD R89, R89, 0x1, -R39 ;  /* 0x000000015959e824 */ /* 0x000fe200078e0a27 */
[----:B------:R-:W-:-:S02]  /*a890*/  ISETP.GT.U32.AND P6, PT, R39, R69, PT ;  /* 0x000000452700720c */ /* 0x000fc40003fc4070 */
        /* <DEDUP_REMOVED lines=8> */
[----:B------:R-:W-:-:S03]  /*a920*/  ISETP.GT.U32.AND P5, PT, R39, R93, PT ;  /* 0x0000005d2700720c */ /* 0x000fc60003fa4070 */
[--C-:B------:R-:W-:Y:S01]  /*a930*/  @!P6 IMAD.IADD R69, R69, 0x1, -R39.reuse ;  /* 0x000000014545e824 */ /* 0x100fe200078e0a27 */
[----:B------:R-:W-:Y:S01]  /*a940*/  ISETP.GT.U32.AND P6, PT, R39, R85, PT ;  /* 0x000000552700720c */ /* 0x000fe20003fc4070 */
[----:B------:R-:W-:Y:S01]  /*a950*/  @!P4 IMAD.IADD R81, R81, 0x1, -R39 ;  /* 0x000000015151c824 */ /* 0x000fe200078e0a27 */
[----:B------:R-:W-:Y:S01]  /*a960*/  ISETP.GE.AND P4, PT, R160, RZ, PT ;  /* 0x000000ffa000720c */ /* 0x000fe20003f86270 */
[----:B------:R-:W-:-:S03]  /*a970*/  @!P3 IMAD.MOV R48, RZ, RZ, -R48 ;  /* 0x000000ffff30b224 */ /* 0x000fc600078e0a30 */
[----:B------:R-:W-:Y:S01]  /*a980*/  ISETP.GT.U32.AND P3, PT, R39, R81, PT ;  /* 0x000000512700720c */ /* 0x000fe20003f64070 */
[----:B------:R-:W-:Y:S01]  /*a990*/  @!P2 IMAD.IADD R77, R77, 0x1, -R39 ;  /* 0x000000014d4da824 */ /* 0x000fe200078e0a27 */
[----:B------:R-:W-:Y:S01]  /*a9a0*/  ISETP.GE.AND P2, PT, R161, RZ, PT ;  /* 0x000000ffa100720c */ /* 0x000fe20003f46270 */
[----:B------:R-:W-:Y:S01]  /*a9b0*/  @!P0 IMAD.MOV R89, RZ, RZ, -R89 ;  /* 0x000000ffff598224 */ /* 0x000fe200078e0a59 */
[----:B------:R-:W-:Y:S01]  /*a9c0*/  ISETP.GT.U32.AND P0, PT, R39, R65, PT ;  /* 0x000000412700720c */ /* 0x000fe20003f04070 */
[--C-:B------:R-:W-:Y:S01]  /*a9d0*/  @!P5 IMAD.IADD R93, R93, 0x1, -R39.reuse ;  /* 0x000000015d5dd824 */ /* 0x100fe200078e0a27 */
[----:B------:R-:W-:Y:S01]  /*a9e0*/  ISETP.GE.AND P5, PT, R155, RZ, PT ;  /* 0x000000ff9b00720c */ /* 0x000fe20003fa6270 */
[----:B------:R-:W-:Y:S01]  /*a9f0*/  @!P6 IMAD.IADD R85, R85, 0x1, -R39 ;  /* 0x000000015555e824 */ /* 0x000fe200078e0a27 */
[C---:B------:R-:W-:Y:S01]  /*aa00*/  ISETP.GT.U32.AND P6, PT, R39.reuse, R61, PT ;  /* 0x0000003d2700720c */ /* 0x040fe20003fc4070 */
[----:B------:R-:W-:Y:S01]  /*aa10*/  @!P4 IMAD.MOV R97, RZ, RZ, -R97 ;  /* 0x000000ffff61c224 */ /* 0x000fe200078e0a61 */
[----:B------:R-:W-:-:S03]  /*aa20*/  ISETP.GT.U32.AND P4, PT, R39, R77, PT ;  /* 0x0000004d2700720c */ /* 0x000fc60003f84070 */
[----:B------:R-:W-:Y:S01]  /*aa30*/  @!P3 IMAD.IADD R81, R81, 0x1, -R39 ;  /* 0x000000015151b824 */ /* 0x000fe200078e0a27 */
[C---:B------:R-:W-:Y:S01]  /*aa40*/  ISETP.GT.U32.AND P3, PT, R39.reuse, R57, PT ;  /* 0x000000392700720c */ /* 0x040fe20003f64070 */
[----:B------:R-:W-:Y:S01]  /*aa50*/  @!P2 IMAD.MOV R93, RZ, RZ, -R93 ;  /* 0x000000ffff5da224 */ /* 0x000fe200078e0a5d */
[----:B------:R-:W-:Y:S01]  /*aa60*/  ISETP.GT.U32.AND P2, PT, R39, R69, PT ;  /* 0x000000452700720c */ /* 0x000fe20003f44070 */
[----:B------:R-:W-:Y:S01]  /*aa70*/  @!P0 IMAD.IADD R65, R65, 0x1, -R39 ;  /* 0x0000000141418824 */ /* 0x000fe200078e0a27 */
[----:B------:R-:W-:Y:S01]  /*aa80*/  ISETP.GE.AND P0, PT, R116, RZ, PT ;  /* 0x000000ff7400720c */ /* 0x000fe20003f06270 */
[----:B------:R-:W-:Y:S01]  /*aa90*/  @!P5 IMAD.MOV R51, RZ, RZ, -R51 ;  /* 0x000000ffff33d224 */ /* 0x000fe200078e0a33 */
[----:B------:R-:W-:Y:S01]  /*aaa0*/  ISETP.GT.U32.AND P5, PT, R39, R73, PT ;  /* 0x000000492700720c */ /* 0x000fe20003fa4070 */
[----:B------:R-:W-:Y:S01]  /*aab0*/  @!P6 IMAD.IADD R61, R61, 0x1, -R39 ;  /* 0x000000013d3de824 */ /* 0x000fe200078e0a27 */
[----:B------:R-:W-:Y:S01]  /*aac0*/  ISETP.GE.AND P6, PT, R115, RZ, PT ;  /* 0x000000ff7300720c */ /* 0x000fe20003fc6270 */
[----:B------:R-:W-:-:S02]  /*aad0*/  VIADD R149, R0, 0x1c ;  /* 0x0000001c00957836 */ /* 0x000fc40000000000 */
[--C-:B------:R-:W-:Y:S01]  /*aae0*/  @!P4 IMAD.IADD R77, R77, 0x1, -R39.reuse ;  /* 0x000000014d4dc824 */ /* 0x100fe200078e0a27 */
[----:B------:R-:W-:Y:S01]  /*aaf0*/  ISETP.GT.U32.AND P4, PT, R39, R31, PT ;  /* 0x0000001f2700720c */ /* 0x000fe20003f84070 */
[--C-:B------:R-:W-:Y:S01]  /*ab00*/  @!P3 IMAD.IADD R57, R57, 0x1, -R39.reuse ;  /* 0x000000013939b824 */ /* 0x100fe200078e0a27 */
[----:B------:R-:W-:Y:S01]  /*ab10*/  ISETP.GE.AND P3, PT, R114, RZ, PT ;  /* 0x000000ff7200720c */ /* 0x000fe20003f66270 */
[----:B------:R-:W-:Y:S01]  /*ab20*/  @!P2 IMAD.IADD R69, R69, 0x1, -R39 ;  /* 0x000000014545a824 */ /* 0x000fe200078e0a27 */
[----:B------:R-:W-:Y:S01]  /*ab30*/  IABS R41, R149 ;  /* 0x0000009500297213 */ /* 0x000fe20000000000 */
[----:B------:R-:W-:Y:S01]  /*ab40*/  @!P0 IMAD.MOV R77, RZ, RZ, -R77 ;  /* 0x000000ffff4d8224 */ /* 0x000fe200078e0a4d */
[----:B------:R-:W-:Y:S01]  /*ab50*/  ISETP.GE.AND P2, PT, R117, RZ, PT ;  /* 0x000000ff7500720c */ /* 0x000fe20003f46270 */
[----:B------:R-:W-:Y:S01]  /*ab60*/  @!P5 IMAD.IADD R73, R73, 0x1, -R39 ;  /* 0x000000014949d824 */ /* 0x000fe200078e0a27 */
[----:B------:R-:W-:Y:S01]  /*ab70*/  ISETP.GT.U32.AND P0, PT, R39, R57, PT ;  /* 0x000000392700720c */ /* 0x000fe20003f04070 */
[----:B------:R-:W-:-:S02]  /*ab80*/  VIADD R120, R0, 0x24 ;  /* 0x0000002400787836 */ /* 0x000fc40000000000 */
[----:B------:R-:W-:-:S04]  /*ab90*/  IMAD.HI.U32 R32, R40, R41, RZ ;  /* 0x0000002928207227 */ /* 0x000fc800078e00ff */
[----:B------:R-:W-:Y:S01]  /*aba0*/  @!P6 IMAD.MOV R73, RZ, RZ, -R73 ;  /* 0x000000ffff49e224 */ /* 0x000fe200078e0a49 */
[----:B------:R-:W-:Y:S01]  /*abb0*/  ISETP.GT.U32.AND P6, PT, R39, R30, PT ;  /* 0x0000001e2700720c */ /* 0x000fe20003fc4070 */
[----:B------:R-:W-:Y:S01]  /*abc0*/  IMAD.MOV R32, RZ, RZ, -R32 ;  /* 0x000000ffff207224 */ /* 0x000fe200078e0a20 */
[----:B------:R-:W-:Y:S01]  /*abd0*/  IABS R34, R120 ;  /* 0x0000007800227213 */ /* 0x000fe20000000000 */
[----:B------:R-:W-:Y:S01]  /*abe0*/  @!P4 IMAD.IADD R31, R31, 0x1, -R39 ;  /* 0x000000011f1fc824 */ /* 0x000fe200078e0a27 */
[C---:B------:R-:W-:Y:S01]  /*abf0*/  ISETP.GT.U32.AND P4, PT, R39.reuse, R61, PT ;  /* 0x0000003d2700720c */ /* 0x040fe20003f84070 */
[----:B------:R-:W-:Y:S01]  /*ac00*/  @!P3 IMAD.MOV R69, RZ, RZ, -R69 ;  /* 0x000000ffff45b224 */ /* 0x000fe200078e0a45 */
[C---:B------:R-:W-:Y:S01]  /*ac10*/  ISETP.GT.U32.AND P3, PT, R39.reuse, R28, PT ;  /* 0x0000001c2700720c */ /* 0x040fe20003f64070 */
[----:B------:R-:W-:Y:S02]  /*ac20*/  IMAD R41, R39, R32, R41 ;  /* 0x0000002027297224 */ /* 0x000fe400078e0229 */
[----:B------:R-:W-:-:S04]  /*ac30*/  IMAD.HI.U32 R32, R40, R34, RZ ;  /* 0x0000002228207227 */ /* 0x000fc800078e00ff */
[----:B------:R-:W-:Y:S01]  /*ac40*/  @!P2 IMAD.MOV R81, RZ, RZ, -R81 ;  /* 0x000000ffff51a224 */ /* 0x000fe200078e0a51 */
[----:B------:R-:W-:Y:S01]  /*ac50*/  ISETP.GT.U32.AND P2, PT, R39, R31, PT ;  /* 0x0000001f2700720c */ /* 0x000fe20003f44070 */
[--C-:B------:R-:W-:Y:S01]  /*ac60*/  @!P0 IMAD.IADD R57, R57, 0x1, -R39.reuse ;  /* 0x0000000139398824 */ /* 0x100fe200078e0a27 */
[----:B------:R-:W-:Y:S01]  /*ac70*/  ISETP.GE.AND P0, PT, R109, RZ, PT ;  /* 0x000000ff6d00720c */ /* 0x000fe20003f06270 */
[----:B------:R-:W-:Y:S01]  /*ac80*/  IMAD.MOV R32, RZ, RZ, -R32 ;  /* 0x000000ffff207224 */ /* 0x000fe200078e0a20 */
[----:B------:R-:W-:Y:S01]  /*ac90*/  IABS R33, R13 ;  /* 0x0000000d00217213 */ /* 0x000fe20000000000 */
[----:B------:R-:W-:Y:S02]  /*aca0*/  IMAD.MOV.U32 R162, RZ, RZ, R106 ;  /* 0x000000ffffa27224 */ /* 0x000fe400078e006a */
[----:B------:R-:W-:Y:S01]  /*acb0*/  @!P6 IMAD.IADD R30, R30, 0x1, -R39 ;  /* 0x000000011e1ee824 */ /* 0x000fe200078e0a27 */
[----:B------:R-:W-:Y:S01]  /*acc0*/  ISETP.GE.AND P6, PT, R4, RZ, PT ;  /* 0x000000ff0400720c */ /* 0x000fe20003fc6270 */
[----:B------:R-:W-:Y:S01]  /*acd0*/  IMAD R34, R39, R32, R34 ;  /* 0x0000002027227224 */ /* 0x000fe200078e0222 */
[----:B------:R-:W-:Y:S01]  /*ace0*/  ISETP.GE.AND P5, PT, R162, RZ, PT ;  /* 0x000000ffa200720c */ /* 0x000fe20003fa6270 */
[----:B------:R-:W-:-:S04]  /*acf0*/  IMAD.HI.U32 R32, R40, R33, RZ ;  /* 0x0000002128207227 */ /* 0x000fc800078e00ff */
[--C-:B------:R-:W-:Y:S02]  /*ad00*/  @!P4 IMAD.IADD R61, R61, 0x1, -R39.reuse ;  /* 0x000000013d3dc824 */ /* 0x100fe400078e0a27 */
[--C-:B------:R-:W-:Y:S01]  /*ad10*/  @!P3 IMAD.IADD R28, R28, 0x1, -R39.reuse ;  /* 0x000000011c1cb824 */ /* 0x100fe200078e0a27 */
[----:B------:R-:W-:Y:S01]  /*ad20*/  STL [R1+0x8d0], R149 ;  /* 0x0008d09501007387 */ /* 0x000fe20000100800 */
[----:B------:R-:W-:Y:S01]  /*ad30*/  IMAD.MOV R32, RZ, RZ, -R32 ;  /* 0x000000ffff207224 */ /* 0x000fe200078e0a20 */
[----:B------:R-:W-:Y:S01]  /*ad40*/  ISETP.GT.U32.AND P3, PT, R39, R30, PT ;  /* 0x0000001e2700720c */ /* 0x000fe20003f64070 */
[----:B------:R-:W-:Y:S01]  /*ad50*/  @!P2 IMAD.IADD R31, R31, 0x1, -R39 ;  /* 0x000000011f1fa824 */ /* 0x000fe200078e0a27 */
[----:B------:R-:W-:Y:S01]  /*ad60*/  STL [R1+0xba4], R149 ;  /* 0x000ba49501007387 */ /* 0x000fe20000100800 */
[----:B------:R-:W-:Y:S01]  /*ad70*/  @!P0 IMAD.MOV R61, RZ, RZ, -R61 ;  /* 0x000000ffff3d8224 */ /* 0x000fe200078e0a3d */
[----:B------:R-:W-:Y:S02]  /*ad80*/  ISETP.GE.AND P2, PT, R108, RZ, PT ;  /* 0x000000ff6c00720c */ /* 0x000fe40003f46270 */
[C---:B------:R-:W-:Y:S01]  /*ad90*/  ISETP.GT.U32.AND P0, PT, R39.reuse, R28, PT ;  /* 0x0000001c2700720c */ /* 0x040fe20003f04070 */
[----:B------:R-:W-:Y:S01]  /*ada0*/  STL [R1+0xba8], R41 ;  /* 0x000ba82901007387 */ /* 0x000fe20000100800 */
[----:B------:R-:W-:-:S03]  /*adb0*/  IMAD R33, R39, R32, R33 ;  /* 0x0000002027217224 */ /* 0x000fc600078e0221 */
[----:B------:R-:W-:Y:S01]  /*adc0*/  STL [R1+0x8c0], R120 ;  /* 0x0008c07801007387 */ /* 0x000fe20000100800 */
[----:B------:R-:W-:Y:S01]  /*add0*/  @!P6 IMAD.MOV R31, RZ, RZ, -R31 ;  /* 0x000000ffff1fe224 */ /* 0x000fe200078e0a1f */
[----:B------:R-:W-:Y:S02]  /*ade0*/  ISETP.GE.AND P6, PT, R2, RZ, PT ;  /* 0x000000ff0200720c */ /* 0x000fe40003fc6270 */
[----:B------:R-:W-:Y:S01]  /*adf0*/  STL [R1+0xbac], R120 ;  /* 0x000bac7801007387 */ /* 0x000fe20000100800 */
[----:B------:R-:W-:-:S03]  /*ae00*/  IABS R32, R22 ;  /* 0x0000001600207213 */ /* 0x000fc60000000000 */
[----:B------:R-:W-:Y:S01]  /*ae10*/  STL [R1+0xbb0], R34 ;  /* 0x000bb02201007387 */ /* 0x000fe20000100800 */
[----:B------:R-:W-:-:S03]  /*ae20*/  @!P5 IMAD.MOV R85, RZ, RZ, -R85 ;  /* 0x000000ffff55d224 */ /* 0x000fc600078e0a55 */
[----:B------:R-:W-:Y:S01]  /*ae30*/  STL [R1+0x8cc], R13 ;  /* 0x0008cc0d01007387 */ /* 0x000fe20000100800 */
[----:B------:R-:W-:-:S03]  /*ae40*/  ISETP.GT.U32.AND P5, PT, R39, R65, PT ;  /* 0x000000412700720c */ /* 0x000fc60003fa4070 */
[----:B------:R-:W-:Y:S04]  /*ae50*/  STL [R1+0xbb4], R13 ;  /* 0x000bb40d01007387 */ /* 0x000fe80000100800 */
[----:B------:R-:W-:Y:S04]  /*ae60*/  STL [R1+0xbb8], R33 ;  /* 0x000bb82101007387 */ /* 0x000fe80000100800 */
[----:B------:R2:W-:Y:S01]  /*ae70*/  STL [R1+0xbbc], R0 ;  /* 0x000bbc0001007387 */ /* 0x0005e20000100800 */
[----:B------:R-:W-:Y:S01]  /*ae80*/  IMAD.HI.U32 R106, R40, R32, RZ ;  /* 0x00000020286a7227 */ /* 0x000fe200078e00ff */
[----:B------:R-:W-:-:S03]  /*ae90*/  LOP3.LUT R5, RZ, R29, RZ, 0x33, !PT ;  /* 0x0000001dff057212 */ /* 0x000fc600078e33ff */
[----:B------:R-:W-:Y:S02]  /*aea0*/  @!P2 IMAD.MOV R57, RZ, RZ, -R57 ;  /* 0x000000ffff39a224 */ /* 0x000fe400078e0a39 */
[----:B--2---:R-:W-:Y:S01]  /*aeb0*/  VIADD R0, R12, 0x7f ;  /* 0x0000007f0c007836 */ /* 0x004fe20000000000 */
[----:B------:R-:W-:Y:S01]  /*aec0*/  ISETP.GE.AND P2, PT, R3, RZ, PT ;  /* 0x000000ff0300720c */ /* 0x000fe20003f46270 */
[--C-:B------:R-:W-:Y:S01]  /*aed0*/  @!P3 IMAD.IADD R30, R30, 0x1, -R39.reuse ;  /* 0x000000011e1eb824 */ /* 0x100fe200078e0a27 */
[----:B------:R-:W-:Y:S01]  /*aee0*/  ISETP.NE.AND P3, PT, R29, RZ, PT ;  /* 0x000000ff1d00720c */ /* 0x000fe20003f65270 */
[--C-:B------:R-:W-:Y:S01]  /*aef0*/  @!P0 IMAD.IADD R28, R28, 0x1, -R39.reuse ;  /* 0x000000011c1c8824 */ /* 0x100fe200078e0a27 */
[----:B------:R-:W-:Y:S01]  /*af00*/  ISETP.GT.AND P0, PT, R0, 0x7f, PT ;  /* 0x0000007f0000780c */ /* 0x000fe20003f04270 */
[----:B------:R-:W-:Y:S01]  /*af10*/  IMAD.MOV R106, RZ, RZ, -R106 ;  /* 0x000000ffff6a7224 */ /* 0x000fe200078e0a6a */
[----:B------:R-:W-:Y:S01]  /*af20*/  SEL R103, R5, R103, !P3 ;  /* 0x0000006705677207 */ /* 0x000fe20005800000 */
[----:B------:R-:W-:Y:S01]  /*af30*/  @!P6 IMAD.MOV R28, RZ, RZ, -R28 ;  /* 0x000000ffff1ce224 */ /* 0x000fe200078e0a1c */
[----:B------:R-:W-:Y:S01]  /*af40*/  ISETP.LT.AND P0, PT, R107, R12, P0 ;  /* 0x0000000c6b00720c */ /* 0x000fe20000701270 */
[----:B------:R-:W-:Y:S01]  /*af50*/  IMAD R32, R39, R106, R32 ;  /* 0x0000006a27207224 */ /* 0x000fe200078e0220 */
[----:B------:R-:W-:Y:S01]  /*af60*/  SEL R107, R5, R46, !P3 ;  /* 0x0000002e056b7207 */ /* 0x000fe20005800000 */
[----:B------:R-:W-:Y:S01]  /*af70*/  @!P5 IMAD.IADD R65, R65, 0x1, -R39 ;  /* 0x000000014141d824 */ /* 0x000fe200078e0a27 */
[----:B------:R-:W-:Y:S01]  /*af80*/  STL [R1+0x8c8], R22 ;  /* 0x0008c81601007387 */ /* 0x000fe20000100800 */
[----:B------:R-:W-:Y:S01]  /*af90*/  ISETP.GE.AND P5, PT, R113, RZ, PT ;  /* 0x000000ff7100720c */ /* 0x000fe20003fa6270 */
[----:B------:R-:W-:Y:S01]  /*afa0*/  IMAD R103, R103, UR11, RZ ;  /* 0x0000000b67677c24 */ /* 0x000fe2000f8e02ff */
[C---:B------:R-:W-:Y:S01]  /*afb0*/  SEL R116, R5.reuse, R28, !P3 ;  /* 0x0000001c05747207 */ /* 0x040fe20005800000 */
[----:B------:R-:W-:Y:S01]  /*afc0*/  STL [R1+0xbc0], R22 ;  /* 0x000bc01601007387 */ /* 0x000fe20000100800 */
[----:B------:R-:W-:Y:S01]  /*afd0*/  SEL R96, R5, R96, !P3 ;  /* 0x0000006005607207 */ /* 0x000fe20005800000 */
[----:B------:R-:W-:Y:S01]  /*afe0*/  IMAD R28, R107, UR11, RZ ;  /* 0x0000000b6b1c7c24 */ /* 0x000fe2000f8e02ff */
[C---:B------:R-:W-:Y:S01]  /*aff0*/  SEL R29, R5.reuse, R100, !P3 ;  /* 0x00000064051d7207 */ /* 0x040fe20005800000 */
[----:B------:R-:W-:Y:S01]  /*b000*/  STL [R1+0xbc4], R40 ;  /* 0x000bc42801007387 */ /* 0x000fe20000100800 */
[----:B------:R-:W-:Y:S01]  /*b010*/  VIADD R106, R12, 0xffffffa8 ;  /* 0xffffffa80c6a7836 */ /* 0x000fe20000000000 */
[----:B------:R-:W-:-:S02]  /*b020*/  SEL R92, R5, R92, !P3 ;  /* 0x0000005c055c7207 */ /* 0x000fc40005800000 */
[----:B------:R-:W-:Y:S01]  /*b030*/  STL [R1+0xbc8], R32 ;  /* 0x000bc82001007387 */ /* 0x000fe20000100800 */
[C---:B------:R-:W-:Y:S01]  /*b040*/  SEL R99, R5.reuse, R99, !P3 ;  /* 0x0000006305637207 */ /* 0x040fe20005800000 */
[----:B------:R-:W-:Y:S01]  /*b050*/  @!P2 IMAD.MOV R30, RZ, RZ, -R30 ;  /* 0x000000ffff1ea224 */ /* 0x000fe200078e0a1e */
[----:B------:R-:W-:Y:S01]  /*b060*/  SEL R95, R5, R95, !P3 ;  /* 0x0000005f055f7207 */ /* 0x000fe20005800000 */
[----:B------:R-:W-:Y:S01]  /*b070*/  STL [R1+0xbcc], R12 ;  /* 0x000bcc0c01007387 */ /* 0x000fe20000100800 */
[----:B------:R-:W-:-:S03]  /*b080*/  IADD3 R26, P2, PT, R103, R38, RZ ;  /* 0x00000026671a7210 */ /* 0x000fc60007f5e0ff */
[----:B------:R-:W-:Y:S01]  /*b090*/  STL [R1+0xbd0], R5 ;  /* 0x000bd00501007387 */ /* 0x000fe20000100800 */
[----:B------:R-:W-:Y:S01]  /*b0a0*/  IADD3 R0, P6, PT, R28, R38, RZ ;  /* 0x000000261c007210 */ /* 0x000fe20007fde0ff */
[----:B------:R-:W-:Y:S01]  /*b0b0*/  IMAD R29, R29, UR5, RZ ;  /* 0x000000051d1d7c24 */ /* 0x000fe2000f8e02ff */
[----:B------:R-:W-:Y:S01]  /*b0c0*/  ISETP.GE.U32.AND P4, PT, R106, 0x7fffff29, PT ;  /* 0x7fffff296a00780c */ /* 0x000fe20003f86070 */
[----:B------:R-:W-:Y:S01]  /*b0d0*/  STL [R1+0xbd4], R107 ;  /* 0x000bd46b01007387 */ /* 0x000fe20000100800 */
[C---:B------:R-:W-:Y:S01]  /*b0e0*/  VIADD R106, R12.reuse, 0xffffffa0 ;  /* 0xffffffa00c6a7836 */ /* 0x040fe20000000000 */
[C---:B------:R-:W-:Y:S01]  /*b0f0*/  SEL R109, R5.reuse, R101, !P3 ;  /* 0x00000065056d7207 */ /* 0x040fe20005800000 */
[----:B------:R-:W-:Y:S01]  /*b100*/  @!P5 IMAD.MOV R65, RZ, RZ, -R65 ;  /* 0x000000ffff41d224 */ /* 0x000fe200078e0a41 */
[----:B------:R-:W-:Y:S01]  /*b110*/  STL [R1+0xbd8], R96 ;  /* 0x000bd86001007387 */ /* 0x000fe20000100800 */
[C---:B------:R-:W-:Y:S01]  /*b120*/  SEL R101, R5.reuse, R43, !P3 ;  /* 0x0000002b05657207 */ /* 0x040fe20005800000 */
[----:B------:R-:W-:Y:S01]  /*b130*/  VIADD R117, R12, 0xffffff98 ;  /* 0xffffff980c757836 */ /* 0x000fe20000000000 */
[C---:B------:R-:W-:Y:S01]  /*b140*/  SEL R115, R5.reuse, R30, !P3 ;  /* 0x0000001e05737207 */ /* 0x040fe20005800000 */
[----:B------:R-:W-:Y:S01]  /*b150*/  STL [R1+0xbdc], R92 ;  /* 0x000bdc5c01007387 */ /* 0x000fe20000100800 */
[----:B------:R-:W-:Y:S01]  /*b160*/  SEL R43, R5, R88, !P3 ;  /* 0x00000058052b7207 */ /* 0x000fe20005800000 */
[----:B------:R-:W-:Y:S01]  /*b170*/  IMAD R30, R96, UR16, RZ ;  /* 0x00000010601e7c24 */ /* 0x000fe2000f8e02ff */
[----:B------:R-:W-:Y:S01]  /*b180*/  LEA.HI.X.SX32 R42, R103, R35, 0x1, P2 ;  /* 0x00000023672a7211 */ /* 0x000fe200010f0eff */
[----:B------:R-:W-:Y:S01]  /*b190*/  STL [R1+0xbe0], R99 ;  /* 0x000be06301007387 */ /* 0x000fe20000100800 */
[----:B------:R-:W-:Y:S01]  /*b1a0*/  SEL R113, R5, R102, !P3 ;  /* 0x0000006605717207 */ /* 0x000fe20005800000 */
[----:B------:R-:W2:Y:S02]  /*b1b0*/  LDCU UR5, c[0x0][0x3b0] ;  /* 0x00007600ff0577ac */ /* 0x000ea40008000800 */
[----:B------:R-:W-:Y:S01]  /*b1c0*/  STL [R1+0xbe4], R95 ;  /* 0x000be45f01007387 */ /* 0x000fe20000100800 */
[----:B------:R-:W-:-:S03]  /*b1d0*/  ISETP.GE.U32.AND P5, PT, R106, 0x7fffff21, PT ;  /* 0x7fffff216a00780c */ /* 0x000fc60003fa6070 */
[----:B------:R-:W-:Y:S01]  /*b1e0*/  STL [R1+0x128], R26 ;  /* 0x0001281a01007387 */ /* 0x000fe20000100800 */
[----:B------:R-:W-:-:S03]  /*b1f0*/  SEL R102, R5, R44, !P3 ;  /* 0x0000002c05667207 */ /* 0x000fc60005800000 */
[----:B------:R3:W-:Y:S01]  /*b200*/  STL [R1+0x168], R0 ;  /* 0x0001680001007387 */ /* 0x0007e20000100800 */
[----:B------:R-:W-:Y:S01]  /*b210*/  SEL R100, R5, R57, !P3 ;  /* 0x0000003905647207 */ /* 0x000fe20005800000 */
[----:B------:R-:W-:Y:S01]  /*b220*/  IMAD R57, R95, UR17, RZ ;  /* 0x000000115f397c24 */ /* 0x000fe2000f8e02ff */
[C---:B------:R-:W-:Y:S01]  /*b230*/  SEL R114, R5.reuse, R31, !P3 ;  /* 0x0000001f05727207 */ /* 0x040fe20005800000 */
[----:B------:R-:W-:Y:S01]  /*b240*/  IMAD R31, R92, UR21, RZ ;  /* 0x000000155c1f7c24 */ /* 0x000fe2000f8e02ff */
[----:B------:R-:W-:Y:S01]  /*b250*/  SEL R106, R5, R45, !P3 ;  /* 0x0000002d056a7207 */ /* 0x000fe20005800000 */
[----:B------:R-:W-:Y:S01]  /*b260*/  IMAD R43, R43, UR25, RZ ;  /* 0x000000192b2b7c24 */ /* 0x000fe2000f8e02ff */
[----:B------:R-:W-:Y:S02]  /*b270*/  SEL R44, R5, R84, !P3 ;  /* 0x00000054052c7207 */ /* 0x000fe40005800000 */
[----:B---3--:R-:W-:Y:S01]  /*b280*/  IADD3 R0, P2, PT, R29, R38, RZ ;  /* 0x000000261d007210 */ /* 0x008fe20007f5e0ff */
[----:B------:R3:W-:Y:S01]  /*b290*/  STL [R1+0xbe8], R103 ;  /* 0x000be86701007387 */ /* 0x0007e20000100800 */
[----:B------:R-:W-:-:S02]  /*b2a0*/  LEA.HI.X.SX32 R2, R28, R35, 0x1, P6 ;  /* 0x000000231c027211 */ /* 0x000fc400030f0eff */
[C---:B------:R-:W-:Y:S01]  /*b2b0*/  SEL R45, R5.reuse, R80, !P3 ;  /* 0x00000050052d7207 */ /* 0x040fe20005800000 */
[----:B------:R-:W-:Y:S01]  /*b2c0*/  STL [R1+0x124], R42 ;  /* 0x0001242a01007387 */ /* 0x000fe20000100800 */
[----:B------:R-:W-:Y:S01]  /*b2d0*/  IADD3 R95, P6, PT, R30, R38, RZ ;  /* 0x000000261e5f7210 */ /* 0x000fe20007fde0ff */
[----:B------:R-:W-:Y:S02]  /*b2e0*/  IMAD R44, R44, UR29, RZ ;  /* 0x0000001d2c2c7c24 */ /* 0x000fe4000f8e02ff */
[----:B------:R4:W-:Y:S01]  /*b2f0*/  STL [R1+0x1a8], R0 ;  /* 0x0001a80001007387 */ /* 0x0009e20000100800 */
[----:B------:R-:W-:Y:S01]  /*b300*/  SEL R108, R5, R47, !P3 ;  /* 0x0000002f056c7207 */ /* 0x000fe20005800000 */
[----:B------:R-:W-:Y:S01]  /*b310*/  IMAD R45, R45, UR33, RZ ;  /* 0x000000212d2d7c24 */ /* 0x000fe2000f8e02ff */
[----:B------:R-:W-:Y:S02]  /*b320*/  SEL R46, R5, R76, !P3 ;  /* 0x0000004c052e7207 */ /* 0x000fe40005800000 */
[----:B---3--:R-:W-:-:S02]  /*b330*/  LEA.HI.X.SX32 R103, R30, R35, 0x1, P6 ;  /* 0x000000231e677211 */ /* 0x008fc400030f0eff */
[----:B------:R-:W-:Y:S02]  /*b340*/  SEL R47, R5, R72, !P3 ;  /* 0x00000048052f7207 */ /* 0x000fe40005800000 */
[-C--:B----4-:R-:W-:Y:S02]  /*b350*/  LEA.HI.X.SX32 R0, R29, R35.reuse, 0x1, P2 ;  /* 0x000000231d007211 */ /* 0x090fe400010f0eff */
[-C--:B------:R-:W-:Y:S02]  /*b360*/  IADD3 R92, P2, PT, R31, R38.reuse, RZ ;  /* 0x000000261f5c7210 */ /* 0x080fe40007f5e0ff */
[----:B------:R-:W-:Y:S02]  /*b370*/  IADD3 R107, P6, PT, R43, R38, RZ ;  /* 0x000000262b6b7210 */ /* 0x000fe40007fde0ff */
[----:B------:R-:W-:Y:S01]  /*b380*/  SEL R80, R5, R54, !P3 ;  /* 0x0000003605507207 */ /* 0x000fe20005800000 */
[----:B------:R-:W-:Y:S01]  /*b390*/  IMAD R54, R99, UR12, RZ ;  /* 0x0000000c63367c24 */ /* 0x000fe2000f8e02ff */
[----:B------:R-:W-:Y:S01]  /*b3a0*/  SEL R72, R5, R68, !P3 ;  /* 0x0000004405487207 */ /* 0x000fe20005800000 */
[----:B------:R-:W-:Y:S01]  /*b3b0*/  IMAD R46, R46, UR37, RZ ;  /* 0x000000252e2e7c24 */ /* 0x000fe2000f8e02ff */
[----:B------:R-:W-:Y:S01]  /*b3c0*/  LEA.HI.X.SX32 R99, R31, R35, 0x1, P2 ;  /* 0x000000231f637211 */ /* 0x000fe200010f0eff */
[----:B------:R-:W-:Y:S01]  /*b3d0*/  IMAD R47, R47, UR41, RZ ;  /* 0x000000292f2f7c24 */ /* 0x000fe2000f8e02ff */
[----:B------:R-:W-:-:S02]  /*b3e0*/  SEL R68, R5, R64, !P3 ;  /* 0x0000004005447207 */ /* 0x000fc40005800000 */
[----:B------:R-:W-:Y:S01]  /*b3f0*/  LEA.HI.X.SX32 R96, R43, R35, 0x1, P6 ;  /* 0x000000232b607211 */ /* 0x000fe200030f0eff */
[----:B------:R-:W-:Y:S01]  /*b400*/  STL [R1+0x164], R2 ;  /* 0x0001640201007387 */ /* 0x000fe20000100800 */
[----:B------:R-:W-:Y:S02]  /*b410*/  IADD3 R12, P2, PT, R44, R38, RZ ;  /* 0x000000262c0c7210 */ /* 0x000fe40007f5e0ff */
[C---:B------:R-:W-:Y:S02]  /*b420*/  SEL R53, R5.reuse, R53, !P3 ;  /* 0x0000003505357207 */ /* 0x040fe40005800000 */
[C---:B------:R-:W-:Y:S02]  /*b430*/  SEL R91, R5.reuse, R91, !P3 ;  /* 0x0000005b055b7207 */ /* 0x040fe40005800000 */
[C---:B------:R-:W-:Y:S02]  /*b440*/  SEL R87, R5.reuse, R87, !P3 ;  /* 0x0000005705577207 */ /* 0x040fe40005800000 */
[----:B------:R-:W-:-:S02]  /*b450*/  SEL R83, R5, R83, !P3 ;  /* 0x0000005305537207 */ /* 0x000fc40005800000 */
[C---:B------:R-:W-:Y:S02]  /*b460*/  SEL R79, R5.reuse, R79, !P3 ;  /* 0x0000004f054f7207 */ /* 0x040fe40005800000 */
[C---:B------:R-:W-:Y:S02]  /*b470*/  SEL R75, R5.reuse, R75, !P3 ;  /* 0x0000004b054b7207 */ /* 0x040fe40005800000 */
        /* <DEDUP_REMOVED lines=29> */
[----:B------:R-:W-:Y:S01]  /*b650*/  SEL R61, R5, R61, !P3 ;  /* 0x0000003d053d7207 */ /* 0x000fe20005800000 */
[----:B------:R-:W-:Y:S01]  /*b660*/  IMAD R113, R113, UR11, RZ ;  /* 0x0000000b71717c24 */ /* 0x000fe2000f8e02ff */
[----:B------:R-:W-:Y:S01]  /*b670*/  SEL R64, R5, R60, !P3 ;  /* 0x0000003c05407207 */ /* 0x000fe20005800000 */
[----:B------:R-:W-:Y:S01]  /*b680*/  IMAD R106, R106, UR11, RZ ;  /* 0x0000000b6a6a7c24 */ /* 0x000fe2000f8e02ff */
[----:B------:R-:W-:Y:S01]  /*b690*/  IADD3 R40, P6, PT, R45, R38, RZ ;  /* 0x000000262d287210 */ /* 0x000fe20007fde0ff */
[----:B------:R-:W-:Y:S01]  /*b6a0*/  IMAD R109, R109, UR11, RZ ;  /* 0x0000000b6d6d7c24 */ /* 0x000fe2000f8e02ff */
[C---:B------:R-:W-:Y:S01]  /*b6b0*/  SEL R60, R5.reuse, R56, !P3 ;  /* 0x00000038053c7207 */ /* 0x040fe20005800000 */
[----:B------:R3:W-:Y:S01]  /*b6c0*/  STL [R1+0x1a4], R0 ;  /* 0x0001a40001007387 */ /* 0x0007e20000100800 */
[----:B------:R-:W-:Y:S01]  /*b6d0*/  SEL R56, R5, R50, !P3 ;  /* 0x0000003205387207 */ /* 0x000fe20005800000 */
[----:B------:R-:W-:Y:S01]  /*b6e0*/  IMAD R48, R72, UR45, RZ ;  /* 0x0000002d48307c24 */ /* 0x000fe2000f8e02ff */
[-C--:B------:R-:W-:Y:S01]  /*b6f0*/  LEA.HI.X.SX32 R5, R44, R35.reuse, 0x1, P2 ;  /* 0x000000232c057211 */ /* 0x080fe200010f0eff */
[----:B------:R-:W-:Y:S01]  /*b700*/  IMAD R49, R68, UR49, RZ ;  /* 0x0000003144317c24 */ /* 0x000fe2000f8e02ff */
[-C--:B------:R-:W-:Y:S01]  /*b710*/  LEA.HI.X.SX32 R32, R45, R35.reuse, 0x1, P6 ;  /* 0x000000232d207211 */ /* 0x080fe200030f0eff */
[----:B------:R-:W-:Y:S01]  /*b720*/  IMAD R102, R102, UR11, RZ ;  /* 0x0000000b66667c24 */ /* 0x000fe2000f8e02ff */
[CC--:B------:R-:W-:Y:S01]  /*b730*/  IADD3 R13, P6, PT, R47.reuse, R38.reuse, RZ ;  /* 0x000000262f0d7210 */ /* 0x0c0fe20007fde0ff */
[----:B------:R-:W-:Y:S01]  /*b740*/  IMAD R30, R80, UR59, RZ ;  /* 0x0000003b501e7c24 */ /* 0x000fe2000f8e02ff */
[----:B------:R-:W-:Y:S01]  /*b750*/  PRMT R23, RZ, 0x7610, R23 ;  /* 0x00007610ff177816 */ /* 0x000fe20000000017 */
[----:B------:R-:W-:Y:S01]  /*b760*/  IMAD R108, R108, UR11, RZ ;  /* 0x0000000b6c6c7c24 */ /* 0x000fe2000f8e02ff */
[-C--:B---3--:R-:W-:Y:S01]  /*b770*/  IADD3 R0, P2, PT, R46, R38.reuse, RZ ;  /* 0x000000262e007210 */ /* 0x088fe20007f5e0ff */
[----:B------:R-:W-:Y:S01]  /*b780*/  IMAD R50, R64, UR53, RZ ;  /* 0x0000003540327c24 */ /* 0x000fe2000f8e02ff */
[-C--:B------:R-:W-:Y:S01]  /*b790*/  LEA.HI.X.SX32 R33, R47, R35.reuse, 0x1, P6 ;  /* 0x000000232f217211 */ /* 0x080fe200030f0eff */
[----:B------:R-:W-:Y:S01]  /*b7a0*/  IMAD R101, R101, UR11, RZ ;  /* 0x0000000b65657c24 */ /* 0x000fe2000f8e02ff */
[-C--:B------:R-:W-:Y:S01]  /*b7b0*/  LEA.HI.X.SX32 R22, R46, R35.reuse, 0x1, P2 ;  /* 0x000000232e167211 */ /* 0x080fe200010f0eff */
[----:B------:R-:W-:Y:S01]  /*b7c0*/  IMAD R51, R60, UR57, RZ ;  /* 0x000000393c337c24 */ /* 0x000fe2000f8e02ff */
[CC--:B------:R-:W-:Y:S01]  /*b7d0*/  IADD3 R120, P2, PT, R48.reuse, R38.reuse, RZ ;  /* 0x0000002630787210 */ /* 0x0c0fe20007f5e0ff */
[----:B------:R-:W3:Y:S01]  /*b7e0*/  LDCU UR12, c[0x0][0x3b0] ;  /* 0x00007600ff0c77ac */ /* 0x000ee20008000800 */
[-C--:B------:R-:W-:Y:S01]  /*b7f0*/  IADD3 R149, P6, PT, R49, R38.reuse, RZ ;  /* 0x0000002631957210 */ /* 0x080fe20007fde0ff */
[----:B------:R-:W-:Y:S01]  /*b800*/  IMAD R53, R53, UR61, RZ ;  /* 0x0000003d35357c24 */ /* 0x000fe2000f8e02ff */
[----:B------:R-:W-:Y:S01]  /*b810*/  LEA.HI.X.SX32 R34, R48, R35, 0x1, P2 ;  /* 0x0000002330227211 */ /* 0x000fe200010f0eff */
[----:B------:R-:W-:Y:S01]  /*b820*/  IMAD R56, R56, UR65, RZ ;  /* 0x0000004138387c24 */ /* 0x000fe2000f8e02ff */
[----:B------:R-:W-:-:S02]  /*b830*/  IADD3 R105, P2, PT, R50, R38, RZ ;  /* 0x0000002632697210 */ /* 0x000fc40007f5e0ff */
[-C--:B------:R-:W-:Y:S02]  /*b840*/  LEA.HI.X.SX32 R41, R49, R35.reuse, 0x1, P6 ;  /* 0x0000002331297211 */ /* 0x080fe400030f0eff */
[-C--:B------:R-:W-:Y:S02]  /*b850*/  IADD3 R2, P6, PT, R51, R38.reuse, RZ ;  /* 0x0000002633027210 */ /* 0x080fe40007fde0ff */
[-C--:B------:R-:W-:Y:S02]  /*b860*/  LEA.HI.X.SX32 R104, R50, R35.reuse, 0x1, P2 ;  /* 0x0000002332687211 */ /* 0x080fe400010f0eff */
[-C--:B------:R-:W-:Y:S02]  /*b870*/  IADD3 R4, P2, PT, R53, R38.reuse, RZ ;  /* 0x0000002635047210 */ /* 0x080fe40007f5e0ff */
[----:B------:R-:W-:Y:S02]  /*b880*/  LEA.HI.X.SX32 R3, R51, R35, 0x1, P6 ;  /* 0x0000002333037211 */ /* 0x000fe400030f0eff */
[----:B------:R-:W-:-:S02]  /*b890*/  IADD3 R162, P6, PT, R56, R38, RZ ;  /* 0x0000002638a27210 */ /* 0x000fc40007fde0ff */
[-C--:B------:R-:W-:Y:S01]  /*b8a0*/  LEA.HI.X.SX32 R36, R53, R35.reuse, 0x1, P2 ;  /* 0x0000002335247211 */ /* 0x080fe200010f0eff */
[----:B------:R-:W-:Y:S01]  /*b8b0*/  STL [R1+0x1e8], R95 ;  /* 0x0001e85f01007387 */ /* 0x000fe20000100800 */
[-C--:B------:R-:W-:Y:S02]  /*b8c0*/  IADD3 R161, P2, PT, R113, R38.reuse, RZ ;  /* 0x0000002671a17210 */ /* 0x080fe40007f5e0ff */
[-C--:B------:R-:W-:Y:S01]  /*b8d0*/  LEA.HI.X.SX32 R125, R56, R35.reuse, 0x1, P6 ;  /* 0x00000023387d7211 */ /* 0x080fe200030f0eff */
[----:B------:R4:W-:Y:S01]  /*b8e0*/  STL [R1+0xbec], R95 ;  /* 0x000bec5f01007387 */ /* 0x0009e20000100800 */
[-C--:B------:R-:W-:Y:S01]  /*b8f0*/  IADD3 R160, P6, PT, R106, R38.reuse, RZ ;  /* 0x000000266aa07210 */ /* 0x080fe20007fde0ff */
[----:B------:R-:W-:Y:S01]  /*b900*/  IMAD R91, R91, UR22, RZ ;  /* 0x000000165b5b7c24 */ /* 0x000fe2000f8e02ff */
[-C--:B------:R-:W-:Y:S01]  /*b910*/  LEA.HI.X.SX32 R126, R113, R35.reuse, 0x1, P2 ;  /* 0x00000023717e7211 */ /* 0x080fe200010f0eff */
[----:B------:R-:W-:Y:S01]  /*b920*/  STL [R1+0x240], R92 ;  /* 0x0002405c01007387 */ /* 0x000fe20000100800 */
[-C--:B------:R-:W-:Y:S01]  /*b930*/  IADD3 R130, P2, PT, R54, R38.reuse, RZ ;  /* 0x0000002636827210 */ /* 0x080fe20007f5e0ff */
[----:B------:R-:W-:Y:S01]  /*b940*/  IMAD R87, R87, UR26, RZ ;  /* 0x0000001a57577c24 */ /* 0x000fe2000f8e02ff */
[----:B------:R-:W-:Y:S01]  /*b950*/  LEA.HI.X.SX32 R7, R106, R35, 0x1, P6 ;  /* 0x000000236a077211 */ /* 0x000fe200030f0eff */
[----:B------:R-:W-:Y:S01]  /*b960*/  STL [R1+0x1e4], R103 ;  /* 0x0001e46701007387 */ /* 0x000fe20000100800 */
[----:B------:R-:W-:-:S03]  /*b970*/  IADD3 R155, P6, PT, R57, R38, RZ ;  /* 0x00000026399b7210 */ /* 0x000fc60007fde0ff */
[----:B------:R-:W-:Y:S01]  /*b980*/  STL [R1+0x288], R107 ;  /* 0x0002886b01007387 */ /* 0x000fe20000100800 */
[----:B------:R-:W-:-:S03]  /*b990*/  LEA.HI.X.SX32 R6, R54, R35, 0x1, P2 ;  /* 0x0000002336067211 */ /* 0x000fc600010f0eff */
[----:B------:R-:W-:Y:S01]  /*b9a0*/  STL [R1+0x224], R99 ;  /* 0x0002246301007387 */ /* 0x000fe20000100800 */
[----:B------:R-:W-:-:S03]  /*b9b0*/  IMAD R83, R83, UR30, RZ ;  /* 0x0000001e53537c24 */ /* 0x000fc6000f8e02ff */
[----:B------:R-:W-:Y:S01]  /*b9c0*/  STL [R1+0x2c8], R12 ;  /* 0x0002c80c01007387 */ /* 0x000fe20000100800 */
[----:B------:R-:W-:-:S03]  /*b9d0*/  IADD3 R9, P2, PT, R91, R38, RZ ;  /* 0x000000265b097210 */ /* 0x000fc60007f5e0ff */
[----:B------:R-:W-:Y:S01]  /*b9e0*/  STL [R1+0x284], R96 ;  /* 0x0002846001007387 */ /* 0x000fe20000100800 */
[----:B------:R-:W-:Y:S01]  /*b9f0*/  LEA.HI.X.SX32 R159, R57, R35, 0x1, P6 ;  /* 0x00000023399f7211 */ /* 0x000fe200030f0eff */
[----:B------:R-:W-:Y:S02]  /*ba00*/  IMAD R79, R79, UR34, RZ ;  /* 0x000000224f4f7c24 */ /* 0x000fe4000f8e02ff */
        /* <DEDUP_REMOVED lines=49> */
[----:B------:R-:W-:-:S03]  /*bd20*/  IADD3 R142, P2, PT, R52, R38, RZ ;  /* 0x00000026348e7210 */ /* 0x000fc60007f5e0ff */
[----:B------:R-:W-:Y:S01]  /*bd30*/  STL [R1+0x16c], R7 ;  /* 0x00016c0701007387 */ /* 0x000fe20000100800 */
[----:B------:R-:W-:-:S03]  /*bd40*/  LEA.HI.X.SX32 R144, R55, R35, 0x1, P6 ;  /* 0x0000002337907211 */ /* 0x000fc600030f0eff */
[----:B------:R-:W-:Y:S01]  /*bd50*/  STL [R1+0x1f0], R155 ;  /* 0x0001f09b01007387 */ /* 0x000fe20000100800 */
[----:B------:R-:W-:-:S03]  /*bd60*/  IADD3 R141, P6, PT, R28, R38, RZ ;  /* 0x000000261c8d7210 */ /* 0x000fc60007fde0ff */
[----:B------:R-:W-:Y:S04]  /*bd70*/  STL [R1+0x1ac], R6 ;  /* 0x0001ac0601007387 */ /* 0x000fe80000100800 */
[----:B------:R-:W-:Y:S01]  /*bd80*/  STL [R1+0x250], R9 ;  /* 0x0002500901007387 */ /* 0x000fe20000100800 */
[----:B------:R-:W-:-:S03]  /*bd90*/  LEA.HI.X.SX32 R143, R52, R35, 0x1, P2 ;  /* 0x00000023348f7211 */ /* 0x000fc600010f0eff */
[----:B------:R-:W-:Y:S01]  /*bda0*/  STL [R1+0x1ec], R159 ;  /* 0x0001ec9f01007387 */ /* 0x000fe20000100800 */
[----:B------:R-:W-:Y:S01]  /*bdb0*/  IMAD R98, R98, UR13, RZ ;  /* 0x0000000d62627c24 */ /* 0x000fe2000f8e02ff */
[-C--:B------:R-:W-:Y:S01]  /*bdc0*/  IADD3 R137, P2, PT, R109, R38.reuse, RZ ;  /* 0x000000266d897210 */ /* 0x080fe20007f5e0ff */
[----:B------:R-:W-:Y:S01]  /*bdd0*/  IMAD R94, R94, UR20, RZ ;  /* 0x000000145e5e7c24 */ /* 0x000fe2000f8e02ff */
[----:B------:R-:W-:Y:S01]  /*bde0*/  STL [R1+0x290], R154 ;  /* 0x0002909a01007387 */ /* 0x000fe20000100800 */
[----:B------:R-:W-:Y:S01]  /*bdf0*/  LEA.HI.X.SX32 R10, R28, R35, 0x1, P6 ;  /* 0x000000231c0a7211 */ /* 0x000fe200030f0eff */
[----:B------:R-:W-:Y:S02]  /*be00*/  IMAD R90, R90, UR23, RZ ;  /* 0x000000175a5a7c24 */ /* 0x000fe4000f8e02ff */
[----:B------:R-:W-:Y:S01]  /*be10*/  IMAD R49, R86, UR27, RZ ;  /* 0x0000001b56317c24 */ /* 0x000fe2000f8e02ff */
[----:B------:R-:W-:Y:S01]  /*be20*/  STL [R1+0x24c], R132 ;  /* 0x00024c8401007387 */ /* 0x000fe20000100800 */
[----:B------:R-:W-:Y:S01]  /*be30*/  IADD3 R134, P6, PT, R102, R38, RZ ;  /* 0x0000002666867210 */ /* 0x000fe20007fde0ff */
[----:B------:R-:W-:-:S02]  /*be40*/  IMAD R48, R82, UR31, RZ ;  /* 0x0000001f52307c24 */ /* 0x000fc4000f8e02ff */
[----:B------:R-:W-:Y:S01]  /*be50*/  IMAD R47, R78, UR35, RZ ;  /* 0x000000234e2f7c24 */ /* 0x000fe2000f8e02ff */
[----:B------:R-:W-:Y:S01]  /*be60*/  STL [R1+0x2d0], R11 ;  /* 0x0002d00b01007387 */ /* 0x000fe20000100800 */
[----:B------:R-:W-:Y:S02]  /*be70*/  IMAD R29, R84, UR63, RZ ;  /* 0x0000003f541d7c24 */ /* 0x000fe4000f8e02ff */
        /* <DEDUP_REMOVED lines=10> */
[-C--:B------:R-:W-:Y:S01]  /*bf20*/  LEA.HI.X.SX32 R136, R102, R35.reuse, 0x1, P6 ;  /* 0x0000002366887211 */ /* 0x080fe200030f0eff */
[----:B0-----:R-:W-:Y:S02]  /*bf30*/  IMAD R51, R97, UR14, RZ ;  /* 0x0000000e61337c24 */ /* 0x001fe4000f8e02ff */
[----:B-1----:R-:W-:Y:S01]  /*bf40*/  IMAD R50, R93, UR15, RZ ;  /* 0x0000000f5d327c24 */ /* 0x002fe2000f8e02ff */
[----:B------:R-:W-:Y:S01]  /*bf50*/  STL [R1+0x350], R147 ;  /* 0x0003509301007387 */ /* 0x000fe20000100800 */
[----:B------:R-:W-:Y:S01]  /*bf60*/  IADD3 R128, P6, PT, R94, R38, RZ ;  /* 0x000000265e807210 */ /* 0x000fe20007fde0ff */
[----:B------:R-:W0:Y:S02]  /*bf70*/  LDCU UR13, c[0x0][0x3b0] ;  /* 0x00007600ff0d77ac */ /* 0x000e240008000800 */
[----:B------:R-:W-:Y:S04]  /*bf80*/  STL [R1+0x30c], R152 ;  /* 0x00030c9801007387 */ /* 0x000fe80000100800 */
        /* <DEDUP_REMOVED lines=43> */
[----:B------:R-:W-:Y:S01]  /*c240*/  IMAD R28, R88, UR67, RZ ;  /* 0x00000043581c7c24 */ /* 0x000fe2000f8e02ff */
[----:B------:R-:W-:Y:S02]  /*c250*/  IADD3 R70, P6, PT, R30, R38, RZ ;  /* 0x000000261e467210 */ /* 0x000fe40007fde0ff */
        /* <DEDUP_REMOVED lines=15> */
[----:B------:R-:W2:Y:S01]  /*c350*/  LDL R85, [R1+0x1a8] ;  /* 0x0001a80001557983 */ /* 0x000ea20000100800 */
[----:B------:R-:W-:-:S03]  /*c360*/  LEA.HI.X.SX32 R54, R28, R35, 0x1, P6 ;  /* 0x000000231c367211 */ /* 0x000fc600030f0eff */
[----:B------:R-:W-:Y:S01]  /*c370*/  STL [R1+0x398], R58 ;  /* 0x0003983a01007387 */ /* 0x000fe20000100800 */
[----:B------:R-:W-:-:S03]  /*c380*/  IADD3 R86, P6, PT, R101, R38, RZ ;  /* 0x0000002665567210 */ /* 0x000fc60007fde0ff */
[----:B------:R-:W-:Y:S04]  /*c390*/  STL [R1+0x354], R80 ;  /* 0x0003545001007387 */ /* 0x000fe80000100800 */
[----:B------:R-:W-:Y:S01]  /*c3a0*/  STL [R1+0x3d8], R71 ;  /* 0x0003d84701007387 */ /* 0x000fe20000100800 */
[----:B------:R-:W-:-:S03]  /*c3b0*/  LEA.HI.X.SX32 R56, R108, R35, 0x1, P2 ;  /* 0x000000236c387211 */ /* 0x000fc600010f0eff */
[----:B------:R-:W-:Y:S01]  /*c3c0*/  STL [R1+0x394], R63 ;  /* 0x0003943f01007387 */ /* 0x000fe20000100800 */
[----:B------:R-:W-:-:S03]  /*c3d0*/  IMAD R48, R89, UR24, RZ ;  /* 0x0000001859307c24 */ /* 0x000fc6000f8e02ff */
        /* <DEDUP_REMOVED lines=62> */
[----:B------:R-:W-:-:S03]  /*c7c0*/  LEA.HI.X.SX32 R37, R28, R35, 0x1, P6 ;  /* 0x000000231c257211 */ /* 0x000fc600030f0eff */
[----:B------:R-:W-:Y:S01]  /*c7d0*/  STL [R1+0x3e0], R119 ;  /* 0x0003e07701007387 */ /* 0x000fe20000100800 */
[----:B------:R-:W-:-:S03]  /*c7e0*/  @P0 IMAD.MOV.U32 R28, RZ, RZ, R26 ;  /* 0x000000ffff1c0224 */ /* 0x000fc600078e001a */
[----:B------:R-:W-:Y:S01]  /*c7f0*/  STL [R1+0x39c], R138 ;  /* 0x00039c8a01007387 */ /* 0x000fe20000100800 */
[----:B------:R-:W-:-:S03]  /*c800*/  @P0 IMAD.MOV.U32 R29, RZ, RZ, R42 ;  /* 0x000000ffff1d0224 */ /* 0x000fc600078e002a */
[----:B------:R-:W-:Y:S04]  /*c810*/  STL [R1+0x420], R112 ;  /* 0x0004207001007387 */ /* 0x000fe80000100800 */
[----:B------:R-:W-:Y:S04]  /*c820*/  STL [R1+0x3dc], R123 ;  /* 0x0003dc7b01007387 */ /* 0x000fe80000100800 */
[----:B------:R-:W-:Y:S04]  /*c830*/  STL [R1+0x460], R110 ;  /* 0x0004606e01007387 */ /* 0x000fe80000100800 */
[----:B------:R-:W-:Y:S04]  /*c840*/  STL [R1+0x41c], R118 ;  /* 0x00041c7601007387 */ /* 0x000fe80000100800 */
[----:B------:R-:W-:Y:S04]  /*c850*/  STL [R1+0x4a0], R27 ;  /* 0x0004a01b01007387 */ /* 0x000fe80000100800 */
[----:B------:R-:W-:Y:S04]  /*c860*/  STL [R1+0x45c], R111 ;  /* 0x00045c6f01007387 */ /* 0x000fe80000100800 */
[----:B------:R-:W2:Y:S04]  /*c870*/  LDL.LU R42, [R1+0xbf0] ;  /* 0x000bf000012a7983 */ /* 0x000ea80000300800 */
[----:B------:R-:W-:Y:S04]  /*c880*/  STL [R1+0x49c], R37 ;  /* 0x00049c2501007387 */ /* 0x000fe80000100800 */
[----:B------:R-:W2:Y:S04]  /*c890*/  @P0 LDG.E.U8 R23, desc[UR18][R28.64] ;  /* 0x000000121c170981 */ /* 0x000ea8000c1e1100 */
[----:B------:R-:W3:Y:S04]  /*c8a0*/  LDL R28, [R1+0x164] ;  /* 0x00016400011c7983 */ /* 0x000ee80000100800 */
[----:B------:R-:W3:Y:S01]  /*c8b0*/  LDL R29, [R1+0x168] ;  /* 0x00016800011d7983 */ /* 0x000ee20000100800 */
[----:B------:R-:W-:Y:S01]  /*c8c0*/  IMAD R30, R115, UR64, RZ ;  /* 0x00000040731e7c24 */ /* 0x000fe2000f8e02ff */
[----:B------:R-:W-:-:S04]  /*c8d0*/  PRMT R24, RZ, 0x7610, R24 ;  /* 0x00007610ff187816 */ /* 0x000fc80000000018 */
[----:B------:R-:W-:-:S05]  /*c8e0*/  IADD3 R25, P6, PT, R30, R38, RZ ;  /* 0x000000261e197210 */ /* 0x000fca0007fde0ff */
[----:B------:R-:W-:Y:S04]  /*c8f0*/  STL [R1+0x4e0], R25 ;  /* 0x0004e01901007387 */ /* 0x000fe80000100800 */
[----:B--2---:R1:W-:Y:S01]  /*c900*/  STL [R1+0x60], R23 ;  /* 0x0000601701007387 */ /* 0x0043e20000100800 */
[----:B---3--:R-:W-:-:S04]  /*c910*/  @P0 LOP3.LUT R29, R29, R28, RZ, 0x3c, !PT ;  /* 0x0000001c1d1d0212 */ /* 0x008fc800078e3cff */
[----:B------:R-:W-:-:S04]  /*c920*/  @P0 LOP3.LUT R28, R29, R28, RZ, 0x3c, !PT ;  /* 0x0000001c1d1c0212 */ /* 0x000fc800078e3cff */
[----:B------:R-:W-:-:S05]  /*c930*/  @P0 LOP3.LUT R29, R29, R28, RZ, 0x3c, !PT ;  /* 0x0000001c1d1d0212 */ /* 0x000fca00078e3cff */
[----:B------:R2:W3:Y:S04]  /*c940*/  @P0 LDG.E.U8 R24, desc[UR18][R28.64] ;  /* 0x000000121c180981 */ /* 0x0004e8000c1e1100 */
[----:B------:R-:W3:Y:S01]  /*c950*/  LDL R29, [R1+0x1a4] ;  /* 0x0001a400011d7983 */ /* 0x000ee20000100800 */
[----:B----4-:R-:W-:Y:S01]  /*c960*/  PRMT R95, RZ, 0x7610, R95 ;  /* 0x00007610ff5f7816 */ /* 0x010fe2000000005f */
[----:B--2---:R-:W-:Y:S02]  /*c970*/  @P0 IMAD.MOV.U32 R28, RZ, RZ, R85 ;  /* 0x000000ffff1c0224 */ /* 0x004fe400078e0055 */
[----:B------:R-:W-:Y:S01]  /*c980*/  IMAD R31, R116, UR68, RZ ;  /* 0x00000044741f7c24 */ /* 0x000fe2000f8e02ff */
[----:B------:R-:W-:Y:S02]  /*c990*/  LEA.HI.X.SX32 R26, R30, R35, 0x1, P6 ;  /* 0x000000231e1a7211 */ /* 0x000fe400030f0eff */
[----:B---3--:R-:W2:Y:S02]  /*c9a0*/  @P0 LDG.E.U8 R95, desc[UR18][R28.64] ;  /* 0x000000121c5f0981 */ /* 0x008ea4000c1e1100 */
[----:B-1----:R-:W-:-:S02]  /*c9b0*/  IADD3 R23, P6, PT, R31, R38, RZ ;  /* 0x000000261f177210 */ /* 0x002fc40007fde0ff */
[----:B------:R-:W-:Y:S04]  /*c9c0*/  STL [R1+0x4dc], R26 ;  /* 0x0004dc1a01007387 */ /* 0x000fe80000100800 */
[----:B------:R-:W-:Y:S04]  /*c9d0*/  STL [R1+0x518], R23 ;  /* 0x0005181701007387 */ /* 0x000fe80000100800 */
[----:B------:R-:W-:Y:S04]  /*c9e0*/  STL [R1+0x5c], R24 ;  /* 0x00005c1801007387 */ /* 0x000fe80000100800 */
[----:B------:R-:W3:Y:S04]  /*c9f0*/  LDL R85, [R1+0x8c4] ;  /* 0x0008c40001557983 */ /* 0x000ee80000100800 */
[----:B--2---:R1:W-:Y:S04]  /*ca00*/  STL [R1+0x54], R95 ;  /* 0x0000545f01007387 */ /* 0x0043e80000100800 */
[----:B-1----:R-:W2:Y:S01]  /*ca10*/  LDL.LU R95, [R1+0xbec] ;  /* 0x000bec00015f7983 */ /* 0x002ea20000300800 */
[----:B------:R-:W-:Y:S01]  /*ca20*/  PRMT R81, RZ, 0x7610, R81 ;  /* 0x00007610ff517816 */ /* 0x000fe20000000051 */
[----:B------:R-:W-:Y:S01]  /*ca30*/  @P0 IMAD.MOV.U32 R29, RZ, RZ, R103 ;  /* 0x000000ffff1d0224 */ /* 0x000fe200078e0067 */
[----:B------:R-:W-:-:S02]  /*ca40*/  PRMT R77, RZ, 0x7610, R77 ;  /* 0x00007610ff4d7816 */ /* 0x000fc4000000004d */
[----:B------:R-:W-:Y:S02]  /*ca50*/  PRMT R73, RZ, 0x7610, R73 ;  /* 0x00007610ff497816 */ /* 0x000fe40000000049 */
[----:B------:R-:W-:Y:S02]  /*ca60*/  PRMT R69, RZ, 0x7610, R69 ;  /* 0x00007610ff457816 */ /* 0x000fe40000000045 */
[----:B------:R-:W-:Y:S02]  /*ca70*/  PRMT R65, RZ, 0x7610, R65 ;  /* 0x00007610ff417816 */ /* 0x000fe40000000041 */
[----:B------:R-:W-:Y:S02]  /*ca80*/  PRMT R61, RZ, 0x7610, R61 ;  /* 0x00007610ff3d7816 */ /* 0x000fe4000000003d */
[----:B------:R-:W-:Y:S02]  /*ca90*/  PRMT R51, RZ, 0x7610, R51 ;  /* 0x00007610ff337816 */ /* 0x000fe40000000033 */
[----:B------:R-:W-:-:S02]  /*caa0*/  PRMT R50, RZ, 0x7610, R50 ;  /* 0x00007610ff327816 */ /* 0x000fc40000000032 */
[----:B------:R-:W-:Y:S02]  /*cab0*/  PRMT R48, RZ, 0x7610, R48 ;  /* 0x00007610ff307816 */ /* 0x000fe40000000030 */
[----:B------:R-:W-:Y:S02]  /*cac0*/  PRMT R47, RZ, 0x7610, R47 ;  /* 0x00007610ff2f7816 */ /* 0x000fe4000000002f */
[----:B------:R-:W-:Y:S01]  /*cad0*/  PRMT R46, RZ, 0x7610, R46 ;  /* 0x00007610ff2e7816 */ /* 0x000fe2000000002e */
[----:B--2---:R-:W-:-:S05]  /*cae0*/  @P0 IMAD.MOV.U32 R28, RZ, RZ, R95 ;  /* 0x000000ffff1c0224 */ /* 0x004fca00078e005f */
[----:B------:R1:W2:Y:S02]  /*caf0*/  @P0 LDG.E.U8 R81, desc[UR18][R28.64] ;  /* 0x000000121c510981 */ /* 0x0002a4000c1e1100 */
[----:B-1----:R-:W-:Y:S02]  /*cb00*/  @P0 IMAD.MOV.U32 R28, RZ, RZ, R92 ;  /* 0x000000ffff1c0224 */ /* 0x002fe400078e005c */
[----:B------:R-:W-:-:S05]  /*cb10*/  @P0 IMAD.MOV.U32 R29, RZ, RZ, R99 ;  /* 0x000000ffff1d0224 */ /* 0x000fca00078e0063 */
[----:B------:R1:W4:Y:S02]  /*cb20*/  @P0 LDG.E.U8 R77, desc[UR18][R28.64] ;  /* 0x000000121c4d0981 */ /* 0x000324000c1e1100 */
[----:B-1----:R-:W-:Y:S02]  /*cb30*/  @P0 IMAD.MOV.U32 R28, RZ, RZ, R107 ;  /* 0x000000ffff1c0224 */ /* 0x002fe400078e006b */
[----:B------:R-:W-:-:S05]  /*cb40*/  @P0 IMAD.MOV.U32 R29, RZ, RZ, R96 ;  /* 0x000000ffff1d0224 */ /* 0x000fca00078e0060 */
[----:B------:R1:W3:Y:S02]  /*cb50*/  @P0 LDG.E.U8 R73, desc[UR18][R28.64] ;  /* 0x000000121c490981 */ /* 0x0002e4000c1e1100 */
        /* <DEDUP_REMOVED lines=23> */
[----:B------:R1:W3:Y:S01]  /*ccd0*/  @P0 LDG.E.U8 R46, desc[UR18][R28.64] ;  /* 0x000000121c2e0981 */ /* 0x0002e2000c1e1100 */
[----:B------:R-:W-:-:S05]  /*cce0*/  LEA.HI.X.SX32 R24, R31, R35, 0x1, P6 ;  /* 0x000000231f187211 */ /* 0x000fca00030f0eff */
[----:B------:R-:W-:Y:S04]  /*ccf0*/  STL [R1+0x514], R24 ;  /* 0x0005141801007387 */ /* 0x000fe80000100800 */
[----:B------:R-:W3:Y:S04]  /*cd00*/  LDL.LU R103, [R1+0xbe8] ;  /* 0x000be80001677983 */ /* 0x000ee80000300800 */
        /* <DEDUP_REMOVED lines=12> */
[----:B------:R-:W3:Y:S01]  /*cdd0*/  LDL.LU R13, [R1+0xbb4] ;  /* 0x000bb400010d7983 */ /* 0x000ee20000300800 */
[----:B------:R-:W-:Y:S01]  /*cde0*/  PRMT R45, RZ, 0x7610, R45 ;  /* 0x00007610ff2d7816 */ /* 0x000fe2000000002d */
[----:B-1----:R-:W-:-:S02]  /*cdf0*/  @P0 IMAD.MOV.U32 R28, RZ, RZ, R4 ;  /* 0x000000ffff1c0224 */ /* 0x002fc400078e0004 */
[----:B------:R-:W-:Y:S01]  /*ce00*/  @P0 IMAD.MOV.U32 R29, RZ, RZ, R36 ;  /* 0x000000ffff1d0224 */ /* 0x000fe200078e0024 */
[----:B------:R-:W-:-:S04]  /*ce10*/  PRMT R44, RZ, 0x7610, R44 ;  /* 0x00007610ff2c7816 */ /* 0x000fc8000000002c */
[----:B------:R1:W3:Y:S01]  /*ce20*/  @P0 LDG.E.U8 R45, desc[UR18][R28.64] ;  /* 0x000000121c2d0981 */ /* 0x0002e2000c1e1100 */
[----:B------:R-:W-:Y:S01]  /*ce30*/  PRMT R43, RZ, 0x7610, R43 ;  /* 0x00007610ff2b7816 */ /* 0x000fe2000000002b */
[----:B-1----:R-:W-:Y:S02]  /*ce40*/  @P0 IMAD.MOV.U32 R28, RZ, RZ, R162 ;  /* 0x000000ffff1c0224 */ /* 0x002fe400078e00a2 */
[----:B------:R-:W-:-:S05]  /*ce50*/  @P0 IMAD.MOV.U32 R29, RZ, RZ, R125 ;  /* 0x000000ffff1d0224 */ /* 0x000fca00078e007d */
[----:B------:R1:W3:Y:S01]  /*ce60*/  @P0 LDG.E.U8 R44, desc[UR18][R28.64] ;  /* 0x000000121c2c0981 */ /* 0x0002e2000c1e1100 */
[----:B------:R-:W-:Y:S01]  /*ce70*/  PRMT R31, RZ, 0x7610, R31 ;  /* 0x00007610ff1f7816 */ /* 0x000fe2000000001f */
[----:B-1----:R-:W-:Y:S02]  /*ce80*/  @P0 IMAD.MOV.U32 R28, RZ, RZ, R161 ;  /* 0x000000ffff1c0224 */ /* 0x002fe400078e00a1 */
[----:B------:R-:W-:-:S05]  /*ce90*/  @P0 IMAD.MOV.U32 R29, RZ, RZ, R126 ;  /* 0x000000ffff1d0224 */ /* 0x000fca00078e007e */
[----:B------:R1:W3:Y:S04]  /*cea0*/  @P0 LDG.E.U8 R43, desc[UR18][R28.64] ;  /* 0x000000121c2b0981 */ /* 0x0002e8000c1e1100 */
[----:B--2---:R-:W-:Y:S04]  /*ceb0*/  STL [R1+0x50], R81 ;  /* 0x0000505101007387 */ /* 0x004fe80000100800 */
[----:B------:R-:W2:Y:S04]  /*cec0*/  LDL.LU R34, [R1+0xbb0] ;  /* 0x000bb00001227983 */ /* 0x000ea80000300800 */
[----:B------:R-:W2:Y:S04]  /*ced0*/  LDL.LU R120, [R1+0xbac] ;  /* 0x000bac0001787983 */ /* 0x000ea80000300800 */
[----:B----4-:R-:W-:Y:S04]  /*cee0*/  STL [R1+0x4c], R77 ;  /* 0x00004c4d01007387 */ /* 0x010fe80000100800 */
[----:B---3--:R-:W-:Y:S04]  /*cef0*/  STL [R1+0x48], R73 ;  /* 0x0000484901007387 */ /* 0x008fe80000100800 */
[----:B------:R-:W3:Y:S04]  /*cf00*/  LDL.LU R41, [R1+0xba8] ;  /* 0x000ba80001297983 */ /* 0x000ee80000300800 */
[----:B------:R-:W4:Y:S04]  /*cf10*/  LDL.LU R149, [R1+0xba4] ;  /* 0x000ba40001957983 */ /* 0x000f280000300800 */
[----:B------:R-:W2:Y:S04]  /*cf20*/  LDL.LU R104, [R1+0xba0] ;  /* 0x000ba00001687983 */ /* 0x000ea80000300800 */
[----:B------:R-:W-:Y:S04]  /*cf30*/  STL [R1+0x44], R69 ;  /* 0x0000444501007387 */ /* 0x000fe80000100800 */
[----:B------:R-:W2:Y:S04]  /*cf40*/  LDL.LU R105, [R1+0xb9c] ;  /* 0x000b9c0001697983 */ /* 0x000ea80000300800 */
[----:B------:R-:W2:Y:S04]  /*cf50*/  LDL.LU R3, [R1+0xb98] ;  /* 0x000b980001037983 */ /* 0x000ea80000300800 */
[----:B------:R-:W2:Y:S04]  /*cf60*/  LDL.LU R2, [R1+0xb94] ;  /* 0x000b940001027983 */ /* 0x000ea80000300800 */
[----:B------:R-:W-:Y:S04]  /*cf70*/  STL [R1+0x40], R65 ;  /* 0x0000404101007387 */ /* 0x000fe80000100800 */
[----:B------:R-:W2:Y:S04]  /*cf80*/  LDL.LU R36, [R1+0xb90] ;  /* 0x000b900001247983 */ /* 0x000ea80000300800 */
[----:B------:R-:W2:Y:S04]  /*cf90*/  LDL.LU R4, [R1+0xb8c] ;  /* 0x000b8c0001047983 */ /* 0x000ea80000300800 */
[----:B------:R-:W-:Y:S01]  /*cfa0*/  STL [R1+0x3c], R61 ;  /* 0x00003c3d01007387 */ /* 0x000fe20000100800 */
[----:B-1----:R-:W-:-:S02]  /*cfb0*/  @P0 IMAD.MOV.U32 R28, RZ, RZ, R160 ;  /* 0x000000ffff1c0224 */ /* 0x002fc400078e00a0 */
[----:B------:R-:W-:Y:S01]  /*cfc0*/  @P0 IMAD.MOV.U32 R29, RZ, RZ, R7 ;  /* 0x000000ffff1d0224 */ /* 0x000fe200078e0007 */
[----:B------:R-:W-:-:S04]  /*cfd0*/  PRMT R30, RZ, 0x7610, R30 ;  /* 0x00007610ff1e7816 */ /* 0x000fc8000000001e */
[----:B------:R1:W2:Y:S04]  /*cfe0*/  @P0 LDG.E.U8 R31, desc[UR18][R28.64] ;  /* 0x000000121c1f0981 */ /* 0x0002a8000c1e1100 */
[----:B------:R-:W-:Y:S04]  /*cff0*/  STL [R1+0x38], R51 ;  /* 0x0000383301007387 */ /* 0x000fe80000100800 */
[----:B------:R-:W2:Y:S04]  /*d000*/  LDL.LU R125, [R1+0xb88] ;  /* 0x000b8800017d7983 */ /* 0x000ea80000300800 */
[----:B------:R-:W2:Y:S01]  /*d010*/  LDL.LU R162, [R1+0xb84] ;  /* 0x000b840001a27983 */ /* 0x000ea20000300800 */
[----:B-1----:R-:W-:-:S03]  /*d020*/  @P0 IMAD.MOV.U32 R28, RZ, RZ, R130 ;  /* 0x000000ffff1c0224 */ /* 0x002fc600078e0082 */
[----:B------:R-:W-:Y:S04]  /*d030*/  STL [R1+0x34], R50 ;  /* 0x0000343201007387 */ /* 0x000fe80000100800 */
[----:B------:R-:W3:Y:S04]  /*d040*/  LDL.LU R126, [R1+0xb80] ;  /* 0x000b8000017e7983 */ /* 0x000ee80000300800 */
[----:B------:R-:W3:Y:S01]  /*d050*/  LDL.LU R161, [R1+0xb7c] ;  /* 0x000b7c0001a17983 */ /* 0x000ee20000300800 */
[----:B------:R-:W-:-:S03]  /*d060*/  @P0 IMAD.MOV.U32 R29, RZ, RZ, R6 ;  /* 0x000000ffff1d0224 */ /* 0x000fc600078e0006 */
[----:B------:R-:W4:Y:S04]  /*d070*/  LDL.LU R7, [R1+0xb78] ;  /* 0x000b780001077983 */ /* 0x000f280000300800 */
[----:B------:R1:W4:Y:S04]  /*d080*/  @P0 LDG.E.U8 R30, desc[UR18][R28.64] ;  /* 0x000000121c1e0981 */ /* 0x000328000c1e1100 */
[----:B------:R-:W-:Y:S04]  /*d090*/  STL [R1+0x30], R48 ;  /* 0x0000303001007387 */ /* 0x000fe80000100800 */
[----:B------:R-:W4:Y:S04]  /*d0a0*/  LDL.LU R160, [R1+0xb74] ;  /* 0x000b740001a07983 */ /* 0x000f280000300800 */
[----:B------:R-:W4:Y:S01]  /*d0b0*/  LDL.LU R6, [R1+0xb70] ;  /* 0x000b700001067983 */ /* 0x000f220000300800 */
[----:B-1----:R-:W-:-:S03]  /*d0c0*/  @P0 IMAD.MOV.U32 R29, RZ, RZ, R159 ;  /* 0x000000ffff1d0224 */ /* 0x002fc600078e009f */
[----:B------:R-:W-:Y:S04]  /*d0d0*/  STL [R1+0x28], R47 ;  /* 0x0000282f01007387 */ /* 0x000fe80000100800 */
[----:B------:R-:W4:Y:S01]  /*d0e0*/  LDL.LU R130, [R1+0xb6c] ;  /* 0x000b6c0001827983 */ /* 0x000f220000300800 */
[----:B------:R-:W-:-:S03]  /*d0f0*/  @P0 IMAD.MOV.U32 R28, RZ, RZ, R155 ;  /* 0x000000ffff1c0224 */ /* 0x000fc600078e009b */
[----:B------:R-:W-:Y:S04]  /*d100*/  STL [R1+0x24], R46 ;  /* 0x0000242e01007387 */ /* 0x000fe80000100800 */
[----:B------:R-:W4:Y:S04]  /*d110*/  LDL.LU R159, [R1+0xb68] ;  /* 0x000b6800019f7983 */ /* 0x000f280000300800 */
[----:B------:R-:W4:Y:S01]  /*d120*/  LDL.LU R155, [R1+0xb64] ;  /* 0x000b6400019b7983 */ /* 0x000f220000300800 */
[----:B--2---:R-:W-:-:S06]  /*d130*/  PRMT R162, RZ, 0x7610, R162 ;  /* 0x00007610ffa27816 */ /* 0x004fcc00000000a2 */
[----:B------:R1:W2:Y:S02]  /*d140*/  @P0 LDG.E.U8 R162, desc[UR18][R28.64] ;  /* 0x000000121ca20981 */ /* 0x0002a4000c1e1100 */
[----:B-1----:R-:W-:Y:S01]  /*d150*/  @P0 IMAD.MOV.U32 R28, RZ, RZ, R9 ;  /* 0x000000ffff1c0224 */ /* 0x002fe200078e0009 */
[----:B---3--:R-:W-:Y:S01]  /*d160*/  PRMT R161, RZ, 0x7610, R161 ;  /* 0x00007610ffa17816 */ /* 0x008fe200000000a1 */
[----:B------:R-:W-:-:S05]  /*d170*/  @P0 IMAD.MOV.U32 R29, RZ, RZ, R132 ;  /* 0x000000ffff1d0224 */ /* 0x000fca00078e0084 */
[----:B------:R1:W3:Y:S01]  /*d180*/  @P0 LDG.E.U8 R161, desc[UR18][R28.64] ;  /* 0x000000121ca10981 */ /* 0x0002e2000c1e1100 */
[----:B----4-:R-:W-:Y:S01]  /*d190*/  PRMT R160, RZ, 0x7610, R160 ;  /* 0x00007610ffa07816 */ /* 0x010fe200000000a0 */
[----:B-1----:R-:W-:Y:S02]  /*d1a0*/  @P0 IMAD.MOV.U32 R28, RZ, RZ, R154 ;  /* 0x000000ffff1c0224 */ /* 0x002fe400078e009a */
[----:B------:R-:W-:-:S05]  /*d1b0*/  @P0 IMAD.MOV.U32 R29, RZ, RZ, R8 ;  /* 0x000000ffff1d0224 */ /* 0x000fca00078e0008 */
[----:B------:R1:W4:Y:S02]  /*d1c0*/  @P0 LDG.E.U8 R160, desc[UR18][R28.64] ;  /* 0x000000121ca00981 */ /* 0x000324000c1e1100 */
[----:B-1----:R-:W-:Y:S02]  /*d1d0*/  @P0 IMAD.MOV.U32 R28, RZ, RZ, R11 ;  /* 0x000000ffff1c0224 */ /* 0x002fe400078e000b */
[----:B------:R-:W-:Y:S01]  /*d1e0*/  @P0 IMAD.MOV.U32 R29, RZ, RZ, R153 ;  /* 0x000000ffff1d0224 */ /* 0x000fe200078e0099 */
[----:B------:R-:W-:-:S06]  /*d1f0*/  PRMT R159, RZ, 0x7610, R159 ;  /* 0x00007610ff9f7816 */ /* 0x000fcc000000009f */
[----:B------:R1:W4:Y:S01]  /*d200*/  @P0 LDG.E.U8 R159, desc[UR18][R28.64] ;  /* 0x000000121c9f0981 */ /* 0x000322000c1e1100 */
[----:B------:R-:W-:Y:S01]  /*d210*/  PRMT R155, RZ, 0x7610, R155 ;  /* 0x00007610ff9b7816 */ /* 0x000fe2000000009b */
[----:B-1----:R-:W-:Y:S02]  /*d220*/  @P0 IMAD.MOV.U32 R28, RZ, RZ, R151 ;  /* 0x000000ffff1c0224 */ /* 0x002fe400078e0097 */
[----:B------:R-:W-:-:S05]  /*d230*/  @P0 IMAD.MOV.U32 R29, RZ, RZ, R152 ;  /* 0x000000ffff1d0224 */ /* 0x000fca00078e0098 */
[----:B------:R-:W4:Y:S01]  /*d240*/  @P0 LDG.E.U8 R155, desc[UR18][R28.64] ;  /* 0x000000121c9b0981 */ /* 0x000f22000c1e1100 */
[----:B------:R-:W-:-:S13]  /*d250*/  ISETP.GT.U32.AND P6, PT, R39, R42, PT ;  /* 0x0000002a2700720c */ /* 0x000fda0003fc4070 */
[----:B------:R-:W-:-:S05]  /*d260*/  @!P6 IMAD.IADD R42, R42, 0x1, -R39 ;  /* 0x000000012a2ae824 */ /* 0x000fca00078e0a27 */
[----:B------:R-:W-:-:S13]  /*d270*/  ISETP.GT.U32.AND P6, PT, R39, R42, PT ;  /* 0x0000002a2700720c */ /* 0x000fda0003fc4070 */
[----:B------:R-:W-:Y:S01]  /*d280*/  @!P6 IMAD.IADD R42, R42, 0x1, -R39 ;  /* 0x000000012a2ae824 */ /* 0x000fe200078e0a27 */
[----:B------:R-:W-:-:S13]  /*d290*/  ISETP.GE.AND P6, PT, R85, RZ, PT ;  /* 0x000000ff5500720c */ /* 0x000fda0003fc6270 */
[----:B------:R-:W-:Y:S01]  /*d2a0*/  @!P6 IMAD.MOV R42, RZ, RZ, -R42 ;  /* 0x000000ffff2ae224 */ /* 0x000fe200078e0a2a */
[----:B------:R-:W-:-:S13]  /*d2b0*/  ISETP.GT.U32.AND P6, PT, R39, R41, PT ;  /* 0x000000292700720c */ /* 0x000fda0003fc4070 */
[----:B------:R-:W-:-:S05]  /*d2c0*/  @!P6 IMAD.IADD R41, R41, 0x1, -R39 ;  /* 0x000000012929e824 */ /* 0x000fca00078e0a27 */
[----:B------:R-:W-:-:S13]  /*d2d0*/  ISETP.GT.U32.AND P6, PT, R39, R41, PT ;  /* 0x000000292700720c */ /* 0x000fda0003fc4070 */
[----:B------:R-:W-:Y:S01]  /*d2e0*/  @!P6 IMAD.IADD R41, R41, 0x1, -R39 ;  /* 0x000000012929e824 */ /* 0x000fe200078e0a27 */
[----:B------:R-:W-:Y:S01]  /*d2f0*/  ISETP.GE.AND P6, PT, R149, RZ, PT ;  /* 0x000000ff9500720c */ /* 0x000fe20003fc6270 */
[----:B--2---:R-:W-:Y:S04]  /*d300*/  STL [R1+0xa94], R162 ;  /* 0x000a94a201007387 */ /* 0x004fe80000100800 */
[----:B------:R-:W-:Y:S04]  /*d310*/  STL [R1+0x1c], R45 ;  /* 0x00001c2d01007387 */ /* 0x000fe80000100800 */
[----:B------:R-:W2:Y:S04]  /*d320*/  LDL.LU R132, [R1+0xb60] ;  /* 0x000b600001847983 */ /* 0x000ea80000300800 */
[----:B------:R-:W2:Y:S04]  /*d330*/  LDL.LU R9, [R1+0xb5c] ;  /* 0x000b5c0001097983 */ /* 0x000ea80000300800 */
[----:B---3--:R-:W-:Y:S04]  /*d340*/  STL [R1+0xa98], R161 ;  /* 0x000a98a101007387 */ /* 0x008fe80000100800 */
[----:B------:R-:W-:Y:S04]  /*d350*/  STL [R1+0x8], R44 ;  /* 0x0000082c01007387 */ /* 0x000fe80000100800 */
[----:B------:R-:W3:Y:S04]  /*d360*/  LDL.LU R8, [R1+0xb58] ;  /* 0x000b580001087983 */ /* 0x000ee80000300800 */
[----:B------:R-:W2:Y:S04]  /*d370*/  LDL.LU R154, [R1+0xb54] ;  /* 0x000b5400019a7983 */ /* 0x000ea80000300800 */
[----:B----4-:R-:W-:Y:S04]  /*d380*/  STL [R1+0xa9c], R160 ;  /* 0x000a9ca001007387 */ /* 0x010fe80000100800 */
[----:B------:R-:W-:Y:S04]  /*d390*/  STL [R1+0xc], R43 ;  /* 0x00000c2b01007387 */ /* 0x000fe80000100800 */
[----:B------:R-:W4:Y:S04]  /*d3a0*/  LDL.LU R153, [R1+0xb50] ;  /* 0x000b500001997983 */ /* 0x000f280000300800 */
[----:B------:R-:W3:Y:S04]  /*d3b0*/  LDL.LU R11, [R1+0xb4c] ;  /* 0x000b4c00010b7983 */ /* 0x000ee80000300800 */
[----:B------:R-:W-:Y:S04]  /*d3c0*/  STL [R1+0xaa0], R159 ;  /* 0x000aa09f01007387 */ /* 0x000fe80000100800 */
[----:B------:R-:W-:Y:S04]  /*d3d0*/  STL [R1+0x4], R31 ;  /* 0x0000041f01007387 */ /* 0x000fe80000100800 */
[----:B------:R-:W3:Y:S04]  /*d3e0*/  LDL.LU R152, [R1+0xb48] ;  /* 0x000b480001987983 */ /* 0x000ee80000300800 */
[----:B------:R-:W3:Y:S04]  /*d3f0*/  LDL.LU R151, [R1+0xb44] ;  /* 0x000b440001977983 */ /* 0x000ee80000300800 */
[----:B------:R-:W-:Y:S04]  /*d400*/  STL [R1+0xaa4], R155 ;  /* 0x000aa49b01007387 */ /* 0x000fe80000100800 */
[----:B------:R-:W-:Y:S04]  /*d410*/  STL [R1], R30 ;  /* 0x0000001e01007387 */ /* 0x000fe80000100800 */
[----:B------:R-:W3:Y:S01]  /*d420*/  LDL.LU R149, [R1+0xb40] ;  /* 0x000b400001957983 */ /* 0x000ee20000300800 */
[----:B------:R-:W-:-:S02]  /*d430*/  @P0 IMAD.MOV.U32 R28, RZ, RZ, R147 ;  /* 0x000000ffff1c0224 */ /* 0x000fc400078e0093 */
[----:B------:R-:W-:Y:S02]  /*d440*/  @P0 IMAD.MOV.U32 R29, RZ, RZ, R148 ;  /* 0x000000ffff1d0224 */ /* 0x000fe400078e0094 */
[----:B------:R-:W3:Y:S01]  /*d450*/  LDL.LU R148, [R1+0xb3c] ;  /* 0x000b3c0001947983 */ /* 0x000ee20000300800 */
[----:B------:R-:W-:-:S03]  /*d460*/  SEL R105, R5, R105, !P3 ;  /* 0x0000006905697207 */ /* 0x000fc60005800000 */
[----:B------:R-:W3:Y:S01]  /*d470*/  LDL.LU R147, [R1+0xb38] ;  /* 0x000b380001937983 */ /* 0x000ee20000300800 */
[----:B--2---:R-:W-:-:S06]  /*d480*/  PRMT R154, RZ, 0x7610, R154 ;  /* 0x00007610ff9a7816 */ /* 0x004fcc000000009a */
[----:B------:R1:W2:Y:S01]  /*d490*/  @P0 LDG.E.U8 R154, desc[UR18][R28.64] ;  /* 0x000000121c9a0981 */ /* 0x0002a2000c1e1100 */
[----:B----4-:R-:W-:Y:S01]  /*d4a0*/  PRMT R153, RZ, 0x7610, R153 ;  /* 0x00007610ff997816 */ /* 0x010fe20000000099 */
[----:B-1----:R-:W-:Y:S02]  /*d4b0*/  @P0 IMAD.MOV.U32 R28, RZ, RZ, R21 ;  /* 0x000000ffff1c0224 */ /* 0x002fe400078e0015 */
[----:B------:R-:W-:-:S05]  /*d4c0*/  @P0 IMAD.MOV.U32 R29, RZ, RZ, R145 ;  /* 0x000000ffff1d0224 */ /* 0x000fca00078e0091 */
[----:B------:R1:W4:Y:S02]  /*d4d0*/  @P0 LDG.E.U8 R153, desc[UR18][R28.64] ;  /* 0x000000121c990981 */ /* 0x000324000c1e1100 */
[----:B-1----:R-:W-:Y:S02]  /*d4e0*/  @P0 IMAD.MOV.U32 R28, RZ, RZ, R18 ;  /* 0x000000ffff1c0224 */ /* 0x002fe400078e0012 */
[----:B------:R-:W-:Y:S01]  /*d4f0*/  @P0 IMAD.MOV.U32 R29, RZ, RZ, R20 ;  /* 0x000000ffff1d0224 */ /* 0x000fe200078e0014 */
[----:B---3--:R-:W-:Y:S02]  /*d500*/  PRMT R152, RZ, 0x7610, R152 ;  /* 0x00007610ff987816 */ /* 0x008fe40000000098 */
[----:B------:R-:W-:-:S04]  /*d510*/  PRMT R151, RZ, 0x7610, R151 ;  /* 0x00007610ff977816 */ /* 0x000fc80000000097 */
[----:B------:R1:W3:Y:S02]  /*d520*/  @P0 LDG.E.U8 R152, desc[UR18][R28.64] ;  /* 0x000000121c980981 */ /* 0x0002e4000c1e1100 */
[----:B-1----:R-:W-:Y:S02]  /*d530*/  @P0 IMAD.MOV.U32 R28, RZ, RZ, R16 ;  /* 0x000000ffff1c0224 */ /* 0x002fe400078e0010 */
[----:B------:R-:W-:Y:S01]  /*d540*/  @P0 IMAD.MOV.U32 R29, RZ, RZ, R19 ;  /* 0x000000ffff1d0224 */ /* 0x000fe200078e0013 */
[----:B------:R-:W-:-:S04]  /*d550*/  PRMT R149, RZ, 0x7610, R149 ;  /* 0x00007610ff957816 */ /* 0x000fc80000000095 */
[----:B------:R1:W3:Y:S02]  /*d560*/  @P0 LDG.E.U8 R151, desc[UR18][R28.64] ;  /* 0x000000121c970981 */ /* 0x0002e4000c1e1100 */
[----:B-1----:R-:W-:Y:S02]  /*d570*/  @P0 IMAD.MOV.U32 R28, RZ, RZ, R14 ;  /* 0x000000ffff1c0224 */ /* 0x002fe400078e000e */
[----:B------:R-:W-:-:S05]  /*d580*/  @P0 IMAD.MOV.U32 R29, RZ, RZ, R17 ;  /* 0x000000ffff1d0224 */ /* 0x000fca00078e0011 */
[----:B------:R1:W3:Y:S01]  /*d590*/  @P0 LDG.E.U8 R149, desc[UR18][R28.64] ;  /* 0x000000121c950981 */ /* 0x0002e2000c1e1100 */
[----:B------:R-:W-:Y:S01]  /*d5a0*/  SEL R104, R5, R104, !P3 ;  /* 0x0000006805687207 */ /* 0x000fe20005800000 */
[----:B------:R-:W-:Y:S01]  /*d5b0*/  IMAD R105, R105, UR11, RZ ;  /* 0x0000000b69697c24 */ /* 0x000fe2000f8e02ff */
[----:B------:R-:W-:Y:S01]  /*d5c0*/  SEL R42, R5, R42, !P3 ;  /* 0x0000002a052a7207 */ /* 0x000fe20005800000 */
[----:B------:R-:W-:Y:S02]  /*d5d0*/  @!P6 IMAD.MOV R41, RZ, RZ, -R41 ;  /* 0x000000ffff29e224 */ /* 0x000fe400078e0a29 */
[----:B------:R-:W-:Y:S01]  /*d5e0*/  IMAD R104, R104, UR11, RZ ;  /* 0x0000000b68687c24 */ /* 0x000fe2000f8e02ff */
[CC--:B------:R-:W-:Y:S01]  /*d5f0*/  IADD3 R20, P6, PT, R105.reuse, R38.reuse, RZ ;  /* 0x0000002669147210 */ /* 0x0c0fe20007fde0ff */
[----:B------:R-:W-:Y:S02]  /*d600*/  IMAD R42, R42, UR5, RZ ;  /* 0x000000052a2a7c24 */ /* 0x000fe4000f8e02ff */
[----:B-1----:R-:W-:Y:S01]  /*d610*/  @P0 IMAD.MOV.U32 R29, RZ, RZ, R144 ;  /* 0x000000ffff1d0224 */ /* 0x002fe200078e0090 */
[-C--:B------:R-:W-:Y:S01]  /*d620*/  LEA.HI.X.SX32 R21, R105, R35.reuse, 0x1, P6 ;  /* 0x0000002369157211 */ /* 0x080fe200030f0eff */
[----:B--2---:R-:W-:Y:S01]  /*d630*/  STL [R1+0xaa8], R154 ;  /* 0x000aa89a01007387 */ /* 0x004fe20000100800 */
[CC--:B------:R-:W-:Y:S01]  /*d640*/  IADD3 R18, P6, PT, R104.reuse, R38.reuse, RZ ;  /* 0x0000002668127210 */ /* 0x0c0fe20007fde0ff */
[----:B------:R-:W-:Y:S01]  /*d650*/  @P0 IMAD.MOV.U32 R28, RZ, RZ, R15 ;  /* 0x000000ffff1c0224 */ /* 0x000fe200078e000f */
[----:B------:R-:W-:Y:S01]  /*d660*/  PRMT R148, RZ, 0x7610, R148 ;  /* 0x00007610ff947816 */ /* 0x000fe20000000094 */
[----:B------:R-:W2:Y:S01]  /*d670*/  LDL.LU R145, [R1+0xb34] ;  /* 0x000b340001917983 */ /* 0x000ea20000300800 */
[----:B------:R-:W-:Y:S01]  /*d680*/  LEA.HI.X.SX32 R19, R104, R35, 0x1, P6 ;  /* 0x0000002368137211 */ /* 0x000fe200030f0eff */
[----:B------:R-:W1:Y:S01]  /*d690*/  LDCU UR5, c[0x0][0x3b0] ;  /* 0x00007600ff0577ac */ /* 0x000e620008000800 */
[----:B------:R-:W-:-:S02]  /*d6a0*/  IADD3 R16, P6, PT, R42, R38, RZ ;  /* 0x000000262a107210 */ /* 0x000fc40007fde0ff */
[----:B------:R0:W2:Y:S04]  /*d6b0*/  @P0 LDG.E.U8 R148, desc[UR18][R28.64] ;  /* 0x000000121c940981 */ /* 0x0000a8000c1e1100 */
[----:B----4-:R-:W-:Y:S04]  /*d6c0*/  STL [R1+0xaac], R153 ;  /* 0x000aac9901007387 */ /* 0x010fe80000100800 */
[----:B---3--:R-:W-:Y:S04]  /*d6d0*/  STL [R1+0xab0], R152 ;  /* 0x000ab09801007387 */ /* 0x008fe80000100800 */
[----:B------:R-:W-:Y:S04]  /*d6e0*/  STL [R1+0x148], R20 ;  /* 0x0001481401007387 */ /* 0x000fe80000100800 */
[----:B------:R-:W-:Y:S04]  /*d6f0*/  STL [R1+0x144], R21 ;  /* 0x0001441501007387 */ /* 0x000fe80000100800 */
[----:B------:R-:W-:Y:S04]  /*d700*/  STL [R1+0xab4], R151 ;  /* 0x000ab49701007387 */ /* 0x000fe80000100800 */
[----:B------:R-:W-:Y:S04]  /*d710*/  STL [R1+0x188], R18 ;  /* 0x0001881201007387 */ /* 0x000fe80000100800 */
[----:B------:R-:W-:Y:S04]  /*d720*/  STL [R1+0x184], R19 ;  /* 0x0001841301007387 */ /* 0x000fe80000100800 */
[----:B------:R3:W-:Y:S04]  /*d730*/  STL [R1+0x1c8], R16 ;  /* 0x0001c81001007387 */ /* 0x0007e80000100800 */
[----:B------:R-:W-:Y:S04]  /*d740*/  STL [R1+0xab8], R149 ;  /* 0x000ab89501007387 */ /* 0x000fe80000100800 */
[----:B------:R-:W4:Y:S01]  /*d750*/  LDL.LU R144, [R1+0xb30] ;  /* 0x000b300001907983 */ /* 0x000f220000300800 */
[----:B------:R-:W-:Y:S01]  /*d760*/  PRMT R147, RZ, 0x7610, R147 ;  /* 0x00007610ff937816 */ /* 0x000fe20000000093 */
[----:B0-----:R-:W-:-:S02]  /*d770*/  @P0 IMAD.MOV.U32 R28, RZ, RZ, R142 ;  /* 0x000000ffff1c0224 */ /* 0x001fc400078e008e */
[----:B------:R-:W-:-:S05]  /*d780*/  @P0 IMAD.MOV.U32 R29, RZ, RZ, R143 ;  /* 0x000000ffff1d0224 */ /* 0x000fca00078e008f */
[----:B------:R0:W3:Y:S02]  /*d790*/  @P0 LDG.E.U8 R147, desc[UR18][R28.64] ;  /* 0x000000121c930981 */ /* 0x0000e4000c1e1100 */
[----:B0-----:R-:W-:Y:S02]  /*d7a0*/  @P0 IMAD.MOV.U32 R28, RZ, RZ, R141 ;  /* 0x000000ffff1c0224 */ /* 0x001fe400078e008d */
[----:B------:R-:W-:Y:S01]  /*d7b0*/  @P0 IMAD.MOV.U32 R29, RZ, RZ, R10 ;  /* 0x000000ffff1d0224 */ /* 0x000fe200078e000a */
[----:B--2---:R-:W-:-:S06]  /*d7c0*/  PRMT R145, RZ, 0x7610, R145 ;  /* 0x00007610ff917816 */ /* 0x004fcc0000000091 */
[----:B------:R0:W2:Y:S02]  /*d7d0*/  @P0 LDG.E.U8 R145, desc[UR18][R28.64] ;  /* 0x000000121c910981 */ /* 0x0000a4000c1e1100 */
[----:B0-----:R-:W-:Y:S02]  /*d7e0*/  @P0 IMAD.MOV.U32 R28, RZ, RZ, R137 ;  /* 0x000000ffff1c0224 */ /* 0x001fe400078e0089 */
[----:B------:R-:W-:Y:S01]  /*d7f0*/  @P0 IMAD.MOV.U32 R29, RZ, RZ, R140 ;  /* 0x000000ffff1d0224 */ /* 0x000fe200078e008c */
[----:B----4-:R-:W-:-:S06]  /*d800*/  PRMT R144, RZ, 0x7610, R144 ;  /* 0x00007610ff907816 */ /* 0x010fcc0000000090 */
[----:B------:R0:W4:Y:S01]  /*d810*/  @P0 LDG.E.U8 R144, desc[UR18][R28.64] ;  /* 0x000000121c900981 */ /* 0x000122000c1e1100 */
[----:B------:R-:W-:Y:S02]  /*d820*/  SEL R41, R5, R41, !P3 ;  /* 0x0000002905297207 */ /* 0x000fe40005800000 */
[----:B------:R-:W-:-:S03]  /*d830*/  LEA.HI.X.SX32 R17, R42, R35, 0x1, P6 ;  /* 0x000000232a117211 */ /* 0x000fc600030f0eff */
[----:B------:R-:W-:Y:S01]  /*d840*/  IMAD R41, R41, UR12, RZ ;  /* 0x0000000c29297c24 */ /* 0x000fe2000f8e02ff */
[----:B------:R-:W-:Y:S01]  /*d850*/  ISETP.GE.U32.AND P2, PT, R117, 0x7fffff19, PT ;  /* 0x7fffff197500780c */ /* 0x000fe20003f46070 */
[----:B------:R1:W-:Y:S01]  /*d860*/  STL [R1+0x1c4], R17 ;  /* 0x0001c41101007387 */ /* 0x0003e20000100800 */
[----:B------:R-:W-:Y:S01]  /*d870*/  PRMT R116, RZ, 0x7610, R116 ;  /* 0x00007610ff747816 */ /* 0x000fe20000000074 */
[----:B0-----:R-:W-:Y:S01]  /*d880*/  @P0 IMAD.MOV.U32 R29, RZ, RZ, R136 ;  /* 0x000000ffff1d0224 */ /* 0x001fe200078e0088 */
[C---:B------:R-:W-:Y:S01]  /*d890*/  IADD3 R14, P6, PT, R41.reuse, R38, RZ ;  /* 0x00000026290e7210 */ /* 0x040fe20007fde0ff */
[----:B------:R-:W-:Y:S01]  /*d8a0*/  STL [R1+0xabc], R148 ;  /* 0x000abc9401007387 */ /* 0x000fe20000100800 */
[----:B------:R-:W-:Y:S01]  /*d8b0*/  @P0 IMAD.MOV.U32 R28, RZ, RZ, R134 ;  /* 0x000000ffff1c0224 */ /* 0x000fe200078e0086 */
[----:B------:R-:W-:Y:S01]  /*d8c0*/  PRMT R115, RZ, 0x7610, R115 ;  /* 0x00007610ff737816 */ /* 0x000fe20000000073 */
[----:B------:R-:W0:Y:S01]  /*d8d0*/  LDCU UR12, c[0x0][0x3b0] ;  /* 0x00007600ff0c77ac */ /* 0x000e220008000800 */
[----:B------:R0:W-:Y:S04]  /*d8e0*/  STL [R1+0x208], R14 ;  /* 0x0002080e01007387 */ /* 0x0001e80000100800 */
[----:B------:R-:W4:Y:S04]  /*d8f0*/  LDL.LU R143, [R1+0xb2c] ;  /* 0x000b2c00018f7983 */ /* 0x000f280000300800 */
[----:B------:R-:W4:Y:S01]  /*d900*/  LDL.LU R142, [R1+0xb28] ;  /* 0x000b2800018e7983 */ /* 0x000f220000300800 */
[----:B------:R-:W-:-:S05]  /*d910*/  LEA.HI.X.SX32 R15, R41, R35, 0x1, P6 ;  /* 0x00000023290f7211 */ /* 0x000fca00030f0eff */
[----:B------:R0:W-:Y:S04]  /*d920*/  STL [R1+0x204], R15 ;  /* 0x0002040f01007387 */ /* 0x0001e80000100800 */
[----:B---3--:R-:W-:Y:S04]  /*d930*/  STL [R1+0xac0], R147 ;  /* 0x000ac09301007387 */ /* 0x008fe80000100800 */
[----:B------:R-:W3:Y:S04]  /*d940*/  LDL.LU R10, [R1+0xb24] ;  /* 0x000b2400010a7983 */ /* 0x000ee80000300800 */
[----:B------:R-:W3:Y:S04]  /*d950*/  LDL.LU R141, [R1+0xb20] ;  /* 0x000b2000018d7983 */ /* 0x000ee80000300800 */
[----:B--2---:R-:W-:Y:S04]  /*d960*/  STL [R1+0xac4], R145 ;  /* 0x000ac49101007387 */ /* 0x004fe80000100800 */
[----:B------:R-:W2:Y:S04]  /*d970*/  LDL.LU R140, [R1+0xb1c] ;  /* 0x000b1c00018c7983 */ /* 0x000ea80000300800 */
[----:B------:R-:W2:Y:S04]  /*d980*/  LDL.LU R137, [R1+0xb18] ;  /* 0x000b180001897983 */ /* 0x000ea80000300800 */
[----:B----4-:R-:W-:Y:S04]  /*d990*/  STL [R1+0xac8], R144 ;  /* 0x000ac89001007387 */ /* 0x010fe80000100800 */
[----:B------:R-:W4:Y:S04]  /*d9a0*/  LDL.LU R136, [R1+0xb14] ;  /* 0x000b140001887983 */ /* 0x000f280000300800 */
[----:B------:R-:W4:Y:S01]  /*d9b0*/  LDL.LU R134, [R1+0xb10] ;  /* 0x000b100001867983 */ /* 0x000f220000300800 */
[----:B------:R-:W-:-:S06]  /*d9c0*/  PRMT R143, RZ, 0x7610, R143 ;  /* 0x00007610ff8f7816 */ /* 0x000fcc000000008f */
[----:B------:R0:W4:Y:S01]  /*d9d0*/  @P0 LDG.E.U8 R143, desc[UR18][R28.64] ;  /* 0x000000121c8f0981 */ /* 0x000122000c1e1100 */
[----:B------:R-:W-:Y:S01]  /*d9e0*/  PRMT R142, RZ, 0x7610, R142 ;  /* 0x00007610ff8e7816 */ /* 0x000fe2000000008e */
[----:B0-----:R-:W-:Y:S02]  /*d9f0*/  @P0 IMAD.MOV.U32 R28, RZ, RZ, R131 ;  /* 0x000000ffff1c0224 */ /* 0x001fe400078e0083 */
[----:B------:R-:W-:-:S05]  /*da00*/  @P0 IMAD.MOV.U32 R29, RZ, RZ, R133 ;  /* 0x000000ffff1d0224 */ /* 0x000fca00078e0085 */
[----:B------:R0:W4:Y:S01]  /*da10*/  @P0 LDG.E.U8 R142, desc[UR18][R28.64] ;  /* 0x000000121c8e0981 */ /* 0x000122000c1e1100 */
[----:B---3--:R-:W-:Y:S01]  /*da20*/  PRMT R141, RZ, 0x7610, R141 ;  /* 0x00007610ff8d7816 */ /* 0x008fe2000000008d */
[----:B0-----:R-:W-:Y:S02]  /*da30*/  @P0 IMAD.MOV.U32 R28, RZ, RZ, R128 ;  /* 0x000000ffff1c0224 */ /* 0x001fe400078e0080 */
[----:B------:R-:W-:-:S05]  /*da40*/  @P0 IMAD.MOV.U32 R29, RZ, RZ, R129 ;  /* 0x000000ffff1d0224 */ /* 0x000fca00078e0081 */
[----:B------:R0:W3:Y:S02]  /*da50*/  @P0 LDG.E.U8 R141, desc[UR18][R28.64] ;  /* 0x000000121c8d0981 */ /* 0x0000e4000c1e1100 */
[----:B0-----:R-:W-:Y:S02]  /*da60*/  @P0 IMAD.MOV.U32 R28, RZ, RZ, R124 ;  /* 0x000000ffff1c0224 */ /* 0x001fe400078e007c */
[----:B------:R-:W-:Y:S01]  /*da70*/  @P0 IMAD.MOV.U32 R29, RZ, RZ, R127 ;  /* 0x000000ffff1d0224 */ /* 0x000fe200078e007f */
[----:B--2---:R-:W-:Y:S02]  /*da80*/  PRMT R140, RZ, 0x7610, R140 ;  /* 0x00007610ff8c7816 */ /* 0x004fe4000000008c */
[----:B------:R-:W-:-:S04]  /*da90*/  PRMT R137, RZ, 0x7610, R137 ;  /* 0x00007610ff897816 */ /* 0x000fc80000000089 */
[----:B------:R0:W2:Y:S02]  /*daa0*/  @P0 LDG.E.U8 R140, desc[UR18][R28.64] ;  /* 0x000000121c8c0981 */ /* 0x0000a4000c1e1100 */
[----:B0-----:R-:W-:Y:S02]  /*dab0*/  @P0 IMAD.MOV.U32 R28, RZ, RZ, R121 ;  /* 0x000000ffff1c0224 */ /* 0x001fe400078e0079 */
[----:B------:R-:W-:-:S05]  /*dac0*/  @P0 IMAD.MOV.U32 R29, RZ, RZ, R122 ;  /* 0x000000ffff1d0224 */ /* 0x000fca00078e007a */
[----:B------:R0:W2:Y:S02]  /*dad0*/  @P0 LDG.E.U8 R137, desc[UR18][R28.64] ;  /* 0x000000121c890981 */ /* 0x0000a4000c1e1100 */
[----:B0-----:R-:W-:Y:S02]  /*dae0*/  @P0 IMAD.MOV.U32 R28, RZ, RZ, R84 ;  /* 0x000000ffff1c0224 */ /* 0x001fe400078e0054 */
[----:B------:R-:W-:Y:S01]  /*daf0*/  @P0 IMAD.MOV.U32 R29, RZ, RZ, R49 ;  /* 0x000000ffff1d0224 */ /* 0x000fe200078e0031 */
[----:B----4-:R-:W-:-:S06]  /*db00*/  PRMT R136, RZ, 0x7610, R136 ;  /* 0x00007610ff887816 */ /* 0x010fcc0000000088 */
[----:B------:R-:W4:Y:S04]  /*db10*/  @P0 LDG.E.U8 R136, desc[UR18][R28.64] ;  /* 0x000000121c880981 */ /* 0x000f28000c1e1100 */
[----:B------:R-:W-:Y:S04]  /*db20*/  STL [R1+0xacc], R143 ;  /* 0x000acc8f01007387 */ /* 0x000fe80000100800 */
[----:B------:R-:W4:Y:S04]  /*db30*/  LDL.LU R133, [R1+0xb0c] ;  /* 0x000b0c0001857983 */ /* 0x000f280000300800 */
[----:B------:R-:W4:Y:S01]  /*db40*/  LDL.LU R131, [R1+0xb08] ;  /* 0x000b080001837983 */ /* 0x000f220000300800 */
[----:B------:R-:W-:-:S03]  /*db50*/  ISETP.GT.U32.AND P6, PT, R39, R34, PT ;  /* 0x000000222700720c */ /* 0x000fc60003fc4070 */
[----:B------:R-:W-:Y:S04]  /*db60*/  STL [R1+0xad0], R142 ;  /* 0x000ad08e01007387 */ /* 0x000fe80000100800 */
[----:B------:R-:W4:Y:S04]  /*db70*/  LDL.LU R129, [R1+0xb04] ;  /* 0x000b040001817983 */ /* 0x000f280000300800 */
[----:B------:R-:W4:Y:S02]  /*db80*/  LDL.LU R128, [R1+0xb00] ;  /* 0x000b000001807983 */ /* 0x000f240000300800 */
[----:B------:R-:W-:-:S02]  /*db90*/  @!P6 IMAD.IADD R34, R34, 0x1, -R39 ;  /* 0x000000012222e824 */ /* 0x000fc400078e0a27 */
[----:B---3--:R-:W-:Y:S04]  /*dba0*/  STL [R1+0xad4], R141 ;  /* 0x000ad48d01007387 */ /* 0x008fe80000100800 */
[----:B------:R-:W3:Y:S01]  /*dbb0*/  LDL.LU R127, [R1+0xafc] ;  /* 0x000afc00017f7983 */ /* 0x000ee20000300800 */
[----:B------:R-:W-:-:S03]  /*dbc0*/  ISETP.GT.U32.AND P6, PT, R39, R34, PT ;  /* 0x000000222700720c */ /* 0x000fc60003fc4070 */
[----:B------:R-:W3:Y:S10]  /*dbd0*/  LDL.LU R124, [R1+0xaf8] ;  /* 0x000af800017c7983 */ /* 0x000ef40000300800 */
[----:B------:R-:W-:Y:S01]  /*dbe0*/  @!P6 IMAD.IADD R34, R34, 0x1, -R39 ;  /* 0x000000012222e824 */ /* 0x000fe200078e0a27 */
[----:B------:R-:W-:Y:S01]  /*dbf0*/  ISETP.GE.AND P6, PT, R120, RZ, PT ;  /* 0x000000ff7800720c */ /* 0x000fe20003fc6270 */
[----:B--2---:R-:W-:Y:S04]  /*dc00*/  STL [R1+0xad8], R140 ;  /* 0x000ad88c01007387 */ /* 0x004fe80000100800 */
[----:B------:R-:W2:Y:S04]  /*dc10*/  LDL.LU R122, [R1+0xaf4] ;  /* 0x000af400017a7983 */ /* 0x000ea80000300800 */
[----:B------:R-:W2:Y:S04]  /*dc20*/  LDL.LU R121, [R1+0xaf0] ;  /* 0x000af00001797983 */ /* 0x000ea80000300800 */
[----:B------:R-:W-:Y:S04]  /*dc30*/  STL [R1+0xadc], R137 ;  /* 0x000adc8901007387 */ /* 0x000fe80000100800 */
[----:B----4-:R-:W-:Y:S04]  /*dc40*/  STL [R1+0xae0], R136 ;  /* 0x000ae08801007387 */ /* 0x010fe80000100800 */
[----:B------:R-:W4:Y:S01]  /*dc50*/  LDL.LU R120, [R1+0xaec] ;  /* 0x000aec0001787983 */ /* 0x000f220000300800 */
[----:B------:R-:W-:Y:S01]  /*dc60*/  PRMT R134, RZ, 0x7610, R134 ;  /* 0x00007610ff867816 */ /* 0x000fe20000000086 */
[----:B------:R-:W-:-:S02]  /*dc70*/  @P0 IMAD.MOV.U32 R28, RZ, RZ, R55 ;  /* 0x000000ffff1c0224 */ /* 0x000fc400078e0037 */
[----:B------:R-:W-:-:S05]  /*dc80*/  @P0 IMAD.MOV.U32 R29, RZ, RZ, R52 ;  /* 0x000000ffff1d0224 */ /* 0x000fca00078e0034 */
[----:B------:R0:W4:Y:S01]  /*dc90*/  @P0 LDG.E.U8 R134, desc[UR18][R28.64] ;  /* 0x000000121c860981 */ /* 0x000122000c1e1100 */
[----:B------:R-:W-:Y:S01]  /*dca0*/  PRMT R133, RZ, 0x7610, R133 ;  /* 0x00007610ff857816 */ /* 0x000fe20000000085 */
[----:B0-----:R-:W-:Y:S02]  /*dcb0*/  @P0 IMAD.MOV.U32 R28, RZ, RZ, R59 ;  /* 0x000000ffff1c0224 */ /* 0x001fe400078e003b */
[----:B------:R-:W-:Y:S01]  /*dcc0*/  @P0 IMAD.MOV.U32 R29, RZ, RZ, R80 ;  /* 0x000000ffff1d0224 */ /* 0x000fe200078e0050 */
[----:B------:R-:W-:-:S04]  /*dcd0*/  PRMT R131, RZ, 0x7610, R131 ;  /* 0x00007610ff837816 */ /* 0x000fc80000000083 */
[----:B------:R0:W4:Y:S02]  /*dce0*/  @P0 LDG.E.U8 R133, desc[UR18][R28.64] ;  /* 0x000000121c850981 */ /* 0x000124000c1e1100 */
[----:B0-----:R-:W-:Y:S02]  /*dcf0*/  @P0 IMAD.MOV.U32 R28, RZ, RZ, R58 ;  /* 0x000000ffff1c0224 */ /* 0x001fe400078e003a */
[----:B------:R-:W-:Y:S01]  /*dd00*/  @P0 IMAD.MOV.U32 R29, RZ, RZ, R63 ;  /* 0x000000ffff1d0224 */ /* 0x000fe200078e003f */
[----:B------:R-:W-:-:S04]  /*dd10*/  PRMT R129, RZ, 0x7610, R129 ;  /* 0x00007610ff817816 */ /* 0x000fc80000000081 */
        /* <DEDUP_REMOVED lines=8> */
[----:B------:R0:W3:Y:S01]  /*dda0*/  @P0 LDG.E.U8 R128, desc[UR18][R28.64] ;  /* 0x000000121c800981 */ /* 0x0000e2000c1e1100 */
[----:B------:R-:W-:Y:S01]  /*ddb0*/  PRMT R124, RZ, 0x7610, R124 ;  /* 0x00007610ff7c7816 */ /* 0x000fe2000000007c */
[----:B0-----:R-:W-:Y:S02]  /*ddc0*/  @P0 IMAD.MOV.U32 R28, RZ, RZ, R66 ;  /* 0x000000ffff1c0224 */ /* 0x001fe400078e0042 */
[----:B------:R-:W-:-:S05]  /*ddd0*/  @P0 IMAD.MOV.U32 R29, RZ, RZ, R79 ;  /* 0x000000ffff1d0224 */ /* 0x000fca00078e004f */
[----:B------:R0:W3:Y:S02]  /*dde0*/  @P0 LDG.E.U8 R127, desc[UR18][R28.64] ;  /* 0x000000121c7f0981 */ /* 0x0000e4000c1e1100 */
[----:B0-----:R-:W-:Y:S02]  /*ddf0*/  @P0 IMAD.MOV.U32 R28, RZ, RZ, R70 ;  /* 0x000000ffff1c0224 */ /* 0x001fe400078e0046 */
[----:B------:R-:W-:-:S05]  /*de00*/  @P0 IMAD.MOV.U32 R29, RZ, RZ, R83 ;  /* 0x000000ffff1d0224 */ /* 0x000fca00078e0053 */
[----:B------:R0:W3:Y:S02]  /*de10*/  @P0 LDG.E.U8 R124, desc[UR18][R28.64] ;  /* 0x000000121c7c0981 */ /* 0x0000e4000c1e1100 */
[----:B0-----:R-:W-:Y:S02]  /*de20*/  @P0 IMAD.MOV.U32 R28, RZ, RZ, R74 ;  /* 0x000000ffff1c0224 */ /* 0x001fe400078e004a */
[----:B------:R-:W-:Y:S01]  /*de30*/  @P0 IMAD.MOV.U32 R29, RZ, RZ, R57 ;  /* 0x000000ffff1d0224 */ /* 0x000fe200078e0039 */
[----:B------:R-:W-:Y:S02]  /*de40*/  PRMT R117, RZ, 0x7610, R117 ;  /* 0x00007610ff757816 */ /* 0x000fe40000000075 */
[----:B------:R-:W-:Y:S02]  /*de50*/  PRMT R114, RZ, 0x7610, R114 ;  /* 0x00007610ff727816 */ /* 0x000fe40000000072 */
[----:B------:R-:W-:Y:S02]  /*de60*/  PRMT R113, RZ, 0x7610, R113 ;  /* 0x00007610ff717816 */ /* 0x000fe40000000071 */
[----:B------:R-:W-:-:S02]  /*de70*/  PRMT R109, RZ, 0x7610, R109 ;  /* 0x00007610ff6d7816 */ /* 0x000fc4000000006d */
[----:B------:R-:W-:Y:S02]  /*de80*/  PRMT R108, RZ, 0x7610, R108 ;  /* 0x00007610ff6c7816 */ /* 0x000fe4000000006c */
[----:B------:R-:W-:Y:S02]  /*de90*/  PRMT R107, RZ, 0x7610, R107 ;  /* 0x00007610ff6b7816 */ /* 0x000fe4000000006b */
[----:B------:R-:W-:Y:S02]  /*dea0*/  PRMT R106, RZ, 0x7610, R106 ;  /* 0x00007610ff6a7816 */ /* 0x000fe4000000006a */
[----:B------:R-:W-:Y:S02]  /*deb0*/  PRMT R103, RZ, 0x7610, R103 ;  /* 0x00007610ff677816 */ /* 0x000fe40000000067 */
[----:B------:R-:W-:Y:S02]  /*dec0*/  PRMT R102, RZ, 0x7610, R102 ;  /* 0x00007610ff667816 */ /* 0x000fe40000000066 */
[----:B--2---:R-:W-:-:S02]  /*ded0*/  PRMT R122, RZ, 0x7610, R122 ;  /* 0x00007610ff7a7816 */ /* 0x004fc4000000007a */
        /* <DEDUP_REMOVED lines=8> */
[----:B------:R0:W4:Y:S02]  /*df60*/  @P0 LDG.E.U8 R120, desc[UR18][R28.64] ;  /* 0x000000121c780981 */ /* 0x000124000c1e1100 */
[----:B0-----:R-:W-:Y:S02]  /*df70*/  @P0 IMAD.MOV.U32 R28, RZ, RZ, R86 ;  /* 0x000000ffff1c0224 */ /* 0x001fe400078e0056 */
[----:B------:R-:W-:-:S05]  /*df80*/  @P0 IMAD.MOV.U32 R29, RZ, RZ, R53 ;  /* 0x000000ffff1d0224 */ /* 0x000fca00078e0035 */
[----:B------:R0:W2:Y:S02]  /*df90*/  @P0 LDG.E.U8 R117, desc[UR18][R28.64] ;  /* 0x000000121c750981 */ /* 0x0000a4000c1e1100 */
        /* <DEDUP_REMOVED lines=26> */
[----:B------:R0:W2:Y:S01]  /*e140*/  @P0 LDG.E.U8 R103, desc[UR18][R28.64] ;  /* 0x000000121c670981 */ /* 0x0000a2000c1e1100 */
[----:B------:R-:W-:Y:S01]  /*e150*/  PRMT R101, RZ, 0x7610, R101 ;  /* 0x00007610ff657816 */ /* 0x000fe20000000065 */
        /* <DEDUP_REMOVED lines=30> */
[----:B------:R0:W2:Y:S02]  /*e340*/  @P0 LDG.E.U8 R97, desc[UR18][R28.64] ;  /* 0x000000121c610981 */ /* 0x0000a4000c1e1100 */
[----:B0-----:R-:W-:Y:S02]  /*e350*/  @P0 IMAD.MOV.U32 R28, RZ, RZ, R14 ;  /* 0x000000ffff1c0224 */ /* 0x001fe400078e000e */
[----:B------:R-:W-:-:S05]  /*e360*/  @P0 IMAD.MOV.U32 R29, RZ, RZ, R15 ;  /* 0x000000ffff1d0224 */ /* 0x000fca00078e000f */
[----:B------:R0:W2:Y:S01]  /*e370*/  @P0 LDG.E.U8 R96, desc[UR18][R28.64] ;  /* 0x000000121c600981 */ /* 0x0000a2000c1e1100 */
[----:B------:R-:W-:Y:S01]  /*e380*/  @!P6 IMAD.MOV R34, RZ, RZ, -R34 ;  /* 0x000000ffff22e224 */ /* 0x000fe200078e0a22 */
        /* <DEDUP_REMOVED lines=8> */
[----:B------:R-:W-:Y:S02]  /*e410*/  ISETP.GT.U32.AND P6, PT, R39, R32, PT ;  /* 0x000000202700720c */ /* 0x000fe40003fc4070 */
[----:B------:R-:W-:-:S11]  /*e420*/  SEL R34, R5, R34, !P3 ;  /* 0x0000002205227207 */ /* 0x000fd60005800000 */
[----:B------:R-:W-:Y:S01]  /*e430*/  @!P6 IMAD.IADD R32, R32, 0x1, -R39 ;  /* 0x000000012020e824 */ /* 0x000fe200078e0a27 */
[----:B------:R-:W-:Y:S01]  /*e440*/  ISETP.GE.AND P6, PT, R22, RZ, PT ;  /* 0x000000ff1600720c */ /* 0x000fe20003fc6270 */
[----:B-1----:R-:W-:Y:S01]  /*e450*/  IMAD R34, R34, UR5, RZ ;  /* 0x0000000522227c24 */ /* 0x002fe2000f8e02ff */
[----:B------:R-:W-:-:S05]  /*e460*/  SEL R33, R5, R33, !P3 ;  /* 0x0000002105217207 */ /* 0x000fca0005800000 */
[----:B------:R-:W-:-:S06]  /*e470*/  IMAD R33, R33, UR12, RZ ;  /* 0x0000000c21217c24 */ /* 0x000fcc000f8e02ff */
[----:B------:R-:W-:Y:S01]  /*e480*/  @!P6 IMAD.MOV R32, RZ, RZ, -R32 ;  /* 0x000000ffff20e224 */ /* 0x000fe200078e0a20 */
[-C--:B------:R-:W-:Y:S01]  /*e490*/  IADD3 R16, P6, PT, R34, R38.reuse, RZ ;  /* 0x0000002622107210 */ /* 0x080fe20007fde0ff */
[----:B------:R-:W-:Y:S01]  /*e4a0*/  IMAD R30, R36, 0x57, RZ ;  /* 0x00000057241e7824 */ /* 0x000fe200078e02ff */
[----:B------:R-:W-:Y:S01]  /*e4b0*/  STL [R1+0xae4], R134 ;  /* 0x000ae48601007387 */ /* 0x000fe20000100800 */
[----:B------:R-:W-:Y:S02]  /*e4c0*/  PRMT R95, RZ, 0x7610, R95 ;  /* 0x00007610ff5f7816 */ /* 0x000fe4000000005f */
[----:B------:R-:W-:Y:S01]  /*e4d0*/  PRMT R94, RZ, 0x7610, R94 ;  /* 0x00007610ff5e7816 */ /* 0x000fe2000000005e */
[----:B------:R-:W3:Y:S01]  /*e4e0*/  LDL.LU R13, [R1+0xae8] ;  /* 0x000ae800010d7983 */ /* 0x000ee20000300800 */
[-C--:B------:R-:W-:Y:S02]  /*e4f0*/  LEA.HI.X.SX32 R17, R34, R35.reuse, 0x1, P6 ;  /* 0x0000002322117211 */ /* 0x080fe400030f0eff */
[----:B------:R-:W-:Y:S01]  /*e500*/  PRMT R92, RZ, 0x7610, R92 ;  /* 0x00007610ff5c7816 */ /* 0x000fe2000000005c */
[----:B------:R-:W-:Y:S01]  /*e510*/  IMAD R31, R36, 0x67, RZ ;  /* 0x00000067241f7824 */ /* 0x000fe200078e02ff */
[C---:B------:R-:W-:Y:S01]  /*e520*/  IADD3 R14, P6, PT, R33.reuse, R38, RZ ;  /* 0x00000026210e7210 */ /* 0x040fe20007fde0ff */
[----:B0-----:R-:W-:Y:S01]  /*e530*/  @P0 IMAD.MOV.U32 R28, RZ, RZ, R16 ;  /* 0x000000ffff1c0224 */ /* 0x001fe200078e0010 */
[----:B------:R-:W-:Y:S01]  /*e540*/  PRMT R93, RZ, 0x7610, R93 ;  /* 0x00007610ff5d7816 */ /* 0x000fe2000000005d */
[----:B------:R-:W-:Y:S01]  /*e550*/  @P0 IMAD.MOV.U32 R29, RZ, RZ, R17 ;  /* 0x000000ffff1d0224 */ /* 0x000fe200078e0011 */
[----:B------:R-:W-:-:S02]  /*e560*/  LEA.HI.X.SX32 R15, R33, R35, 0x1, P6 ;  /* 0x00000023210f7211 */ /* 0x000fc400030f0eff */
[----:B------:R-:W-:Y:S02]  /*e570*/  PRMT R91, RZ, 0x7610, R91 ;  /* 0x00007610ff5b7816 */ /* 0x000fe4000000005b */
[----:B------:R-:W-:Y:S01]  /*e580*/  PRMT R90, RZ, 0x7610, R90 ;  /* 0x00007610ff5a7816 */ /* 0x000fe2000000005a */
[----:B------:R0:W3:Y:S01]  /*e590*/  @P0 LDG.E.U8 R95, desc[UR18][R28.64] ;  /* 0x000000121c5f0981 */ /* 0x0000e2000c1e1100 */
[----:B------:R-:W-:Y:S02]  /*e5a0*/  SEL R32, R5, R32, !P3 ;  /* 0x0000002005207207 */ /* 0x000fe40005800000 */
[----:B------:R-:W-:Y:S02]  /*e5b0*/  PRMT R89, RZ, 0x7610, R89 ;  /* 0x00007610ff597816 */ /* 0x000fe40000000059 */
[----:B------:R-:W-:Y:S01]  /*e5c0*/  PRMT R88, RZ, 0x7610, R88 ;  /* 0x00007610ff587816 */ /* 0x000fe20000000058 */
[----:B------:R-:W-:Y:S01]  /*e5d0*/  IMAD R32, R32, UR13, RZ ;  /* 0x0000000d20207c24 */ /* 0x000fe2000f8e02ff */
[----:B------:R-:W1:Y:S01]  /*e5e0*/  S2R R149, SR_TID.X ;  /* 0x0000000000957919 */ /* 0x000e620000002100 */
[----:B------:R-:W-:-:S02]  /*e5f0*/  VIADD R37, R0, 0x6 ;  /* 0x0000000600257836 */ /* 0x000fc40000000000 */
[C---:B------:R-:W-:Y:S02]  /*e600*/  VIADD R165, R0.reuse, 0x7 ;  /* 0x0000000700a57836 */ /* 0x040fe40000000000 */
[C---:B------:R-:W-:Y:S02]  /*e610*/  VIADD R123, R0.reuse, 0xe ;  /* 0x0000000e007b7836 */ /* 0x040fe40000000000 */
[C---:B------:R-:W-:Y:S02]  /*e620*/  VIADD R119, R0.reuse, 0xf ;  /* 0x0000000f00777836 */ /* 0x040fe40000000000 */
[C---:B------:R-:W-:Y:S02]  /*e630*/  VIADD R26, R0.reuse, 0x15 ;  /* 0x00000015001a7836 */ /* 0x040fe40000000000 */
[C---:B------:R-:W-:Y:S02]  /*e640*/  VIADD R27, R0.reuse, 0x16 ;  /* 0x00000016001b7836 */ /* 0x040fe40000000000 */
[----:B------:R-:W-:Y:S01]  /*e650*/  VIADD R164, R0, 0x17 ;  /* 0x0000001700a47836 */ /* 0x000fe20000000000 */
[----:B------:R-:W-:-:S04]  /*e660*/  @!UP1 UIADD3 UR4, UPT, UPT, -UR4, 0x100000, URZ ;  /* 0x0010000004049890 */ /* 0x000fc8000fffe1ff */
[----:B------:R-:W-:Y:S02]  /*e670*/  @!UP1 USHF.L.U32 UR5, UR4, 0xb, URZ ;  /* 0x0000000b04059899 */ /* 0x000fe400080006ff */
[----:B------:R-:W-:Y:S01]  /*e680*/  @!UP1 USHF.L.U32 UR4, UR4, 0x1, URZ ;  /* 0x0000000104049899 */ /* 0x000fe200080006ff */
[----:B0-----:R-:W-:Y:S01]  /*e690*/  @P0 IMAD.MOV.U32 R28, RZ, RZ, R14 ;  /* 0x000000ffff1c0224 */ /* 0x001fe200078e000e */
[----:B------:R-:W-:Y:S01]  /*e6a0*/  PRMT R87, RZ, 0x7610, R87 ;  /* 0x00007610ff577816 */ /* 0x000fe20000000057 */
[----:B------:R-:W-:Y:S01]  /*e6b0*/  @P0 IMAD.MOV.U32 R29, RZ, RZ, R15 ;  /* 0x000000ffff1d0224 */ /* 0x000fe200078e000f */
[----:B------:R-:W0:Y:S04]  /*e6c0*/  LDCU UR12, c[0x0][0x3b0] ;  /* 0x00007600ff0c77ac */ /* 0x000e280008000800 */
[----:B------:R0:W3:Y:S04]  /*e6d0*/  @P0 LDG.E.U8 R94, desc[UR18][R28.64] ;  /* 0x000000121c5e0981 */ /* 0x0000e8000c1e1100 */
[----:B--2---:R-:W-:Y:S01]  /*e6e0*/  STL [R1+0xa90], R96 ;  /* 0x000a906001007387 */ /* 0x004fe20000100800 */
[----:B------:R-:W-:Y:S01]  /*e6f0*/  VIADD R163, R0, 0x1d ;  /* 0x0000001d00a37836 */ /* 0x000fe20000000000 */
[----:B------:R-:W2:Y:S02]  /*e700*/  LDCU UR13, c[0x0][0x3b0] ;  /* 0x00007600ff0d77ac */ /* 0x000ea40008000800 */
[----:B------:R0:W-:Y:S04]  /*e710*/  STL [R1+0x268], R16 ;  /* 0x0002681001007387 */ /* 0x0001e80000100800 */
[----:B------:R1:W-:Y:S01]  /*e720*/  STL [R1+0x264], R17 ;  /* 0x0002641101007387 */ /* 0x0003e20000100800 */
[----:B0-----:R-:W-:-:S04]  /*e730*/  IADD3 R16, P6, PT, R30, R2, RZ ;  /* 0x000000021e107210 */ /* 0x001fc80007fde0ff */
[----:B-1----:R-:W-:Y:S01]  /*e740*/  LEA.HI.X.SX32 R17, R30, R3, 0x1, P6 ;  /* 0x000000031e117211 */ /* 0x002fe200030f0eff */
[----:B------:R0:W-:Y:S01]  /*e750*/  STL [R1+0x2a8], R14 ;  /* 0x0002a80e01007387 */ /* 0x0001e20000100800 */
[----:B------:R-:W-:Y:S02]  /*e760*/  @!P4 IMAD.MOV.U32 R28, RZ, RZ, R16 ;  /* 0x000000ffff1cc224 */ /* 0x000fe400078e0010 */
[----:B------:R-:W-:Y:S02]  /*e770*/  IMAD R30, R36, 0x5f, RZ ;  /* 0x0000005f241e7824 */ /* 0x000fe400078e02ff */
[----:B------:R-:W-:Y:S01]  /*e780*/  @!P4 IMAD.MOV.U32 R29, RZ, RZ, R17 ;  /* 0x000000ffff1dc224 */ /* 0x000fe200078e0011 */
[----:B------:R1:W-:Y:S01]  /*e790*/  STL [R1+0x2a4], R15 ;  /* 0x0002a40f01007387 */ /* 0x0003e20000100800 */
[----:B0-----:R-:W-:-:S03]  /*e7a0*/  IADD3 R14, P6, PT, R32, R38, RZ ;  /* 0x00000026200e7210 */ /* 0x001fc60007fde0ff */
[----:B------:R0:W-:Y:S04]  /*e7b0*/  STL [R1+0xf8], R16 ;  /* 0x0000f81001007387 */ /* 0x0001e80000100800 */
[----:B------:R2:W3:Y:S01]  /*e7c0*/  @!P4 LDG.E.U8 R92, desc[UR18][R28.64] ;  /* 0x000000121c5cc981 */ /* 0x0004e2000c1e1100 */
[----:B-1----:R-:W-:Y:S02]  /*e7d0*/  LEA.HI.X.SX32 R15, R32, R35, 0x1, P6 ;  /* 0x00000023200f7211 */ /* 0x002fe400030f0eff */
[C---:B0-----:R-:W-:Y:S01]  /*e7e0*/  IADD3 R16, P4, PT, R30.reuse, R2, RZ ;  /* 0x000000021e107210 */ /* 0x041fe20007f9e0ff */
[----:B------:R0:W-:Y:S01]  /*e7f0*/  STL [R1+0xf4], R17 ;  /* 0x0000f41101007387 */ /* 0x0001e20000100800 */
[----:B--2---:R-:W-:Y:S02]  /*e800*/  @P0 IMAD.MOV.U32 R28, RZ, RZ, R14 ;  /* 0x000000ffff1c0224 */ /* 0x004fe400078e000e */
[----:B------:R-:W-:Y:S01]  /*e810*/  @P0 IMAD.MOV.U32 R29, RZ, RZ, R15 ;  /* 0x000000ffff1d0224 */ /* 0x000fe200078e000f */
[----:B------:R1:W-:Y:S01]  /*e820*/  STL [R1+0x2e8], R14 ;  /* 0x0002e80e01007387 */ /* 0x0003e20000100800 */
[----:B0-----:R-:W-:-:S03]  /*e830*/  LEA.HI.X.SX32 R17, R30, R3, 0x1, P4 ;  /* 0x000000031e117211 */ /* 0x001fc600020f0eff */
[----:B------:R0:W2:Y:S01]  /*e840*/  @P0 LDG.E.U8 R93, desc[UR18][R28.64] ;  /* 0x000000121c5d0981 */ /* 0x0000a2000c1e1100 */
[----:B-1----:R-:W-:-:S03]  /*e850*/  IADD3 R14, P6, PT, R31, R2, RZ ;  /* 0x000000021f0e7210 */ /* 0x002fc60007fde0ff */
[----:B------:R1:W-:Y:S01]  /*e860*/  STL [R1+0x2e4], R15 ;  /* 0x0002e40f01007387 */ /* 0x0003e20000100800 */
[----:B0-----:R-:W-:Y:S02]  /*e870*/  @!P5 IMAD.MOV.U32 R28, RZ, RZ, R16 ;  /* 0x000000ffff1cd224 */ /* 0x001fe400078e0010 */
[----:B------:R-:W-:Y:S01]  /*e880*/  @!P5 IMAD.MOV.U32 R29, RZ, RZ, R17 ;  /* 0x000000ffff1dd224 */ /* 0x000fe200078e0011 */
[----:B-1----:R-:W-:-:S04]  /*e890*/  LEA.HI.X.SX32 R15, R31, R3, 0x1, P6 ;  /* 0x000000031f0f7211 */ /* 0x002fc800030f0eff */
[----:B------:R0:W2:Y:S02]  /*e8a0*/  @!P5 LDG.E.U8 R91, desc[UR18][R28.64] ;  /* 0x000000121c5bd981 */ /* 0x0000a4000c1e1100 */
[----:B0-----:R-:W-:Y:S02]  /*e8b0*/  @!P2 IMAD.MOV.U32 R28, RZ, RZ, R14 ;  /* 0x000000ffff1ca224 */ /* 0x001fe400078e000e */
[----:B------:R-:W-:-:S05]  /*e8c0*/  @!P2 IMAD.MOV.U32 R29, RZ, RZ, R15 ;  /* 0x000000ffff1da224 */ /* 0x000fca00078e000f */
[----:B------:R0:W2:Y:S02]  /*e8d0*/  @!P2 LDG.E.U8 R90, desc[UR18][R28.64] ;  /* 0x000000121c5aa981 */ /* 0x0000a4000c1e1100 */
[----:B0-----:R-:W-:Y:S02]  /*e8e0*/  VIADD R28, R12, 0xffffff90 ;  /* 0xffffff900c1c7836 */ /* 0x001fe40000000000 */
[----:B------:R-:W-:Y:S03]  /*e8f0*/  STL [R1+0x100], R16 ;  /* 0x0001001001007387 */ /* 0x000fe60000100800 */
[----:B------:R-:W-:Y:S01]  /*e900*/  ISETP.GE.U32.AND P2, PT, R28, 0x7fffff11, PT ;  /* 0x7fffff111c00780c */ /* 0x000fe20003f46070 */
[----:B------:R-:W-:Y:S01]  /*e910*/  IMAD R28, R36, 0x6f, RZ ;  /* 0x0000006f241c7824 */ /* 0x000fe200078e02ff */
[----:B------:R0:W-:Y:S04]  /*e920*/  STL [R1+0x108], R14 ;  /* 0x0001080e01007387 */ /* 0x0001e80000100800 */
[----:B------:R-:W-:Y:S01]  /*e930*/  STL [R1+0xfc], R17 ;  /* 0x0000fc1101007387 */ /* 0x000fe20000100800 */
[----:B0-----:R-:W-:-:S03]  /*e940*/  IADD3 R14, P4, PT, R28, R2, RZ ;  /* 0x000000021c0e7210 */ /* 0x001fc60007f9e0ff */
[----:B------:R0:W-:Y:S02]  /*e950*/  STL [R1+0x104], R15 ;  /* 0x0001040f01007387 */ /* 0x0001e40000100800 */
[----:B0-----:R-:W-:Y:S01]  /*e960*/  LEA.HI.X.SX32 R15, R28, R3, 0x1, P4 ;  /* 0x000000031c0f7211 */ /* 0x001fe200020f0eff */
[----:B------:R-:W-:-:S04]  /*e970*/  @!P2 IMAD.MOV.U32 R28, RZ, RZ, R14 ;  /* 0x000000ffff1ca224 */ /* 0x000fc800078e000e */
[----:B------:R-:W-:-:S05]  /*e980*/  @!P2 IMAD.MOV.U32 R29, RZ, RZ, R15 ;  /* 0x000000ffff1da224 */ /* 0x000fca00078e000f */
[----:B------:R0:W2:Y:S02]  /*e990*/  @!P2 LDG.E.U8 R89, desc[UR18][R28.64] ;  /* 0x000000121c59a981 */ /* 0x0000a4000c1e1100 */
[----:B0-----:R-:W-:-:S05]  /*e9a0*/  VIADD R28, R12, 0xffffff88 ;  /* 0xffffff880c1c7836 */ /* 0x001fca0000000000 */
[----:B------:R-:W-:Y:S01]  /*e9b0*/  ISETP.GE.U32.AND P2, PT, R28, 0x7fffff09, PT ;  /* 0x7fffff091c00780c */ /* 0x000fe20003f46070 */
[----:B------:R-:W-:Y:S01]  /*e9c0*/  IMAD R28, R36, 0x77, RZ ;  /* 0x00000077241c7824 */ /* 0x000fe200078e02ff */
[----:B------:R0:W-:Y:S04]  /*e9d0*/  STL [R1+0x110], R14 ;  /* 0x0001100e01007387 */ /* 0x0001e80000100800 */
[----:B------:R1:W-:Y:S01]  /*e9e0*/  STL [R1+0x10c], R15 ;  /* 0x00010c0f01007387 */ /* 0x0003e20000100800 */
[----:B0-----:R-:W-:-:S04]  /*e9f0*/  IADD3 R14, P4, PT, R28, R2, RZ ;  /* 0x000000021c0e7210 */ /* 0x001fc80007f9e0ff */
[----:B-1----:R-:W-:Y:S02]  /*ea00*/  LEA.HI.X.SX32 R15, R28, R3, 0x1, P4 ;  /* 0x000000031c0f7211 */ /* 0x002fe400020f0eff */
[----:B------:R-:W-:-:S03]  /*ea10*/  @!P2 IMAD.MOV.U32 R28, RZ, RZ, R14 ;  /* 0x000000ffff1ca224 */ /* 0x000fc600078e000e */
[----:B------:R-:W-:-:S05]  /*ea20*/  @!P2 IMAD.MOV.U32 R29, RZ, RZ, R15 ;  /* 0x000000ffff1da224 */ /* 0x000fca00078e000f */
[----:B------:R0:W2:Y:S02]  /*ea30*/  @!P2 LDG.E.U8 R88, desc[UR18][R28.64] ;  /* 0x000000121c58a981 */ /* 0x0000a4000c1e1100 */
[----:B0-----:R-:W-:-:S05]  /*ea40*/  VIADD R28, R12, 0xffffff80 ;  /* 0xffffff800c1c7836 */ /* 0x001fca0000000000 */
[----:B------:R-:W-:Y:S01]  /*ea50*/  ISETP.GE.U32.AND P2, PT, R28, 0x7fffff01, PT ;  /* 0x7fffff011c00780c */ /* 0x000fe20003f46070 */
[----:B------:R-:W-:Y:S01]  /*ea60*/  IMAD R28, R36, 0x7f, RZ ;  /* 0x0000007f241c7824 */ /* 0x000fe200078e02ff */
[----:B------:R0:W-:Y:S04]  /*ea70*/  STL [R1+0x118], R14 ;  /* 0x0001180e01007387 */ /* 0x0001e80000100800 */
[C---:B------:R-:W-:Y:S01]  /*ea80*/  IADD3 R12, P4, PT, R28.reuse, R2, RZ ;  /* 0x000000021c0c7210 */ /* 0x040fe20007f9e0ff */
[----:B------:R-:W-:Y:S03]  /*ea90*/  STL [R1+0x114], R15 ;  /* 0x0001140f01007387 */ /* 0x000fe60000100800 */
[----:B0-----:R-:W-:Y:S01]  /*eaa0*/  LEA.HI.X.SX32 R14, R28, R3, 0x1, P4 ;  /* 0x000000031c0e7211 */ /* 0x001fe200020f0eff */
[----:B------:R0:W-:Y:S02]  /*eab0*/  STL [R1+0x120], R12 ;  /* 0x0001200c01007387 */ /* 0x0001e40000100800 */
[----:B------:R-:W-:-:S02]  /*eac0*/  @!P2 IMAD.MOV.U32 R28, RZ, RZ, R12 ;  /* 0x000000ffff1ca224 */ /* 0x000fc400078e000c */
[----:B------:R1:W-:Y:S04]  /*ead0*/  STL [R1+0x11c], R14 ;  /* 0x00011c0e01007387 */ /* 0x0003e80000100800 */
[----:B0-----:R-:W2:Y:S04]  /*eae0*/  LDL.LU R12, [R1+0x2f0] ;  /* 0x0002f000010c7983 */ /* 0x001ea80000300800 */
[----:B------:R-:W3:Y:S04]  /*eaf0*/  LDL.LU R16, [R1+0x2f4] ;  /* 0x0002f40001107983 */ /* 0x000ee80000300800 */
[----:B------:R-:W3:Y:S01]  /*eb00*/  LDL.LU R138, [R1+0x2fc] ;  /* 0x0002fc00018a7983 */ /* 0x000ee20000300800 */
[----:B------:R-:W-:-:S03]  /*eb10*/  @!P2 IMAD.MOV.U32 R29, RZ, RZ, R14 ;  /* 0x000000ffff1da224 */ /* 0x000fc600078e000e */
[----:B-1----:R-:W3:Y:S01]  /*eb20*/  LDL.LU R14, [R1+0x328] ;  /* 0x00032800010e7983 */ /* 0x002ee20000300800 */
[----:B------:R-:W-:-:S03]  /*eb30*/  VIADD R96, R0, 0x5 ;  /* 0x0000000500607836 */ /* 0x000fc60000000000 */
[----:B------:R-:W3:Y:S04]  /*eb40*/  LDL.LU R135, [R1+0x330] ;  /* 0x0003300001877983 */ /* 0x000ee80000300800 */
[----:B------:R-:W4:Y:S04]  /*eb50*/  LDL.LU R15, [R1+0x364] ;  /* 0x00036400010f7983 */ /* 0x000f280000300800 */
[----:B------:R-:W-:Y:S01]  /*eb60*/  STL [R1+0x81c], R96 ;  /* 0x00081c6001007387 */ /* 0x000fe20000100800 */
[----:B------:R-:W-:-:S03]  /*eb70*/  VIADD R118, R0, 0x1e ;  /* 0x0000001e00767836 */ /* 0x000fc60000000000 */
        /* <DEDUP_REMOVED lines=15> */
[----:B------:R-:W-:-:S03]  /*ec70*/  VOTEU.ALL UP1, P1 ;  /* 0x0000000000ff7886 */ /* 0x000fc60000820000 */
[----:B------:R-:W-:Y:S01]  /*ec80*/  STL [R1+0x8b0], R118 ;  /* 0x0008b07601007387 */ /* 0x000fe20000100800 */
[C---:B------:R-:W-:Y:S01]  /*ec90*/  VIADD R22, R0.reuse, 0x35 ;  /* 0x0000003500167836 */ /* 0x040fe20000000000 */
[----:B------:R-:W-:Y:S01]  /*eca0*/  LOP3.LUT R149, R149, 0x7f, RZ, 0xc0, !PT ;  /* 0x0000007f95957812 */ /* 0x000fe200078ec0ff */
[----:B------:R0:W1:Y:S01]  /*ecb0*/  @!UP1 SYNCS.EXCH.64 URZ, [UR9+0x10008], UR4 ;  /* 0x0100080409ff95b2 */ /* 0x0000620008000100 */
[----:B------:R-:W-:Y:S04]  /*ecc0*/  STL [R1+0x894], R112 ;  /* 0x0008947001007387 */ /* 0x000fe80000100800 */
[----:B------:R-:W-:Y:S04]  /*ecd0*/  STL [R1+0x8ac], R24 ;  /* 0x0008ac1801007387 */ /* 0x000fe80000100800 */
[----:B------:R-:W-:Y:S01]  /*ece0*/  STL [R1+0x890], R25 ;  /* 0x0008901901007387 */ /* 0x000fe20000100800 */
[----:B------:R-:W-:-:S02]  /*ecf0*/  VIADD R23, R0, 0x36 ;  /* 0x0000003600177836 */ /* 0x000fc40000000000 */
[C---:B------:R-:W-:Y:S01]  /*ed00*/  VIADD R156, R0.reuse, 0x37 ;  /* 0x00000037009c7836 */ /* 0x040fe20000000000 */
[----:B------:R-:W-:Y:S01]  /*ed10*/  STL [R1+0x884], R158 ;  /* 0x0008849e01007387 */ /* 0x000fe20000100800 */
[C---:B------:R-:W-:Y:S02]  /*ed20*/  VIADD R150, R0.reuse, 0x3c ;  /* 0x0000003c00967836 */ /* 0x040fe40000000000 */
[C---:B------:R-:W-:Y:S01]  /*ed30*/  VIADD R20, R0.reuse, 0x3d ;  /* 0x0000003d00147836 */ /* 0x040fe20000000000 */
[----:B------:R-:W-:Y:S01]  /*ed40*/  STL [R1+0x8bc], R157 ;  /* 0x0008bc9d01007387 */ /* 0x000fe20000100800 */
[C---:B------:R-:W-:Y:S02]  /*ed50*/  VIADD R21, R0.reuse, 0x3e ;  /* 0x0000003e00157836 */ /* 0x040fe40000000000 */
[C---:B------:R-:W-:Y:S01]  /*ed60*/  VIADD R18, R0.reuse, 0x3f ;  /* 0x0000003f00127836 */ /* 0x040fe20000000000 */
[----:B------:R-:W-:Y:S01]  /*ed70*/  STL [R1+0x8a0], R111 ;  /* 0x0008a06f01007387 */ /* 0x000fe20000100800 */
[----:B------:R-:W-:Y:S01]  /*ed80*/  IABS R43, R96 ;  /* 0x00000060002b7213 */ /* 0x000fe20000000000 */
[----:B------:R-:W-:-:S02]  /*ed90*/  VIADD R19, R0, 0x44 ;  /* 0x0000004400137836 */ /* 0x000fc40000000000 */
[----:B------:R0:W4:Y:S01]  /*eda0*/  @!P2 LDG.E.U8 R87, desc[UR18][R28.64] ;  /* 0x000000121c57a981 */ /* 0x000122000c1e1100 */
[----:B------:R-:W-:Y:S01]  /*edb0*/  IABS R42, R37 ;  /* 0x00000025002a7213 */ /* 0x000fe20000000000 */
[C---:B------:R-:W-:Y:S01]  /*edc0*/  VIADD R146, R0.reuse, 0x45 ;  /* 0x0000004500927836 */ /* 0x040fe20000000000 */
[----:B------:R-:W-:Y:S01]  /*edd0*/  IABS R41, R165 ;  /* 0x000000a500297213 */ /* 0x000fe20000000000 */
[----:B------:R-:W-:Y:S01]  /*ede0*/  STL [R1+0x89c], R110 ;  /* 0x00089c6e01007387 */ /* 0x000fe20000100800 */
[----:B------:R-:W-:Y:S01]  /*edf0*/  IABS R44, R123 ;  /* 0x0000007b002c7213 */ /* 0x000fe20000000000 */
[----:B------:R-:W-:Y:S01]  /*ee00*/  VIADD R139, R0, 0x46 ;  /* 0x00000046008b7836 */ /* 0x000fe20000000000 */
[----:B------:R-:W-:Y:S01]  /*ee10*/  IABS R45, R119 ;  /* 0x00000077002d7213 */ /* 0x000fe20000000000 */
[----:B------:R-:W-:Y:S01]  /*ee20*/  STL [R1+0x880], R22 ;  /* 0x0008801601007387 */ /* 0x000fe20000100800 */
[----:B------:R-:W-:Y:S01]  /*ee30*/  IABS R46, R26 ;  /* 0x0000001a002e7213 */ /* 0x000fe20000000000 */
[----:B0-----:R-:W0:Y:S01]  /*ee40*/  LDCU UR4, c[0x0][0x3b0] ;  /* 0x00007600ff0477ac */ /* 0x001e220008000800 */
[----:B------:R-:W-:-:S02]  /*ee50*/  IABS R47, R27 ;  /* 0x0000001b002f7213 */ /* 0x000fc40000000000 */
[----:B------:R-:W-:Y:S01]  /*ee60*/  IABS R48, R164 ;  /* 0x000000a400307213 */ /* 0x000fe20000000000 */
[----:B------:R-:W0:Y:S01]  /*ee70*/  LDCU UR5, c[0x0][0x3b0] ;  /* 0x00007600ff0577ac */ /* 0x000e220008000800 */
[----:B--2---:R2:W-:Y:S04]  /*ee80*/  STS.U8 [R149+UR9], R12 ;  /* 0x0000000c95007988 */ /* 0x0045e80008000009 */
[----:B--2---:R-:W2:Y:S04]  /*ee90*/  LDL.LU R12, [R1+0x338] ;  /* 0x00033800010c7983 */ /* 0x004ea80000300800 */
[----:B------:R-:W-:Y:S04]  /*eea0*/  STL [R1+0x87c], R23 ;  /* 0x00087c1701007387 */ /* 0x000fe80000100800 */
[----:B---3--:R3:W-:Y:S04]  /*eeb0*/  STS.U8 [R149+UR9+0x400], R16 ;  /* 0x0004001095007988 */ /* 0x0087e80008000009 */
[----:B------:R0:W-:Y:S04]  /*eec0*/  STS.U8 [R149+UR9+0x800], R138 ;  /* 0x0008008a95007988 */ /* 0x0001e80008000009 */
[----:B---3--:R-:W3:Y:S04]  /*eed0*/  LDL.LU R16, [R1+0x334] ;  /* 0x0003340001107983 */ /* 0x008ee80000300800 */
[----:B0-----:R-:W3:Y:S04]  /*eee0*/  LDL.LU R138, [R1+0x3a8] ;  /* 0x0003a800018a7983 */ /* 0x001ee80000300800 */
[----:B------:R-:W-:Y:S04]  /*eef0*/  STL [R1+0x878], R156 ;  /* 0x0008789c01007387 */ /* 0x000fe80000100800 */
[----:B------:R0:W-:Y:S04]  /*ef00*/  STS.U8 [R149+UR9+0xc00], R14 ;  /* 0x000c000e95007988 */ /* 0x0001e80008000009 */
[----:B------:R1:W-:Y:S04]  /*ef10*/  STS.U8 [R149+UR9+0x1000], R135 ;  /* 0x0010008795007988 */ /* 0x0003e80008000009 */
[----:B0-----:R-:W3:Y:S04]  /*ef20*/  LDL.LU R14, [R1+0x340] ;  /* 0x00034000010e7983 */ /* 0x001ee80000300800 */
[----:B-1----:R-:W3:Y:S04]  /*ef30*/  LDL.LU R135, [R1+0x374] ;  /* 0x0003740001877983 */ /* 0x002ee80000300800 */
[----:B------:R-:W-:Y:S04]  /*ef40*/  STL [R1+0x874], R150 ;  /* 0x0008749601007387 */ /* 0x000fe80000100800 */
[----:B----4-:R0:W-:Y:S04]  /*ef50*/  STS.U8 [R149+UR9+0x1400], R15 ;  /* 0x0014000f95007988 */ /* 0x0101e80008000009 */
[----:B0-----:R-:W4:Y:S04]  /*ef60*/  LDL.LU R15, [R1+0x36c] ;  /* 0x00036c00010f7983 */ /* 0x001f280000300800 */
[----:B--2---:R0:W-:Y:S04]  /*ef70*/  STS.U8 [R149+UR9+0x1800], R12 ;  /* 0x0018000c95007988 */ /* 0x0041e80008000009 */
[----:B0-----:R-:W2:Y:S04]  /*ef80*/  LDL.LU R12, [R1+0x3f4] ;  /* 0x0003f400010c7983 */ /* 0x001ea80000300800 */
[----:B------:R-:W-:Y:S04]  /*ef90*/  STL [R1+0x870], R20 ;  /* 0x0008701401007387 */ /* 0x000fe80000100800 */
[----:B---3--:R0:W-:Y:S04]  /*efa0*/  STS.U8 [R149+UR9+0x1c00], R16 ;  /* 0x001c001095007988 */ /* 0x0081e80008000009 */
[----:B------:R-:W3:Y:S04]  /*efb0*/  LDL.LU R17, [R1+0x380] ;  /* 0x0003800001117983 */ /* 0x000ee80000300800 */
[----:B------:R1:W-:Y:S04]  /*efc0*/  STS.U8 [R149+UR9+0x2000], R138 ;  /* 0x0020008a95007988 */ /* 0x0003e80008000009 */
[----:B0-----:R-:W3:Y:S04]  /*efd0*/  LDL.LU R16, [R1+0x3b8] ;  /* 0x0003b80001107983 */ /* 0x001ee80000300800 */
[----:B-1----:R-:W3:Y:S04]  /*efe0*/  LDL.LU R138, [R1+0x368] ;  /* 0x00036800018a7983 */ /* 0x002ee80000300800 */
[----:B------:R-:W-:Y:S04]  /*eff0*/  STL [R1+0x864], R21 ;  /* 0x0008641501007387 */ /* 0x000fe80000100800 */
[----:B------:R0:W-:Y:S04]  /*f000*/  STS.U8 [R149+UR9+0x2400], R14 ;  /* 0x0024000e95007988 */ /* 0x0001e80008000009 */
[----:B------:R1:W-:Y:S04]  /*f010*/  STS.U8 [R149+UR9+0x2800], R135 ;  /* 0x0028008795007988 */ /* 0x0003e80008000009 */
[----:B0-----:R-:W3:Y:S04]  /*f020*/  LDL.LU R14, [R1+0x428] ;  /* 0x00042800010e7983 */ /* 0x001ee80000300800 */
[----:B-1----:R-:W3:Y:S04]  /*f030*/  LDL.LU R135, [R1+0x3f0] ;  /* 0x0003f00001877983 */ /* 0x002ee80000300800 */
[----:B------:R-:W-:Y:S04]  /*f040*/  STL [R1+0x860], R18 ;  /* 0x0008601201007387 */ /* 0x000fe80000100800 */
[----:B----4-:R0:W-:Y:S04]  /*f050*/  STS.U8 [R149+UR9+0x2c00], R15 ;  /* 0x002c000f95007988 */ /* 0x0101e80008000009 */
[----:B0-----:R-:W4:Y:S01]  /*f060*/  LDL.LU R15, [R1+0x3ec] ;  /* 0x0003ec00010f7983 */ /* 0x001f220000300800 */
[----:B------:R-:W-:-:S04]  /*f070*/  IMAD.HI.U32 R28, R40, R43, RZ ;  /* 0x0000002b281c7227 */ /* 0x000fc800078e00ff */
[----:B------:R-:W-:-:S04]  /*f080*/  IMAD.MOV R28, RZ, RZ, -R28 ;  /* 0x000000ffff1c7224 */ /* 0x000fc800078e0a1c */
[----:B------:R-:W-:Y:S02]  /*f090*/  IMAD R43, R39, R28, R43 ;  /* 0x0000001c272b7224 */ /* 0x000fe400078e022b */
        /* <DEDUP_REMOVED lines=18> */
[----:B------:R-:W-:Y:S01]  /*f1c0*/  IMAD.HI.U32 R28, R40, R48, RZ ;  /* 0x00000030281c7227 */ /* 0x000fe200078e00ff */
[----:B------:R-:W-:-:S03]  /*f1d0*/  IABS R49, R163 ;  /* 0x000000a300317213 */ /* 0x000fc60000000000 */
        /* <DEDUP_REMOVED lines=9> */
[----:B------:R-:W-:Y:S01]  /*f270*/  IMAD R50, R39, R28, R50 ;  /* 0x0000001c27327224 */ /* 0x000fe200078e0232 */
[----:B--2---:R0:W-:Y:S04]  /*f280*/  STS.U8 [R149+UR9+0x3000], R12 ;  /* 0x0030000c95007988 */ /* 0x0041e80008000009 */
[----:B0-----:R-:W2:Y:S01]  /*f290*/  LDL.LU R12, [R1+0x3f8] ;  /* 0x0003f800010c7983 */ /* 0x001ea20000300800 */
        /* <DEDUP_REMOVED lines=55> */
[C---:B------:R-:W-:Y:S02]  /*f610*/  IMAD R64, R39.reuse, R28, R64 ;  /* 0x0000001c27407224 */ /* 0x040fe400078e0240 */
[----:B------:R-:W-:Y:S01]  /*f620*/  IMAD.HI.U32 R28, R40, R66, RZ ;  /* 0x00000042281c7227 */ /* 0x000fe200078e00ff */
[----:B---3--:R0:W-:Y:S03]  /*f630*/  STS.U8 [R149+UR9+0x3400], R17 ;  /* 0x0034001195007988 */ /* 0x0081e60008000009 */
[----:B------:R-:W-:Y:S01]  /*f640*/  IMAD.MOV R28, RZ, RZ, -R28 ;  /* 0x000000ffff1c7224 */ /* 0x000fe200078e0a1c */
[----:B------:R-:W-:Y:S04]  /*f650*/  STL [R1+0x85c], R19 ;  /* 0x00085c1301007387 */ /* 0x000fe80000100800 */
[----:B------:R-:W-:Y:S01]  /*f660*/  STS.U8 [R149+UR9+0x3800], R16 ;  /* 0x0038001095007988 */ /* 0x000fe20008000009 */
[----:B------:R-:W-:-:S03]  /*f670*/  IMAD R66, R39, R28, R66 ;  /* 0x0000001c27427224 */ /* 0x000fc600078e0242 */
[----:B0-----:R-:W3:Y:S01]  /*f680*/  LDL.LU R17, [R1+0x478] ;  /* 0x0004780001117983 */ /* 0x001ee20000300800 */
[----:B------:R-:W-:-:S03]  /*f690*/  LOP3.LUT R28, R149, 0x10, RZ, 0x3c, !PT ;  /* 0x00000010951c7812 */ /* 0x000fc600078e3cff */
[----:B------:R0:W-:Y:S04]  /*f6a0*/  STS.U8 [R149+UR9+0x3c00], R138 ;  /* 0x003c008a95007988 */ /* 0x0001e80008000009 */
        /* <DEDUP_REMOVED lines=10> */
[----:B0-----:R-:W2:Y:S01]  /*f750*/  LDL.LU R12, [R1+0x4a4] ;  /* 0x0004a400010c7983 */ /* 0x001ea20000300800 */
[----:B------:R-:W-:-:S05]  /*f760*/  VIADD R16, R0, 0x47 ;  /* 0x0000004700107836 */ /* 0x000fca0000000000 */
[----:B------:R-:W-:Y:S04]  /*f770*/  STL [R1+0x850], R16 ;  /* 0x0008501001007387 */ /* 0x000fe80000100800 */
[----:B------:R-:W4:Y:S04]  /*f780*/  LDL.LU R72, [R1+0x480] ;  /* 0x0004800001487983 */ /* 0x000f280000300800 */
[----:B---3--:R0:W-:Y:S02]  /*f790*/  STS.U8 [R28+UR9+0x1480], R17 ;  /* 0x001480111c007988 */ /* 0x0081e40008000009 */
[----:B0-----:R-:W-:-:S02]  /*f7a0*/  VIADD R17, R0, 0x4c ;  /* 0x0000004c00117836 */ /* 0x001fc40000000000 */
[----:B------:R0:W-:Y:S04]  /*f7b0*/  STS.U8 [R28+UR9+0x1880], R138 ;  /* 0x0018808a1c007988 */ /* 0x0001e80008000009 */
[----:B0-----:R-:W3:Y:S04]  /*f7c0*/  LDL.LU R138, [R1+0x4b0] ;  /* 0x0004b000018a7983 */ /* 0x001ee80000300800 */
[----:B------:R-:W-:Y:S04]  /*f7d0*/  STL [R1+0x84c], R17 ;  /* 0x00084c1101007387 */ /* 0x000fe80000100800 */
[----:B------:R-:W3:Y:S04]  /*f7e0*/  LDL.LU R78, [R1+0x4ec] ;  /* 0x0004ec00014e7983 */ /* 0x000ee80000300800 */
[----:B------:R0:W-:Y:S04]  /*f7f0*/  STS.U8 [R28+UR9+0x2080], R135 ;  /* 0x002080871c007988 */ /* 0x0001e80008000009 */
[----:B0-----:R-:W3:Y:S04]  /*f800*/  LDL.LU R135, [R1+0x4e4] ;  /* 0x0004e40001877983 */ /* 0x001ee80000300800 */
[----:B------:R0:W-:Y:S02]  /*f810*/  STS.U8 [R28+UR9+0x1c80], R14 ;  /* 0x001c800e1c007988 */ /* 0x0001e40008000009 */
[----:B0-----:R-:W-:-:S05]  /*f820*/  VIADD R14, R0, 0x4d ;  /* 0x0000004d000e7836 */ /* 0x001fca0000000000 */
[----:B------:R-:W-:Y:S04]  /*f830*/  STL [R1+0x848], R14 ;  /* 0x0008480e01007387 */ /* 0x000fe80000100800 */
[----:B------:R-:W3:Y:S04]  /*f840*/  LDL.LU R82, [R1+0x4c0] ;  /* 0x0004c00001527983 */ /* 0x000ee80000300800 */
[----:B------:R-:W3:Y:S04]  /*f850*/  LDL.LU R86, [R1+0x4f0] ;  /* 0x0004f00001567983 */ /* 0x000ee80000300800 */
[----:B--2---:R0:W-:Y:S04]  /*f860*/  STS.U8 [R28+UR9+0x2880], R12 ;  /* 0x0028800c1c007988 */ /* 0x0041e80008000009 */
[----:B0-----:R-:W2:Y:S01]  /*f870*/  LDL.LU R12, [R1+0x4bc] ;  /* 0x0004bc00010c7983 */ /* 0x001ea20000300800 */
[----:B------:R-:W-:-:S05]  /*f880*/  IABS R65, R146 ;  /* 0x0000009200417213 */ /* 0x000fca0000000000 */
        /* <DEDUP_REMOVED lines=14> */
[----:B------:R-:W-:Y:S01]  /*f970*/  IMAD.MOV R29, RZ, RZ, -R29 ;  /* 0x000000ffff1d7224 */ /* 0x000fe200078e0a1d */
[----:B----4-:R0:W-:Y:S03]  /*f980*/  STS.U8 [R28+UR9+0x2480], R15 ;  /* 0x0024800f1c007988 */ /* 0x0101e60008000009 */
[----:B------:R-:W-:Y:S02]  /*f990*/  IMAD R67, R39, R29, R67 ;  /* 0x0000001d27437224 */ /* 0x000fe400078e0243 */
[----:B------:R-:W-:-:S04]  /*f9a0*/  IMAD.HI.U32 R29, R40, R70, RZ ;  /* 0x00000046281d7227 */ /* 0x000fc800078e00ff */
[----:B0-----:R-:W-:Y:S02]  /*f9b0*/  VIADD R15, R0, 0x4e ;  /* 0x0000004e000f7836 */ /* 0x001fe40000000000 */
[----:B------:R-:W-:-:S03]  /*f9c0*/  IMAD.MOV R29, RZ, RZ, -R29 ;  /* 0x000000ffff1d7224 */ /* 0x000fc600078e0a1d */
[----:B------:R-:W-:Y:S01]  /*f9d0*/  IABS R71, R15 ;  /* 0x0000000f00477213 */ /* 0x000fe20000000000 */
[----:B------:R-:W-:Y:S01]  /*f9e0*/  IMAD R70, R39, R29, R70 ;  /* 0x0000001d27467224 */ /* 0x000fe200078e0246 */
[----:B------:R-:W-:Y:S03]  /*f9f0*/  STS.U8 [R28+UR9+0x2c80], R72 ;  /* 0x002c80481c007988 */ /* 0x000fe60008000009 */
[----:B------:R-:W-:-:S04]  /*fa00*/  IMAD.HI.U32 R29, R40, R71, RZ ;  /* 0x00000047281d7227 */ /* 0x000fc800078e00ff */
[----:B------:R-:W-:-:S04]  /*fa10*/  IMAD.MOV R29, RZ, RZ, -R29 ;  /* 0x000000ffff1d7224 */ /* 0x000fc800078e0a1d */
[----:B------:R-:W-:Y:S01]  /*fa20*/  IMAD R71, R39, R29, R71 ;  /* 0x0000001d27477224 */ /* 0x000fe200078e0247 */
[----:B------:R-:W-:Y:S04]  /*fa30*/  STL [R1+0x844], R15 ;  /* 0x0008440f01007387 */ /* 0x000fe80000100800 */
[----:B------:R-:W4:Y:S04]  /*fa40*/  LDL.LU R76, [R1+0x4ac] ;  /* 0x0004ac00014c7983 */ /* 0x000f280000300800 */
[----:B---3--:R0:W-:Y:S02]  /*fa50*/  STS.U8 [R28+UR9+0x3080], R138 ;  /* 0x0030808a1c007988 */ /* 0x0081e40008000009 */
[----:B0-----:R-:W-:-:S05]  /*fa60*/  VIADD R138, R0, 0x4f ;  /* 0x0000004f008a7836 */ /* 0x001fca0000000000 */
[----:B------:R-:W-:-:S05]  /*fa70*/  IABS R72, R138 ;  /* 0x0000008a00487213 */ /* 0x000fca0000000000 */
[----:B------:R-:W-:Y:S01]  /*fa80*/  IMAD.HI.U32 R29, R40, R72, RZ ;  /* 0x00000048281d7227 */ /* 0x000fe200078e00ff */
[----:B------:R0:W-:Y:S03]  /*fa90*/  STS.U8 [R28+UR9+0x3880], R135 ;  /* 0x003880871c007988 */ /* 0x0001e60008000009 */
[----:B------:R-:W-:Y:S02]  /*faa0*/  IMAD.MOV R29, RZ, RZ, -R29 ;  /* 0x000000ffff1d7224 */ /* 0x000fe400078e0a1d */
[----:B0-----:R-:W-:-:S05]  /*fab0*/  VIADD R135, R0, 0x54 ;  /* 0x0000005400877836 */ /* 0x001fca0000000000 */
[----:B------:R-:W-:Y:S01]  /*fac0*/  IABS R73, R135 ;  /* 0x0000008700497213 */ /* 0x000fe20000000000 */
[----:B------:R-:W-:-:S04]  /*fad0*/  IMAD R72, R39, R29, R72 ;  /* 0x0000001d27487224 */ /* 0x000fc800078e0248 */
[----:B------:R-:W-:-:S04]  /*fae0*/  IMAD.HI.U32 R29, R40, R73, RZ ;  /* 0x00000049281d7227 */ /* 0x000fc800078e00ff */
[----:B------:R-:W-:-:S04]  /*faf0*/  IMAD.MOV R29, RZ, RZ, -R29 ;  /* 0x000000ffff1d7224 */ /* 0x000fc800078e0a1d */
[----:B------:R-:W-:Y:S01]  /*fb00*/  IMAD R73, R39, R29, R73 ;  /* 0x0000001d27497224 */ /* 0x000fe200078e0249 */
[----:B------:R-:W-:Y:S01]  /*fb10*/  LOP3.LUT R29, R149, 0x20, RZ, 0x3c, !PT ;  /* 0x00000020951d7812 */ /* 0x000fe200078e3cff */
[----:B------:R-:W-:Y:S04]  /*fb20*/  STL [R1+0x840], R138 ;  /* 0x0008408a01007387 */ /* 0x000fe80000100800 */
[----:B------:R0:W-:Y:S04]  /*fb30*/  STS.U8 [R28+UR9+0x3480], R78 ;  /* 0x0034804e1c007988 */ /* 0x0001e80008000009 */
[----:B------:R-:W3:Y:S04]  /*fb40*/  LDL.LU R83, [R1+0x4e8] ;  /* 0x0004e80001537983 */ /* 0x000ee80000300800 */
[----:B------:R1:W-:Y:S04]  /*fb50*/  STS.U8 [R28+UR9+0x3c80], R82 ;  /* 0x003c80521c007988 */ /* 0x0003e80008000009 */
[----:B------:R-:W-:Y:S04]  /*fb60*/  STS.U8 [R28+UR9+0x80], R86 ;  /* 0x000080561c007988 */ /* 0x000fe80008000009 */
[----:B------:R-:W-:Y:S04]  /*fb70*/  STL [R1+0x83c], R135 ;  /* 0x00083c8701007387 */ /* 0x000fe80000100800 */
[----:B0-----:R-:W4:Y:S04]  /*fb80*/  LDL.LU R78, [R1+0x470] ;  /* 0x00047000014e7983 */ /* 0x001f280000300800 */
[----:B-1----:R-:W4:Y:S04]  /*fb90*/  LDL.LU R82, [R1+0x4a8] ;  /* 0x0004a80001527983 */ /* 0x002f280000300800 */
[----:B--2---:R0:W-:Y:S02]  /*fba0*/  STS.U8 [R29+UR9+0x100], R12 ;  /* 0x0001000c1d007988 */ /* 0x0041e40008000009 */
[----:B0-----:R-:W-:-:S05]  /*fbb0*/  VIADD R12, R0, 0x55 ;  /* 0x00000055000c7836 */ /* 0x001fca0000000000 */
[----:B------:R-:W-:Y:S04]  /*fbc0*/  STL [R1+0x838], R12 ;  /* 0x0008380c01007387 */ /* 0x000fe80000100800 */
[----:B------:R-:W2:Y:S04]  /*fbd0*/  LDL.LU R86, [R1+0x438] ;  /* 0x0004380001567983 */ /* 0x000ea80000300800 */
[----:B------:R0:W-:Y:S02]  /*fbe0*/  STS.U8 [R29+UR9+0x900], R13 ;  /* 0x0009000d1d007988 */ /* 0x0001e40008000009 */
[----:B0-----:R-:W-:-:S05]  /*fbf0*/  VIADD R13, R0, 0x56 ;  /* 0x00000056000d7836 */ /* 0x001fca0000000000 */
[----:B------:R-:W-:Y:S04]  /*fc00*/  STL [R1+0x834], R13 ;  /* 0x0008340d01007387 */ /* 0x000fe80000100800 */
[----:B------:R-:W2:Y:S04]  /*fc10*/  LDL.LU R80, [R1+0x46c] ;  /* 0x00046c0001507983 */ /* 0x000ea80000300800 */
[----:B------:R0:W-:Y:S04]  /*fc20*/  STS.U8 [R29+UR9+0x1100], R10 ;  /* 0x0011000a1d007988 */ /* 0x0001e80008000009 */
[----:B------:R1:W-:Y:S01]  /*fc30*/  STS.U8 [R29+UR9+0x1900], R11 ;  /* 0x0019000b1d007988 */ /* 0x0003e20008000009 */
[----:B0-----:R-:W-:-:S02]  /*fc40*/  VIADD R10, R0, 0x57 ;  /* 0x00000057000a7836 */ /* 0x001fc40000000000 */
[----:B-1----:R-:W-:-:S03]  /*fc50*/  VIADD R11, R0, 0x5c ;  /* 0x0000005c000b7836 */ /* 0x002fc60000000000 */
[----:B------:R-:W-:Y:S04]  /*fc60*/  STL [R1+0x830], R10 ;  /* 0x0008300a01007387 */ /* 0x000fe80000100800 */
[----:B------:R0:W-:Y:S02]  /*fc70*/  STS.U8 [R29+UR9+0x2100], R8 ;  /* 0x002100081d007988 */ /* 0x0001e40008000009 */
[----:B0-----:R-:W-:Y:S02]  /*fc80*/  VIADD R8, R0, 0x5d ;  /* 0x0000005d00087836 */ /* 0x001fe40000000000 */
[----:B---3--:R0:W-:Y:S04]  /*fc90*/  STS.U8 [R29+UR9+0xd00], R83 ;  /* 0x000d00531d007988 */ /* 0x0081e80008000009 */
[----:B0-----:R-:W3:Y:S04]  /*fca0*/  LDL.LU R83, [R1+0x424] ;  /* 0x0004240001537983 */ /* 0x001ee80000300800 */
[----:B------:R-:W-:Y:S04]  /*fcb0*/  STL [R1+0x82c], R11 ;  /* 0x00082c0b01007387 */ /* 0x000fe80000100800 */
[----:B----4-:R0:W-:Y:S04]  /*fcc0*/  STS.U8 [R29+UR9+0x1d00], R82 ;  /* 0x001d00521d007988 */ /* 0x0101e80008000009 */
[----:B0-----:R-:W4:Y:S04]  /*fcd0*/  LDL.LU R82, [R1+0x42c] ;  /* 0x00042c0001527983 */ /* 0x001f280000300800 */
[----:B------:R-:W-:Y:S04]  /*fce0*/  STL [R1+0x828], R8 ;  /* 0x0008280801007387 */ /* 0x000fe80000100800 */
[----:B--2---:R0:W-:Y:S04]  /*fcf0*/  STS.U8 [R29+UR9+0x2500], R86 ;  /* 0x002500561d007988 */ /* 0x0041e80008000009 */
[----:B0-----:R-:W2:Y:S01]  /*fd00*/  LDL.LU R86, [R1+0x3e8] ;  /* 0x0003e80001567983 */ /* 0x001ea20000300800 */
[----:B------:R-:W-:-:S05]  /*fd10*/  IABS R74, R12 ;  /* 0x0000000c004a7213 */ /* 0x000fca0000000000 */
[----:B------:R-:W-:Y:S01]  /*fd20*/  IMAD.HI.U32 R30, R40, R74, RZ ;  /* 0x0000004a281e7227 */ /* 0x000fe200078e00ff */
[----:B------:R0:W-:Y:S03]  /*fd30*/  STS.U8 [R29+UR9+0x500], R76 ;  /* 0x0005004c1d007988 */ /* 0x0001e60008000009 */
[----:B------:R-:W-:Y:S01]  /*fd40*/  IMAD.MOV R30, RZ, RZ, -R30 ;  /* 0x000000ffff1e7224 */ /* 0x000fe200078e0a1e */
[----:B0-----:R-:W-:-:S03]  /*fd50*/  IABS R76, R13 ;  /* 0x0000000d004c7213 */ /* 0x001fc60000000000 */
        /* <DEDUP_REMOVED lines=10> */
[----:B------:R0:W-:Y:S03]  /*fe00*/  STS.U8 [R29+UR9+0x1500], R78 ;  /* 0x0015004e1d007988 */ /* 0x0001e60008000009 */
[----:B------:R-:W-:Y:S01]  /*fe10*/  IMAD.MOV R30, RZ, RZ, -R30 ;  /* 0x000000ffff1e7224 */ /* 0x000fe200078e0a1e */
[----:B------:R1:W-:Y:S01]  /*fe20*/  STS.U8 [R29+UR9+0x2900], R9 ;  /* 0x002900091d007988 */ /* 0x0003e20008000009 */
[----:B0-----:R-:W-:Y:S02]  /*fe30*/  IABS R78, R8 ;  /* 0x00000008004e7213 */ /* 0x001fe40000000000 */
[----:B------:R-:W-:-:S02]  /*fe40*/  IMAD R79, R39, R30, R79 ;  /* 0x0000001e274f7224 */ /* 0x000fc400078e024f */
[----:B-1----:R-:W-:Y:S02]  /*fe50*/  VIADD R9, R0, 0x5e ;  /* 0x0000005e00097836 */ /* 0x002fe40000000000 */
[----:B------:R-:W-:-:S03]  /*fe60*/  IMAD.HI.U32 R30, R40, R78, RZ ;  /* 0x0000004e281e7227 */ /* 0x000fc600078e00ff */
[----:B------:R-:W-:Y:S01]  /*fe70*/  IABS R77, R9 ;  /* 0x00000009004d7213 */ /* 0x000fe20000000000 */
[----:B------:R-:W-:Y:S01]  /*fe80*/  IMAD.MOV R30, RZ, RZ, -R30 ;  /* 0x000000ffff1e7224 */ /* 0x000fe200078e0a1e */
[----:B------:R0:W-:Y:S03]  /*fe90*/  STS.U8 [R29+UR9+0x3100], R132 ;  /* 0x003100841d007988 */ /* 0x0001e60008000009 */
[----:B------:R-:W-:Y:S02]  /*fea0*/  IMAD R78, R39, R30, R78 ;  /* 0x0000001e274e7224 */ /* 0x000fe400078e024e */
[----:B------:R-:W-:Y:S01]  /*feb0*/  IMAD.HI.U32 R30, R40, R77, RZ ;  /* 0x0000004d281e7227 */ /* 0x000fe200078e00ff */
[----:B------:R1:W-:Y:S03]  /*fec0*/  STS.U8 [R29+UR9+0x2d00], R80 ;  /* 0x002d00501d007988 */ /* 0x0003e60008000009 */
[----:B0-----:R-:W-:-:S02]  /*fed0*/  VIADD R132, R0, 0x5f ;  /* 0x0000005f00847836 */ /* 0x001fc40000000000 */
[----:B------:R-:W-:-:S03]  /*fee0*/  IMAD.MOV R30, RZ, RZ, -R30 ;  /* 0x000000ffff1e7224 */ /* 0x000fc600078e0a1e */
[----:B-1----:R-:W-:Y:S01]  /*fef0*/  IABS R80, R132 ;  /* 0x0000008400507213 */ /* 0x002fe20000000000 */
[----:B------:R-:W-:-:S04]  /*ff00*/  IMAD R77, R39, R30, R77 ;  /* 0x0000001e274d7224 */ /* 0x000fc800078e024d */
[----:B------:R-:W-:-:S04]  /*ff10*/  IMAD.HI.U32 R30, R40, R80, RZ ;  /* 0x00000050281e7227 */ /* 0x000fc800078e00ff */
[----:B------:R-:W-:-:S04]  /*ff20*/  IMAD.MOV R30, RZ, RZ, -R30 ;  /* 0x000000ffff1e7224 */ /* 0x000fc800078e0a1e */
[----:B------:R-:W-:Y:S01]  /*ff30*/  IMAD R80, R39, R30, R80 ;  /* 0x0000001e27507224 */ /* 0x000fe200078e0250 */
[----:B------:R-:W-:Y:S01]  /*ff40*/  LOP3.LUT R30, R149, 0x30, RZ, 0x3c, !PT ;  /* 0x00000030951e7812 */ /* 0x000fe200078e3cff */
[----:B------:R0:W-:Y:S04]  /*ff50*/  STS.U8 [R29+UR9+0x3d00], R130 ;  /* 0x003d00821d007988 */ /* 0x0001e80008000009 */
[----:B------:R-:W-:Y:S04]  /*ff60*/  STL [R1+0x824], R9 ;  /* 0x0008240901007387 */ /* 0x000fe80000100800 */
[----:B------:R-:W2:Y:S01]  /*ff70*/  LDL.LU R84, [R1+0x3c0] ;  /* 0x0003c00001547983 */ /* 0x000ea20000300800 */
[----:B0-----:R-:W-:-:S03]  /*ff80*/  VIADD R130, R0, 0x64 ;  /* 0x0000006400827836 */ /* 0x001fc60000000000 */
[----:B------:R-:W-:Y:S04]  /*ff90*/  STL [R1+0x820], R132 ;  /* 0x0008208401007387 */ /* 0x000fe80000100800 */
[----:B---3--:R0:W-:Y:S04]  /*ffa0*/  STS.U8 [R29+UR9+0x3500], R83 ;  /* 0x003500531d007988 */ /* 0x0081e80008000009 */
[----:B0-----:R-:W3:Y:S04]  /*ffb0*/  LDL.LU R83, [R1+0x3b4] ;  /* 0x0003b40001537983 */ /* 0x001ee80000300800 */
[----:B------:R-:W3:Y:S04]  /*ffc0*/  LDL.LU R85, [R1+0x3ac] ;  /* 0x0003ac0001557983 */ /* 0x000ee80000300800 */
[----:B----4-:R-:W-:Y:S04]  /*ffd0*/  STS.U8 [R29+UR9+0x3900], R82 ;  /* 0x003900521d007988 */ /* 0x010fe80008000009 */
[----:B------:R0:W-:Y:S04]  /*ffe0*/  STS.U8 [R30+UR9+0x580], R6 ;  /* 0x000580061e007988 */ /* 0x0001e80008000009 */
[----:B------:R1:W-:Y:S01]  /*fff0*/  STS.U8 [R30+UR9+0xd80], R7 ;  /* 0x000d80071e007988 */ /* 0x0003e20008000009 */
[----:B0-----:R-:W-:-:S03]  /*10000*/  VIADD R6, R0, 0x65 ;  /* 0x0000006500067836 */ /* 0x001fc60000000000 */
[----:B------:R-:W-:Y:S01]  /*10010*/  STL [R1+0x818], R130 ;  /* 0x0008188201007387 */ /* 0x000fe20000100800 */
[----:B-1----:R-:W-:-:S03]  /*10020*/  VIADD R7, R0, 0x66 ;  /* 0x0000006600077836 */ /* 0x002fc60000000000 */
[----:B--2---:R0:W-:Y:S04]  /*10030*/  STS.U8 [R30+UR9+0x180], R86 ;  /* 0x000180561e007988 */ /* 0x0041e80008000009 */
[----:B0-----:R-:W2:Y:S04]  /*10040*/  LDL.LU R86, [R1+0x37c] ;  /* 0x00037c0001567983 */ /* 0x001ea80000300800 */
[----:B------:R-:W-:Y:S04]  /*10050*/  STL [R1+0x814], R6 ;  /* 0x0008140601007387 */ /* 0x000fe80000100800 */
[----:B------:R-:W-:Y:S04]  /*10060*/  STL [R1+0x810], R7 ;  /* 0x0008100701007387 */ /* 0x000fe80000100800 */
[----:B------:R-:W4:Y:S04]  /*10070*/  LDL.LU R162, [R1+0x370] ;  /* 0x0003700001a27983 */ /* 0x000f280000300800 */
[----:B------:R0:W-:Y:S04]  /*10080*/  STS.U8 [R30+UR9+0x1580], R126 ;  /* 0x0015807e1e007988 */ /* 0x0001e80008000009 */
[----:B------:R1:W-:Y:S01]  /*10090*/  STS.U8 [R30+UR9+0x1d80], R125 ;  /* 0x001d807d1e007988 */ /* 0x0003e20008000009 */
[----:B0-----:R-:W-:-:S02]  /*100a0*/  VIADD R126, R0, 0x67 ;  /* 0x00000067007e7836 */ /* 0x001fc40000000000 */
[----:B-1----:R-:W-:-:S03]  /*100b0*/  VIADD R125, R0, 0x6c ;  /* 0x0000006c007d7836 */ /* 0x002fc60000000000 */
[----:B------:R-:W-:Y:S04]  /*100c0*/  STL [R1+0x80c], R126 ;  /* 0x00080c7e01007387 */ /* 0x000fe80000100800 */
[----:B------:R-:W-:Y:S04]  /*100d0*/  STL [R1+0x808], R125 ;  /* 0x0008087d01007387 */ /* 0x000fe80000100800 */
[----:B------:R-:W2:Y:S04]  /*100e0*/  LDL.LU R34, [R1+0x3a4] ;  /* 0x0003a40001227983 */ /* 0x000ea80000300800 */
[----:B------:R-:W2:Y:S04]  /*100f0*/  LDL.LU R134, [R1+0x33c] ;  /* 0x00033c0001867983 */ /* 0x000ea80000300800 */
[----:B------:R-:W2:Y:S04]  /*10100*/  LDL.LU R145, [R1+0x32c] ;  /* 0x00032c0001917983 */ /* 0x000ea80000300800 */
[----:B------:R-:W2:Y:S04]  /*10110*/  LDL.LU R147, [R1+0x324] ;  /* 0x0003240001937983 */ /* 0x000ea80000300800 */
[----:B------:R0:W-:Y:S04]  /*10120*/  STS.U8 [R30+UR9+0x2580], R4 ;  /* 0x002580041e007988 */ /* 0x0001e80008000009 */
[----:B------:R-:W2:Y:S04]  /*10130*/  LDL.LU R148, [R1+0x300] ;  /* 0x0003000001947983 */ /* 0x000ea80000300800 */
[----:B------:R-:W2:Y:S01]  /*10140*/  LDL.LU R151, [R1+0x2f8] ;  /* 0x0002f80001977983 */ /* 0x000ea20000300800 */
[----:B0-----:R-:W-:-:S03]  /*10150*/  VIADD R4, R0, 0x6d ;  /* 0x0000006d00047836 */ /* 0x001fc60000000000 */
[----:B------:R-:W2:Y:S04]  /*10160*/  LDL.LU R136, [R1+0x2ec] ;  /* 0x0002ec0001887983 */ /* 0x000ea80000300800 */
[----:B------:R-:W2:Y:S04]  /*10170*/  LDL.LU R137, [R1+0x2c0] ;  /* 0x0002c00001897983 */ /* 0x000ea80000300800 */
[----:B------:R-:W2:Y:S04]  /*10180*/  LDL.LU R152, [R1+0x2bc] ;  /* 0x0002bc0001987983 */ /* 0x000ea80000300800 */
[----:B------:R-:W-:Y:S04]  /*10190*/  STL [R1+0x804], R4 ;  /* 0x0008040401007387 */ /* 0x000fe80000100800 */
[----:B------:R-:W2:Y:S04]  /*101a0*/  LDL.LU R140, [R1+0x2b8] ;  /* 0x0002b800018c7983 */ /* 0x000ea80000300800 */
        /* <DEDUP_REMOVED lines=10> */
[----:B----4-:R0:W-:Y:S04]  /*10250*/  STS.U8 [R30+UR9+0x2980], R162 ;  /* 0x002980a21e007988 */ /* 0x0101e80008000009 */
[----:B0-----:R-:W4:Y:S01]  /*10260*/  LDL.LU R162, [R1+0x244] ;  /* 0x0002440001a27983 */ /* 0x001f220000300800 */
[----:B------:R-:W-:-:S05]  /*10270*/  IABS R81, R130 ;  /* 0x0000008200517213 */ /* 0x000fca0000000000 */
[----:B------:R-:W-:Y:S01]  /*10280*/  IMAD.HI.U32 R31, R40, R81, RZ ;  /* 0x00000051281f7227 */ /* 0x000fe200078e00ff */
[----:B------:R-:W-:-:S03]  /*10290*/  IABS R82, R6 ;  /* 0x0000000600527213 */ /* 0x000fc60000000000 */
[----:B------:R-:W-:-:S04]  /*102a0*/  IMAD.MOV R31, RZ, RZ, -R31 ;  /* 0x000000ffff1f7224 */ /* 0x000fc800078e0a1f */
[----:B------:R-:W-:Y:S02]  /*102b0*/  IMAD R81, R39, R31, R81 ;  /* 0x0000001f27517224 */ /* 0x000fe400078e0251 */
[----:B------:R-:W-:Y:S01]  /*102c0*/  IMAD.HI.U32 R31, R40, R82, RZ ;  /* 0x00000052281f7227 */ /* 0x000fe200078e00ff */
[----:B------:R0:W-:Y:S03]  /*102d0*/  STS.U8 [R30+UR9+0x980], R84 ;  /* 0x000980541e007988 */ /* 0x0001e60008000009 */
[----:B------:R-:W-:Y:S01]  /*102e0*/  IMAD.MOV R31, RZ, RZ, -R31 ;  /* 0x000000ffff1f7224 */ /* 0x000fe200078e0a1f */
[----:B0-----:R-:W-:-:S03]  /*102f0*/  IABS R84, R7 ;  /* 0x0000000700547213 */ /* 0x001fc60000000000 */
[----:B------:R-:W-:Y:S01]  /*10300*/  IMAD R82, R39, R31, R82 ;  /* 0x0000001f27527224 */ /* 0x000fe200078e0252 */
[----:B---3--:R0:W-:Y:S01]  /*10310*/  STS.U8 [R30+UR9+0x1180], R83 ;  /* 0x001180531e007988 */ /* 0x0081e20008000009 */
[----:B------:R-:W-:-:S04]  /*10320*/  IMAD.HI.U32 R31, R40, R84, RZ ;  /* 0x00000054281f7227 */ /* 0x000fc800078e00ff */
[----:B------:R-:W-:Y:S01]  /*10330*/  IMAD.MOV R31, RZ, RZ, -R31 ;  /* 0x000000ffff1f7224 */ /* 0x000fe200078e0a1f */
[----:B0-----:R-:W-:-:S03]  /*10340*/  IABS R83, R126 ;  /* 0x0000007e00537213 */ /* 0x001fc60000000000 */
[----:B------:R-:W-:Y:S01]  /*10350*/  IMAD R84, R39, R31, R84 ;  /* 0x0000001f27547224 */ /* 0x000fe200078e0254 */
[----:B------:R0:W-:Y:S01]  /*10360*/  STS.U8 [R30+UR9+0x1980], R85 ;  /* 0x001980551e007988 */ /* 0x0001e20008000009 */
[----:B------:R-:W-:-:S04]  /*10370*/  IMAD.HI.U32 R31, R40, R83, RZ ;  /* 0x00000053281f7227 */ /* 0x000fc800078e00ff */
[----:B------:R-:W-:Y:S01]  /*10380*/  IMAD.MOV R31, RZ, RZ, -R31 ;  /* 0x000000ffff1f7224 */ /* 0x000fe200078e0a1f */
[----:B0-----:R-:W-:-:S03]  /*10390*/  IABS R85, R125 ;  /* 0x0000007d00557213 */ /* 0x001fc60000000000 */
[----:B------:R-:W-:Y:S01]  /*103a0*/  IMAD R83, R39, R31, R83 ;  /* 0x0000001f27537224 */ /* 0x000fe200078e0253 */
[----:B--2---:R0:W-:Y:S01]  /*103b0*/  STS.U8 [R30+UR9+0x2180], R86 ;  /* 0x002180561e007988 */ /* 0x0041e20008000009 */
[----:B------:R-:W-:-:S04]  /*103c0*/  IMAD.HI.U32 R31, R40, R85, RZ ;  /* 0x00000055281f7227 */ /* 0x000fc800078e00ff */
[----:B------:R-:W-:Y:S01]  /*103d0*/  IMAD.MOV R31, RZ, RZ, -R31 ;  /* 0x000000ffff1f7224 */ /* 0x000fe200078e0a1f */
[----:B0-----:R-:W-:-:S03]  /*103e0*/  IABS R86, R4 ;  /* 0x0000000400567213 */ /* 0x001fc60000000000 */
[----:B------:R-:W-:Y:S02]  /*103f0*/  IMAD R85, R39, R31, R85 ;  /* 0x0000001f27557224 */ /* 0x000fe400078e0255 */
[----:B------:R-:W-:-:S04]  /*10400*/  IMAD.HI.U32 R31, R40, R86, RZ ;  /* 0x00000056281f7227 */ /* 0x000fc800078e00ff */
[----:B------:R-:W-:Y:S01]  /*10410*/  IMAD.MOV R31, RZ, RZ, -R31 ;  /* 0x000000ffff1f7224 */ /* 0x000fe200078e0a1f */
[----:B------:R0:W-:Y:S03]  /*10420*/  STS.U8 [R30+UR9+0x3580], R145 ;  /* 0x003580911e007988 */ /* 0x0001e60008000009 */
[----:B------:R-:W-:Y:S01]  /*10430*/  IMAD R86, R39, R31, R86 ;  /* 0x0000001f27567224 */ /* 0x000fe200078e0256 */
[----:B------:R-:W-:Y:S01]  /*10440*/  LOP3.LUT R31, R149, 0x40, RZ, 0x3c, !PT ;  /* 0x00000040951f7812 */ /* 0x000fe200078e3cff */
[----:B------:R1:W-:Y:S04]  /*10450*/  STS.U8 [R30+UR9+0x3980], R147 ;  /* 0x003980931e007988 */ /* 0x0003e80008000009 */
[----:B------:R2:W-:Y:S04]  /*10460*/  STS.U8 [R30+UR9+0x3d80], R148 ;  /* 0x003d80941e007988 */ /* 0x0005e80008000009 */
[----:B0-----:R-:W3:Y:S04]  /*10470*/  LDL.LU R145, [R1+0x23c] ;  /* 0x00023c0001917983 */ /* 0x001ee80000300800 */
[----:B-1----:R-:W3:Y:S04]  /*10480*/  LDL.LU R147, [R1+0x238] ;  /* 0x0002380001937983 */ /* 0x002ee80000300800 */
[----:B------:R-:W-:Y:S04]  /*10490*/  STS.U8 [R30+UR9+0x2d80], R34 ;  /* 0x002d80221e007988 */ /* 0x000fe80008000009 */
[----:B------:R-:W-:Y:S04]  /*104a0*/  STS.U8 [R30+UR9+0x3180], R134 ;  /* 0x003180861e007988 */ /* 0x000fe80008000009 */
[----:B--2---:R-:W2:Y:S04]  /*104b0*/  LDL.LU R148, [R1+0x234] ;  /* 0x0002340001947983 */ /* 0x004ea80000300800 */
[----:B------:R0:W-:Y:S04]  /*104c0*/  STS.U8 [R31+UR9+0x200], R151 ;  /* 0x000200971f007988 */ /* 0x0001e80008000009 */
[----:B------:R-:W2:Y:S04]  /*104d0*/  LDL.LU R149, [R1+0x230] ;  /* 0x0002300001957983 */ /* 0x000ea80000300800 */
[----:B------:R1:W-:Y:S04]  /*104e0*/  STS.U8 [R31+UR9+0xe00], R152 ;  /* 0x000e00981f007988 */ /* 0x0003e80008000009 */
[----:B0-----:R-:W2:Y:S04]  /*104f0*/  LDL.LU R151, [R1+0x22c] ;  /* 0x00022c0001977983 */ /* 0x001ea80000300800 */
[----:B------:R0:W-:Y:S04]  /*10500*/  STS.U8 [R31+UR9+0x2600], R153 ;  /* 0x002600991f007988 */ /* 0x0001e80008000009 */
[----:B-1----:R-:W2:Y:S04]  /*10510*/  LDL.LU R152, [R1+0x228] ;  /* 0x0002280001987983 */ /* 0x002ea80000300800 */
        /* <DEDUP_REMOVED lines=10> */
[----:B-1----:R-:W2:Y:S04]  /*105c0*/  LDL.LU R161, [R1+0x20c] ;  /* 0x00020c0001a17983 */ /* 0x002ea80000300800 */
[----:B----4-:R0:W-:Y:S04]  /*105d0*/  STS.U8 [R31+UR9+0x3e00], R162 ;  /* 0x003e00a21f007988 */ /* 0x0101e80008000009 */
[----:B0-----:R-:W4:Y:S04]  /*105e0*/  LDL.LU R162, [R1+0x1e0] ;  /* 0x0001e00001a27983 */ /* 0x001f280000300800 */
[----:B------:R-:W-:Y:S04]  /*105f0*/  STS.U8 [R31+UR9+0x600], R136 ;  /* 0x000600881f007988 */ /* 0x000fe80008000009 */
[----:B------:R-:W-:Y:S04]  /*10600*/  STS.U8 [R31+UR9+0xa00], R137 ;  /* 0x000a00891f007988 */ /* 0x000fe80008000009 */
[----:B------:R-:W-:Y:S04]  /*10610*/  STS.U8 [R31+UR9+0x1200], R140 ;  /* 0x0012008c1f007988 */ /* 0x000fe80008000009 */
[----:B------:R-:W-:Y:S04]  /*10620*/  STS.U8 [R31+UR9+0x1600], R141 ;  /* 0x0016008d1f007988 */ /* 0x000fe80008000009 */
[----:B------:R-:W-:Y:S04]  /*10630*/  STS.U8 [R31+UR9+0x1a00], R142 ;  /* 0x001a008e1f007988 */ /* 0x000fe80008000009 */
[----:B------:R-:W-:Y:S04]  /*10640*/  STS.U8 [R31+UR9+0x1e00], R143 ;  /* 0x001e008f1f007988 */ /* 0x000fe80008000009 */
[----:B------:R0:W-:Y:S04]  /*10650*/  STS.U8 [R31+UR9+0x2200], R144 ;  /* 0x002200901f007988 */ /* 0x0001e80008000009 */
[----:B------:R-:W4:Y:S04]  /*10660*/  LDL.LU R33, [R1+0x1dc] ;  /* 0x0001dc0001217983 */ /* 0x000f280000300800 */
[----:B------:R-:W4:Y:S01]  /*10670*/  LDL.LU R34, [R1+0x1d8] ;  /* 0x0001d80001227983 */ /* 0x000f220000300800 */
[----:B0-----:R-:W0:Y:S03]  /*10680*/  S2R R31, SR_TID.X ;  /* 0x00000000001f7919 */ /* 0x001e260000002100 */
[----:B------:R-:W4:Y:S04]  /*10690*/  LDL.LU R134, [R1+0x1d4] ;  /* 0x0001d40001867983 */ /* 0x000f280000300800 */
[----:B------:R-:W4:Y:S04]  /*106a0*/  LDL.LU R136, [R1+0x1d0] ;  /* 0x0001d00001887983 */ /* 0x000f280000300800 */
[----:B------:R-:W4:Y:S04]  /*106b0*/  LDL.LU R137, [R1+0x1cc] ;  /* 0x0001cc0001897983 */ /* 0x000f280000300800 */
[----:B------:R-:W4:Y:S04]  /*106c0*/  LDL.LU R140, [R1+0x1a0] ;  /* 0x0001a000018c7983 */ /* 0x000f280000300800 */
[----:B------:R-:W4:Y:S04]  /*106d0*/  LDL.LU R141, [R1+0x19c] ;  /* 0x00019c00018d7983 */ /* 0x000f280000300800 */
[----:B------:R-:W4:Y:S04]  /*106e0*/  LDL.LU R142, [R1+0x198] ;  /* 0x00019800018e7983 */ /* 0x000f280000300800 */
[----:B------:R-:W4:Y:S01]  /*106f0*/  LDL.LU R143, [R1+0x194] ;  /* 0x00019400018f7983 */ /* 0x000f220000300800 */
[----:B0-----:R-:W-:-:S03]  /*10700*/  LOP3.LUT R31, R31, 0x7f, RZ, 0xc0, !PT ;  /* 0x0000007f1f1f7812 */ /* 0x001fc600078ec0ff */
[----:B------:R-:W4:Y:S01]  /*10710*/  LDL.LU R144, [R1+0x190] ;  /* 0x0001900001907983 */ /* 0x000f220000300800 */
[----:B------:R-:W-:-:S05]  /*10720*/  LOP3.LUT R32, R31, 0x50, RZ, 0x3c, !PT ;  /* 0x000000501f207812 */ /* 0x000fca00078e3cff */
[----:B---3--:R0:W-:Y:S04]  /*10730*/  STS.U8 [R32+UR9+0x280], R145 ;  /* 0x0002809120007988 */ /* 0x0081e80008000009 */
[----:B------:R1:W-:Y:S04]  /*10740*/  STS.U8 [R32+UR9+0x680], R147 ;  /* 0x0006809320007988 */ /* 0x0003e80008000009 */
[----:B0-----:R-:W3:Y:S04]  /*10750*/  LDL.LU R145, [R1+0x18c] ;  /* 0x00018c0001917983 */ /* 0x001ee80000300800 */
[----:B--2---:R0:W-:Y:S04]  /*10760*/  STS.U8 [R32+UR9+0xa80], R148 ;  /* 0x000a809420007988 */ /* 0x0041e80008000009 */
        /* <DEDUP_REMOVED lines=22> */
[----:B------:R0:W-:Y:S04]  /*108d0*/  STS.U8 [R32+UR9+0x3680], R33 ;  /* 0x0036802120007988 */ /* 0x0001e80008000009 */
[----:B------:R-:W-:Y:S01]  /*108e0*/  STS.U8 [R32+UR9+0x3a80], R34 ;  /* 0x003a802220007988 */ /* 0x000fe20008000009 */
[----:B0-----:R-:W-:-:S03]  /*108f0*/  LOP3.LUT R33, R31, 0x60, RZ, 0x3c, !PT ;  /* 0x000000601f217812 */ /* 0x001fc600078e3cff */
[----:B------:R0:W-:Y:S04]  /*10900*/  STS.U8 [R32+UR9+0x3e80], R134 ;  /* 0x003e808620007988 */ /* 0x0001e80008000009 */
[----:B------:R1:W-:Y:S04]  /*10910*/  STS.U8 [R33+UR9+0x300], R136 ;  /* 0x0003008821007988 */ /* 0x0003e80008000009 */
[----:B------:R1:W-:Y:S04]  /*10920*/  STS.U8 [R33+UR9+0x700], R137 ;  /* 0x0007008921007988 */ /* 0x0003e80008000009 */
[----:B0-----:R-:W4:Y:S04]  /*10930*/  LDL.LU R134, [R1+0x78] ;  /* 0x0000780001867983 */ /* 0x001f280000300800 */
[----:B-1----:R-:W4:Y:S04]  /*10940*/  LDL.LU R136, [R1+0x74] ;  /* 0x0000740001887983 */ /* 0x002f280000300800 */
[----:B------:R0:W-:Y:S04]  /*10950*/  STS.U8 [R33+UR9+0xb00], R140 ;  /* 0x000b008c21007988 */ /* 0x0001e80008000009 */
[----:B------:R-:W4:Y:S04]  /*10960*/  LDL.LU R137, [R1+0x70] ;  /* 0x0000700001897983 */ /* 0x000f280000300800 */
[----:B------:R1:W-:Y:S04]  /*10970*/  STS.U8 [R33+UR9+0xf00], R141 ;  /* 0x000f008d21007988 */ /* 0x0003e80008000009 */
[----:B0-----:R-:W4:Y:S04]  /*10980*/  LDL.LU R140, [R1+0x6c] ;  /* 0x00006c00018c7983 */ /* 0x001f280000300800 */
[----:B------:R0:W-:Y:S04]  /*10990*/  STS.U8 [R33+UR9+0x1300], R142 ;  /* 0x0013008e21007988 */ /* 0x0001e80008000009 */
[----:B-1----:R-:W4:Y:S04]  /*109a0*/  LDL.LU R141, [R1+0x68] ;  /* 0x00006800018d7983 */ /* 0x002f280000300800 */
[----:B------:R1:W-:Y:S04]  /*109b0*/  STS.U8 [R33+UR9+0x1700], R143 ;  /* 0x0017008f21007988 */ /* 0x0003e80008000009 */
[----:B0-----:R-:W4:Y:S04]  /*109c0*/  LDL.LU R142, [R1+0x64] ;  /* 0x00006400018e7983 */ /* 0x001f280000300800 */
[----:B------:R0:W-:Y:S04]  /*109d0*/  STS.U8 [R33+UR9+0x1b00], R144 ;  /* 0x001b009021007988 */ /* 0x0001e80008000009 */
[----:B-1----:R-:W4:Y:S04]  /*109e0*/  LDL.LU R143, [R1+0x60] ;  /* 0x00006000018f7983 */ /* 0x002f280000300800 */
[----:B---3--:R1:W-:Y:S04]  /*109f0*/  STS.U8 [R33+UR9+0x1f00], R145 ;  /* 0x001f009121007988 */ /* 0x0083e80008000009 */
[----:B0-----:R-:W3:Y:S01]  /*10a00*/  LDL.LU R144, [R1+0x5c] ;  /* 0x00005c0001907983 */ /* 0x001ee20000300800 */
[----:B------:R-:W-:-:S03]  /*10a10*/  LOP3.LUT R34, R31, 0x70, RZ, 0x3c, !PT ;  /* 0x000000701f227812 */ /* 0x000fc600078e3cff */
        /* <DEDUP_REMOVED lines=22> */
[----:B0-----:R-:W2:Y:S04]  /*10b80*/  LDL.LU R161, [R1+0x24] ;  /* 0x0000240001a17983 */ /* 0x001ea80000300800 */
[----:B----4-:R0:W-:Y:S04]  /*10b90*/  STS.U8 [R34+UR9+0xf80], R162 ;  /* 0x000f80a222007988 */ /* 0x0101e80008000009 */
[----:B0-----:R-:W4:Y:S04]  /*10ba0*/  LDL.LU R162, [R1+0x1c] ;  /* 0x00001c0001a27983 */ /* 0x001f280000300800 */
[----:B------:R-:W4:Y:S04]  /*10bb0*/  LDL.LU R28, [R1+0x8] ;  /* 0x00000800011c7983 */ /* 0x000f280000300800 */
[----:B------:R-:W4:Y:S04]  /*10bc0*/  LDL.LU R30, [R1+0xc] ;  /* 0x00000c00011e7983 */ /* 0x000f280000300800 */
[----:B------:R-:W4:Y:S04]  /*10bd0*/  LDL.LU R29, [R1+0x4] ;  /* 0x00000400011d7983 */ /* 0x000f280000300800 */
[----:B------:R-:W-:Y:S04]  /*10be0*/  STS.U8 [R34+UR9+0x2b80], R92 ;  /* 0x002b805c22007988 */ /* 0x000fe80008000009 */
[----:B------:R-:W-:Y:S04]  /*10bf0*/  STS.U8 [R34+UR9+0x2f80], R91 ;  /* 0x002f805b22007988 */ /* 0x000fe80008000009 */
[----:B------:R-:W-:Y:S04]  /*10c00*/  STS.U8 [R34+UR9+0x3380], R90 ;  /* 0x0033805a22007988 */ /* 0x000fe80008000009 */
[----:B------:R-:W-:Y:S04]  /*10c10*/  STS.U8 [R34+UR9+0x3780], R89 ;  /* 0x0037805922007988 */ /* 0x000fe80008000009 */
[----:B------:R0:W-:Y:S04]  /*10c20*/  STS.U8 [R34+UR9+0x1380], R134 ;  /* 0x0013808622007988 */ /* 0x0001e80008000009 */
[----:B------:R1:W-:Y:S04]  /*10c30*/  STS.U8 [R34+UR9+0x1780], R136 ;  /* 0x0017808822007988 */ /* 0x0003e80008000009 */
[----:B0-----:R-:W4:Y:S04]  /*10c40*/  LDL.LU R134, [R1+0xae4] ;  /* 0x000ae40001867983 */ /* 0x001f280000300800 */
[----:B-1----:R-:W4:Y:S04]  /*10c50*/  LDL.LU R136, [R1+0xae0] ;  /* 0x000ae00001887983 */ /* 0x002f280000300800 */
[----:B------:R0:W-:Y:S04]  /*10c60*/  STS.U8 [R34+UR9+0x1b80], R137 ;  /* 0x001b808922007988 */ /* 0x0001e80008000009 */
[----:B------:R1:W-:Y:S04]  /*10c70*/  STS.U8 [R34+UR9+0x1f80], R140 ;  /* 0x001f808c22007988 */ /* 0x0003e80008000009 */
[----:B0-----:R-:W4:Y:S04]  /*10c80*/  LDL.LU R137, [R1+0xadc] ;  /* 0x000adc0001897983 */ /* 0x001f280000300800 */
[----:B-1----:R-:W4:Y:S04]  /*10c90*/  LDL.LU R140, [R1+0xad8] ;  /* 0x000ad800018c7983 */ /* 0x002f280000300800 */
[----:B------:R0:W-:Y:S04]  /*10ca0*/  STS.U8 [R34+UR9+0x2380], R141 ;  /* 0x0023808d22007988 */ /* 0x0001e80008000009 */
[----:B------:R1:W-:Y:S04]  /*10cb0*/  STS.U8 [R34+UR9+0x2780], R142 ;  /* 0x0027808e22007988 */ /* 0x0003e80008000009 */
[----:B------:R-:W-:Y:S04]  /*10cc0*/  STS.U8 [R34+UR9+0x3b80], R88 ;  /* 0x003b805822007988 */ /* 0x000fe80008000009 */
[----:B0-----:R-:W4:Y:S04]  /*10cd0*/  LDL.LU R141, [R1+0xad4] ;  /* 0x000ad400018d7983 */ /* 0x001f280000300800 */
[----:B-1----:R-:W4:Y:S04]  /*10ce0*/  LDL.LU R142, [R1+0xad0] ;  /* 0x000ad000018e7983 */ /* 0x002f280000300800 */
[----:B------:R0:W-:Y:S04]  /*10cf0*/  STS.U8 [R34+UR9+0x3f80], R87 ;  /* 0x003f805722007988 */ /* 0x0001e80008000009 */
[----:B------:R1:W-:Y:S04]  /*10d00*/  STS.U8 [R31+UR9+0x4000], R143 ;  /* 0x0040008f1f007988 */ /* 0x0003e80008000009 */
[----:B---3--:R3:W-:Y:S04]  /*10d10*/  STS.U8 [R31+UR9+0x4400], R144 ;  /* 0x004400901f007988 */ /* 0x0087e80008000009 */
[----:B0-----:R-:W4:Y:S04]  /*10d20*/  LDL.LU R87, [R1] ;  /* 0x0000000001577983 */ /* 0x001f280000300800 */
[----:B-1----:R-:W4:Y:S04]  /*10d30*/  LDL.LU R143, [R1+0xacc] ;  /* 0x000acc00018f7983 */ /* 0x002f280000300800 */
[----:B---3--:R-:W3:Y:S04]  /*10d40*/  LDL.LU R144, [R1+0xac8] ;  /* 0x000ac80001907983 */ /* 0x008ee80000300800 */
[----:B--2---:R0:W-:Y:S04]  /*10d50*/  STS.U8 [R31+UR9+0x4800], R145 ;  /* 0x004800911f007988 */ /* 0x0041e80008000009 */
[----:B------:R1:W-:Y:S04]  /*10d60*/  STS.U8 [R31+UR9+0x4c00], R147 ;  /* 0x004c00931f007988 */ /* 0x0003e80008000009 */
[----:B------:R2:W-:Y:S04]  /*10d70*/  STS.U8 [R31+UR9+0x5000], R148 ;  /* 0x005000941f007988 */ /* 0x0005e80008000009 */
[----:B0-----:R-:W3:Y:S04]  /*10d80*/  LDL.LU R145, [R1+0xac4] ;  /* 0x000ac40001917983 */ /* 0x001ee80000300800 */
[----:B-1----:R-:W3:Y:S04]  /*10d90*/  LDL.LU R147, [R1+0xac0] ;  /* 0x000ac00001937983 */ /* 0x002ee80000300800 */
[----:B--2---:R-:W2:Y:S04]  /*10da0*/  LDL.LU R148, [R1+0xabc] ;  /* 0x000abc0001947983 */ /* 0x004ea80000300800 */
[----:B------:R0:W-:Y:S04]  /*10db0*/  STS.U8 [R31+UR9+0x5400], R149 ;  /* 0x005400951f007988 */ /* 0x0001e80008000009 */
[----:B------:R1:W-:Y:S04]  /*10dc0*/  STS.U8 [R31+UR9+0x5800], R151 ;  /* 0x005800971f007988 */ /* 0x0003e80008000009 */
[----:B------:R1:W-:Y:S04]  /*10dd0*/  STS.U8 [R31+UR9+0x5c00], R152 ;  /* 0x005c00981f007988 */ /* 0x0003e80008000009 */
[----:B0-----:R-:W2:Y:S04]  /*10de0*/  LDL.LU R149, [R1+0xab8] ;  /* 0x000ab80001957983 */ /* 0x001ea80000300800 */
[----:B-1----:R-:W2:Y:S04]  /*10df0*/  LDL.LU R151, [R1+0xab4] ;  /* 0x000ab40001977983 */ /* 0x002ea80000300800 */
[----:B------:R-:W2:Y:S04]  /*10e00*/  LDL.LU R152, [R1+0xab0] ;  /* 0x000ab00001987983 */ /* 0x000ea80000300800 */
        /* <DEDUP_REMOVED lines=12> */
[----:B----4-:R0:W-:Y:S04]  /*10ed0*/  STS.U8 [R31+UR9+0x7800], R162 ;  /* 0x007800a21f007988 */ /* 0x0101e80008000009 */
[----:B0-----:R-:W4:Y:S04]  /*10ee0*/  LDL.LU R162, [R1+0xa94] ;  /* 0x000a940001a27983 */ /* 0x001f280000300800 */
[----:B------:R0:W-:Y:S02]  /*10ef0*/  STS.U8 [R31+UR9+0x7c00], R28 ;  /* 0x007c001c1f007988 */ /* 0x0001e40008000009 */
[----:B0-----:R-:W0:Y:S01]  /*10f00*/  S2R R28, SR_TID.X ;  /* 0x00000000001c7919 */ /* 0x001e220000002100 */
[----:B------:R-:W-:-:S02]  /*10f10*/  ISETP.GT.U32.AND P2, PT, R39, R43, PT ;  /* 0x0000002b2700720c */ /* 0x000fc40003f44070 */
[----:B------:R-:W-:Y:S02]  /*10f20*/  ISETP.GT.U32.AND P5, PT, R39, R42, PT ;  /* 0x0000002a2700720c */ /* 0x000fe40003fa4070 */
[----:B------:R-:W-:Y:S02]  /*10f30*/  ISETP.GE.AND P6, PT, R96, RZ, PT ;  /* 0x000000ff6000720c */ /* 0x000fe40003fc6270 */
[----:B------:R-:W4:Y:S07]  /*10f40*/  LDL.LU R96, [R1+0xa90] ;  /* 0x000a900001607983 */ /* 0x000f2e0000300800 */
[----:B------:R-:W-:-:S02]  /*10f50*/  @!P2 IMAD.IADD R43, R43, 0x1, -R39 ;  /* 0x000000012b2ba824 */ /* 0x000fc400078e0a27 */
[----:B------:R-:W-:Y:S01]  /*10f60*/  @!P5 IMAD.IADD R42, R42, 0x1, -R39 ;  /* 0x000000012a2ad824 */ /* 0x000fe200078e0a27 */
[----:B0-----:R-:W-:-:S04]  /*10f70*/  LOP3.LUT R28, R28, 0x7f, RZ, 0xc0, !PT ;  /* 0x0000007f1c1c7812 */ /* 0x001fc800078ec0ff */
[C---:B------:R-:W-:Y:S02]  /*10f80*/  LOP3.LUT R31, R28.reuse, 0x40, RZ, 0x3c, !PT ;  /* 0x000000401c1f7812 */ /* 0x040fe400078e3cff */
[----:B------:R-:W-:-:S05]  /*10f90*/  LOP3.LUT R28, R28, 0x10, RZ, 0x3c, !PT ;  /* 0x000000101c1c7812 */ /* 0x000fca00078e3cff */
[----:B------:R0:W-:Y:S04]  /*10fa0*/  STS.U8 [R28+UR9+0x4480], R29 ;  /* 0x0044801d1c007988 */ /* 0x0001e80008000009 */
[----:B------:R1:W-:Y:S01]  /*10fb0*/  STS.U8 [R28+UR9+0x4080], R30 ;  /* 0x0040801e1c007988 */ /* 0x0003e20008000009 */
[----:B0-----:R-:W0:Y:S01]  /*10fc0*/  S2R R29, SR_TID.X ;  /* 0x00000000001d7919 */ /* 0x001e220000002100 */
[----:B-1----:R-:W1:Y:S01]  /*10fd0*/  S2R R30, SR_TID.X ;  /* 0x00000000001e7919 */ /* 0x002e620000002100 */
[C---:B------:R-:W-:Y:S02]  /*10fe0*/  ISETP.GT.U32.AND P2, PT, R39.reuse, R43, PT ;  /* 0x0000002b2700720c */ /* 0x040fe40003f44070 */
[C---:B------:R-:W-:Y:S02]  /*10ff0*/  ISETP.GT.U32.AND P5, PT, R39.reuse, R42, PT ;  /* 0x0000002a2700720c */ /* 0x040fe40003fa4070 */
[----:B------:R-:W-:-:S09]  /*11000*/  ISETP.GT.U32.AND P4, PT, R39, R41, PT ;  /* 0x000000292700720c */ /* 0x000fd20003f84070 */
[--C-:B------:R-:W-:Y:S01]  /*11010*/  @!P2 IMAD.IADD R43, R43, 0x1, -R39.reuse ;  /* 0x000000012b2ba824 */ /* 0x100fe200078e0a27 */
[----:B------:R-:W-:Y:S01]  /*11020*/  ISETP.GE.AND P2, PT, R37, RZ, PT ;  /* 0x000000ff2500720c */ /* 0x000fe20003f46270 */
[--C-:B------:R-:W-:Y:S01]  /*11030*/  @!P5 IMAD.IADD R42, R42, 0x1, -R39.reuse ;  /* 0x000000012a2ad824 */ /* 0x100fe200078e0a27 */
[----:B------:R-:W-:Y:S01]  /*11040*/  ISETP.GT.U32.AND P5, PT, R39, R44, PT ;  /* 0x0000002c2700720c */ /* 0x000fe20003fa4070 */
[----:B------:R-:W-:Y:S01]  /*11050*/  @!P4 IMAD.IADD R41, R41, 0x1, -R39 ;  /* 0x000000012929c824 */ /* 0x000fe200078e0a27 */
[----:B------:R-:W5:Y:S01]  /*11060*/  LDL.LU R37, [R1+0xa8c] ;  /* 0x000a8c0001257983 */ /* 0x000f620000300800 */
[----:B------:R-:W-:Y:S01]  /*11070*/  @!P6 IMAD.MOV R43, RZ, RZ, -R43 ;  /* 0x000000ffff2be224 */ /* 0x000fe200078e0a2b */
[C---:B------:R-:W-:Y:S02]  /*11080*/  ISETP.GT.U32.AND P6, PT, R39.reuse, R45, PT ;  /* 0x0000002d2700720c */ /* 0x040fe40003fc4070 */
[----:B------:R-:W-:Y:S02]  /*11090*/  ISETP.GT.U32.AND P4, PT, R39, R41, PT ;  /* 0x000000292700720c */ /* 0x000fe40003f84070 */
[----:B------:R-:W-:-:S02]  /*110a0*/  SEL R43, R5, R43, !P3 ;  /* 0x0000002b052b7207 */ /* 0x000fc40005800000 */
[----:B0-----:R-:W-:Y:S01]  /*110b0*/  LOP3.LUT R29, R29, 0x7f, RZ, 0xc0, !PT ;  /* 0x0000007f1d1d7812 */ /* 0x001fe200078ec0ff */
[----:B------:R-:W-:Y:S01]  /*110c0*/  @!P2 IMAD.MOV R42, RZ, RZ, -R42 ;  /* 0x000000ffff2aa224 */ /* 0x000fe200078e0a2a */
[----:B------:R-:W-:Y:S01]  /*110d0*/  ISETP.GE.AND P2, PT, R165, RZ, PT ;  /* 0x000000ffa500720c */ /* 0x000fe20003f46270 */
[--C-:B------:R-:W-:Y:S01]  /*110e0*/  @!P5 IMAD.IADD R44, R44, 0x1, -R39.reuse ;  /* 0x000000012c2cd824 */ /* 0x100fe200078e0a27 */
[----:B-1----:R-:W-:Y:S01]  /*110f0*/  LOP3.LUT R30, R30, 0x7f, RZ, 0xc0, !PT ;  /* 0x0000007f1e1e7812 */ /* 0x002fe200078ec0ff */
[----:B------:R-:W-:Y:S01]  /*11100*/  IMAD R43, R43, UR11, RZ ;  /* 0x0000000b2b2b7c24 */ /* 0x000fe2000f8e02ff */
[----:B------:R-:W-:Y:S01]  /*11110*/  LOP3.LUT R29, R29, 0x20, RZ, 0x3c, !PT ;  /* 0x000000201d1d7812 */ /* 0x000fe200078e3cff */
[----:B------:R0:W-:Y:S01]  /*11120*/  STS.U8 [R28+UR9+0x4880], R87 ;  /* 0x004880571c007988 */ /* 0x0001e20008000009 */
[----:B------:R-:W-:Y:S02]  /*11130*/  LOP3.LUT R30, R30, 0x30, RZ, 0x3c, !PT ;  /* 0x000000301e1e7812 */ /* 0x000fe400078e3cff */
[----:B------:R-:W-:Y:S01]  /*11140*/  SEL R42, R5, R42, !P3 ;  /* 0x0000002a052a7207 */ /* 0x000fe20005800000 */
[--C-:B------:R-:W-:Y:S01]  /*11150*/  @!P4 IMAD.IADD R41, R41, 0x1, -R39.reuse ;  /* 0x000000012929c824 */ /* 0x100fe200078e0a27 */
[----:B------:R-:W-:Y:S01]  /*11160*/  ISETP.GT.U32.AND P5, PT, R39, R44, PT ;  /* 0x0000002c2700720c */ /* 0x000fe20003fa4070 */
[----:B------:R-:W-:Y:S01]  /*11170*/  @!P6 IMAD.IADD R45, R45, 0x1, -R39 ;  /* 0x000000012d2de824 */ /* 0x000fe200078e0a27 */
[----:B------:R-:W5:Y:S04]  /*11180*/  LDL.LU R165, [R1+0xa88] ;  /* 0x000a880001a57983 */ /* 0x000f680000300800 */
[----:B---3--:R-:W-:Y:S01]  /*11190*/  STS.U8 [R28+UR9+0x7c80], R145 ;  /* 0x007c80911c007988 */ /* 0x008fe20008000009 */
[----:B0-----:R-:W-:-:S03]  /*111a0*/  IMAD R87, R42, UR11, RZ ;  /* 0x0000000b2a577c24 */ /* 0x001fc6000f8e02ff */
[----:B------:R-:W-:Y:S04]  /*111b0*/  STS.U8 [R28+UR9+0x7880], R147 ;  /* 0x007880931c007988 */ /* 0x000fe80008000009 */
[----:B--2---:R-:W-:Y:S01]  /*111c0*/  STS.U8 [R28+UR9+0x7480], R148 ;  /* 0x007480941c007988 */ /* 0x004fe20008000009 */
[----:B------:R-:W-:Y:S01]  /*111d0*/  @!P2 IMAD.MOV R41, RZ, RZ, -R41 ;  /* 0x000000ffff29a224 */ /* 0x000fe200078e0a29 */
[----:B------:R-:W-:Y:S01]  /*111e0*/  ISETP.GT.U32.AND P6, PT, R39, R46, PT ;  /* 0x0000002e2700720c */ /* 0x000fe20003fc4070 */
[----:B------:R-:W-:Y:S01]  /*111f0*/  @!P5 IMAD.IADD R44, R44, 0x1, -R39 ;  /* 0x000000012c2cd824 */ /* 0x000fe200078e0a27 */
[----:B------:R-:W-:Y:S04]  /*11200*/  STS.U8 [R28+UR9+0x7080], R149 ;  /* 0x007080951c007988 */ /* 0x000fe80008000009 */
[----:B------:R-:W-:Y:S04]  /*11210*/  STS.U8 [R28+UR9+0x6c80], R151 ;  /* 0x006c80971c007988 */ /* 0x000fe80008000009 */
[----:B------:R-:W-:Y:S01]  /*11220*/  STS.U8 [R28+UR9+0x6880], R152 ;  /* 0x006880981c007988 */ /* 0x000fe20008000009 */
[----:B------:R-:W-:-:S02]  /*11230*/  SEL R41, R5, R41, !P3 ;  /* 0x0000002905297207 */ /* 0x000fc40005800000 */
[----:B------:R-:W-:Y:S01]  /*11240*/  ISETP.GE.AND P5, PT, R119, RZ, PT ;  /* 0x000000ff7700720c */ /* 0x000fe20003fa6270 */
[----:B------:R-:W-:Y:S04]  /*11250*/  STS.U8 [R28+UR9+0x6480], R153 ;  /* 0x006480991c007988 */ /* 0x000fe80008000009 */
[----:B------:R-:W-:Y:S04]  /*11260*/  STS.U8 [R28+UR9+0x6080], R154 ;  /* 0x0060809a1c007988 */ /* 0x000fe80008000009 */
[----:B------:R-:W-:Y:S04]  /*11270*/  STS.U8 [R28+UR9+0x5c80], R155 ;  /* 0x005c809b1c007988 */ /* 0x000fe80008000009 */
[----:B------:R-:W-:Y:S04]  /*11280*/  STS.U8 [R28+UR9+0x5880], R159 ;  /* 0x0058809f1c007988 */ /* 0x000fe80008000009 */
[----:B------:R-:W-:Y:S04]  /*11290*/  STS.U8 [R28+UR9+0x5480], R160 ;  /* 0x005480a01c007988 */ /* 0x000fe80008000009 */
[----:B------:R-:W-:Y:S01]  /*112a0*/  STS.U8 [R28+UR9+0x5080], R161 ;  /* 0x005080a11c007988 */ /* 0x000fe20008000009 */
[----:B------:R-:W-:-:S02]  /*112b0*/  IMAD R41, R41, UR11, RZ ;  /* 0x0000000b29297c24 */ /* 0x000fc4000f8e02ff */
[----:B------:R-:W-:-:S05]  /*112c0*/  @!P6 IMAD.IADD R46, R46, 0x1, -R39 ;  /* 0x000000012e2ee824 */ /* 0x000fca00078e0a27 */
[----:B------:R-:W-:-:S13]  /*112d0*/  ISETP.GT.U32.AND P6, PT, R39, R46, PT ;  /* 0x0000002e2700720c */ /* 0x000fda0003fc4070 */
[----:B------:R-:W-:Y:S01]  /*112e0*/  @!P6 IMAD.IADD R46, R46, 0x1, -R39 ;  /* 0x000000012e2ee824 */ /* 0x000fe200078e0a27 */
[----:B----4-:R0:W-:Y:S04]  /*112f0*/  STS.U8 [R28+UR9+0x4c80], R162 ;  /* 0x004c80a21c007988 */ /* 0x0101e80008000009 */
[----:B------:R-:W-:Y:S04]  /*11300*/  STS.U8 [R29+UR9+0x4100], R144 ;  /* 0x004100901d007988 */ /* 0x000fe80008000009 */
[----:B------:R-:W-:Y:S01]  /*11310*/  STS.U8 [R29+UR9+0x4500], R143 ;  /* 0x0045008f1d007988 */ /* 0x000fe20008000009 */
[----:B------:R-:W-:Y:S01]  /*11320*/  PRMT R92, RZ, 0x7610, R92 ;  /* 0x00007610ff5c7816 */ /* 0x000fe2000000005c */
[----:B0-----:R-:W0:Y:S02]  /*11330*/  LDC R162, c[0x0][0x3a0] ;  /* 0x0000e800ffa27b82 */ /* 0x001e240000000800 */
[----:B------:R-:W-:Y:S04]  /*11340*/  STS.U8 [R29+UR9+0x4900], R142 ;  /* 0x0049008e1d007988 */ /* 0x000fe80008000009 */
        /* <DEDUP_REMOVED lines=11> */
[----:B------:R1:W-:Y:S04]  /*11400*/  STS.U8 [R29+UR9+0x7900], R122 ;  /* 0x0079007a1d007988 */ /* 0x0003e80008000009 */
[----:B------:R-:W-:Y:S04]  /*11410*/  STS.U8 [R29+UR9+0x7d00], R121 ;  /* 0x007d00791d007988 */ /* 0x000fe80008000009 */
[----:B------:R2:W-:Y:S01]  /*11420*/  STS.U8 [R30+UR9+0x4180], R120 ;  /* 0x004180781e007988 */ /* 0x0005e20008000009 */
[----:B-1----:R-:W-:-:S02]  /*11430*/  IADD3 R122, P2, PT, R87, R38, RZ ;  /* 0x00000026577a7210 */ /* 0x002fc40007f5e0ff */
[----:B--2---:R-:W-:-:S04]  /*11440*/  IADD3 R120, P4, PT, R43, R38, RZ ;  /* 0x000000262b787210 */ /* 0x004fc80007f9e0ff */
[----:B------:R-:W-:Y:S02]  /*11450*/  LEA.HI.X.SX32 R121, R43, R35, 0x1, P4 ;  /* 0x000000232b797211 */ /* 0x000fe400020f0eff */
[----:B------:R-:W-:Y:S02]  /*11460*/  ISETP.GT.U32.AND P4, PT, R39, R45, PT ;  /* 0x0000002d2700720c */ /* 0x000fe40003f84070 */
[-C--:B------:R-:W-:Y:S02]  /*11470*/  LEA.HI.X.SX32 R124, R87, R35.reuse, 0x1, P2 ;  /* 0x00000023577c7211 */ /* 0x080fe400010f0eff */
[----:B------:R-:W-:Y:S01]  /*11480*/  ISETP.GE.AND P2, PT, R123, RZ, PT ;  /* 0x000000ff7b00720c */ /* 0x000fe20003f46270 */
[----:B------:R1:W-:Y:S01]  /*11490*/  STL [R1+0x150], R120 ;  /* 0x0001507801007387 */ /* 0x0003e20000100800 */
[----:B------:R-:W-:Y:S02]  /*114a0*/  @P0 IMAD.MOV.U32 R42, RZ, RZ, R120 ;  /* 0x000000ffff2a0224 */ /* 0x000fe400078e0078 */
[----:B------:R-:W-:Y:S01]  /*114b0*/  @P0 IMAD.MOV.U32 R43, RZ, RZ, R121 ;  /* 0x000000ffff2b0224 */ /* 0x000fe200078e0079 */
[----:B------:R2:W-:Y:S04]  /*114c0*/  STL [R1+0x14c], R121 ;  /* 0x00014c7901007387 */ /* 0x0005e80000100800 */
[----:B------:R-:W-:Y:S01]  /*114d0*/  @!P4 IMAD.IADD R45, R45, 0x1, -R39 ;  /* 0x000000012d2dc824 */ /* 0x000fe200078e0a27 */
[----:B-1----:R-:W-:Y:S01]  /*114e0*/  IADD3 R120, P4, PT, R41, R38, RZ ;  /* 0x0000002629787210 */ /* 0x002fe20007f9e0ff */
[----:B------:R1:W-:Y:S02]  /*114f0*/  STS.U8 [R30+UR9+0x4580], R117 ;  /* 0x004580751e007988 */ /* 0x0003e40008000009 */
[----:B------:R-:W-:Y:S01]  /*11500*/  @!P2 IMAD.MOV R44, RZ, RZ, -R44 ;  /* 0x000000ffff2ca224 */ /* 0x000fe200078e0a2c */
[----:B------:R-:W-:Y:S01]  /*11510*/  ISETP.GT.U32.AND P2, PT, R39, R48, PT ;  /* 0x000000302700720c */ /* 0x000fe20003f44070 */
[----:B------:R-:W-:Y:S01]  /*11520*/  @!P5 IMAD.MOV R45, RZ, RZ, -R45 ;  /* 0x000000ffff2dd224 */ /* 0x000fe200078e0a2d */
[----:B--2---:R-:W-:-:S02]  /*11530*/  LEA.HI.X.SX32 R121, R41, R35, 0x1, P4 ;  /* 0x0000002329797211 */ /* 0x004fc400020f0eff */
[----:B------:R-:W-:Y:S02]  /*11540*/  ISETP.GT.U32.AND P4, PT, R39, R47, PT ;  /* 0x0000002f2700720c */ /* 0x000fe40003f84070 */
[----:B-1----:R-:W-:Y:S01]  /*11550*/  PRMT R117, RZ, 0x7610, R117 ;  /* 0x00007610ff757816 */ /* 0x002fe20000000075 */
[----:B------:R1:W-:Y:S01]  /*11560*/  STS.U8 [R30+UR9+0x4980], R116 ;  /* 0x004980741e007988 */ /* 0x0003e20008000009 */
[C---:B------:R-:W-:Y:S02]  /*11570*/  SEL R44, R5.reuse, R44, !P3 ;  /* 0x0000002c052c7207 */ /* 0x040fe40005800000 */
[----:B------:R-:W-:Y:S02]  /*11580*/  SEL R45, R5, R45, !P3 ;  /* 0x0000002d052d7207 */ /* 0x000fe40005800000 */
[----:B------:R-:W-:Y:S01]  /*11590*/  ISETP.GE.AND P5, PT, R26, RZ, PT ;  /* 0x000000ff1a00720c */ /* 0x000fe20003fa6270 */
[----:B------:R2:W3:Y:S01]  /*115a0*/  @P0 LDG.E.U8 R117, desc[UR18][R42.64] ;  /* 0x000000122a750981 */ /* 0x0004e2000c1e1100 */
[----:B------:R-:W-:Y:S01]  /*115b0*/  IMAD R44, R44, UR4, RZ ;  /* 0x000000042c2c7c24 */ /* 0x000fe2000f8e02ff */
[----:B------:R-:W4:Y:S01]  /*115c0*/  LDCU UR4, c[0x0][0x3b0] ;  /* 0x00007600ff0477ac */ /* 0x000f220008000800 */
[----:B-1----:R-:W-:Y:S01]  /*115d0*/  PRMT R116, RZ, 0x7610, R116 ;  /* 0x00007610ff747816 */ /* 0x002fe20000000074 */
[----:B------:R-:W-:Y:S01]  /*115e0*/  STL [R1+0x158], R122 ;  /* 0x0001587a01007387 */ /* 0x000fe20000100800 */
[----:B------:R-:W-:-:S02]  /*115f0*/  IMAD R45, R45, UR5, RZ ;  /* 0x000000052d2d7c24 */ /* 0x000fc4000f8e02ff */
[----:B--2---:R-:W-:Y:S01]  /*11600*/  @P0 IMAD.MOV.U32 R42, RZ, RZ, R122 ;  /* 0x000000ffff2a0224 */ /* 0x004fe200078e007a */
[----:B------:R-:W5:Y:S01]  /*11610*/  LDL.LU R123, [R1+0xa84] ;  /* 0x000a8400017b7983 */ /* 0x000f620000300800 */
[----:B------:R-:W-:-:S03]  /*11620*/  @P0 IMAD.MOV.U32 R43, RZ, RZ, R124 ;  /* 0x000000ffff2b0224 */ /* 0x000fc600078e007c */
[----:B------:R1:W-:Y:S01]  /*11630*/  STS.U8 [R30+UR9+0x4d80], R115 ;  /* 0x004d80731e007988 */ /* 0x0003e20008000009 */
[--C-:B------:R-:W-:Y:S02]  /*11640*/  @!P4 IMAD.IADD R47, R47, 0x1, -R39.reuse ;  /* 0x000000012f2fc824 */ /* 0x100fe400078e0a27 */
[----:B------:R-:W-:Y:S01]  /*11650*/  @!P2 IMAD.IADD R48, R48, 0x1, -R39 ;  /* 0x000000013030a824 */ /* 0x000fe200078e0a27 */
[----:B------:R-:W-:Y:S01]  /*11660*/  STL [R1+0x154], R124 ;  /* 0x0001547c01007387 */ /* 0x000fe20000100800 */
[----:B------:R-:W-:Y:S01]  /*11670*/  IADD3 R41, P6, PT, R44, R38, RZ ;  /* 0x000000262c297210 */ /* 0x000fe20007fde0ff */
[----:B------:R-:W-:Y:S01]  /*11680*/  @!P5 IMAD.MOV R46, RZ, RZ, -R46 ;  /* 0x000000ffff2ed224 */ /* 0x000fe200078e0a2e */
[----:B------:R-:W2:Y:S01]  /*11690*/  LDCU UR5, c[0x0][0x3b0] ;  /* 0x00007600ff0577ac */ /* 0x000ea20008000800 */
[----:B------:R-:W5:Y:S01]  /*116a0*/  LDL.LU R119, [R1+0xa80] ;  /* 0x000a800001777983 */ /* 0x000f620000300800 */
[----:B-1----:R-:W-:-:S03]  /*116b0*/  PRMT R115, RZ, 0x7610, R115 ;  /* 0x00007610ff737816 */ /* 0x002fc60000000073 */
[----:B------:R1:W3:Y:S04]  /*116c0*/  @P0 LDG.E.U8 R116, desc[UR18][R42.64] ;  /* 0x000000122a740981 */ /* 0x0002e8000c1e1100 */
[----:B------:R0:W-:Y:S01]  /*116d0*/  STL [R1+0x160], R120 ;  /* 0x0001607801007387 */ /* 0x0001e20000100800 */
[----:B------:R-:W-:Y:S01]  /*116e0*/  ISETP.GT.U32.AND P4, PT, R39, R47, PT ;  /* 0x0000002f2700720c */ /* 0x000fe20003f84070 */
[----:B-1----:R-:W-:Y:S02]  /*116f0*/  @P0 IMAD.MOV.U32 R42, RZ, RZ, R120 ;  /* 0x000000ffff2a0224 */ /* 0x002fe400078e0078 */
[----:B------:R-:W-:Y:S01]  /*11700*/  @P0 IMAD.MOV.U32 R43, RZ, RZ, R121 ;  /* 0x000000ffff2b0224 */ /* 0x000fe200078e0079 */
[----:B0-----:R-:W-:Y:S01]  /*11710*/  IADD3 R120, P2, PT, R45, R38, RZ ;  /* 0x000000262d787210 */ /* 0x001fe20007f5e0ff */
[----:B------:R0:W-:Y:S04]  /*11720*/  STL [R1+0x15c], R121 ;  /* 0x00015c7901007387 */ /* 0x0001e80000100800 */
[----:B------:R1:W3:Y:S01]  /*11730*/  @P0 LDG.E.U8 R115, desc[UR18][R42.64] ;  /* 0x000000122a730981 */ /* 0x0002e2000c1e1100 */
[----:B------:R-:W-:-:S02]  /*11740*/  ISETP.GE.AND P5, PT, R27, RZ, PT ;  /* 0x000000ff1b00720c */ /* 0x000fc40003fa6270 */
[----:B------:R-:W-:Y:S01]  /*11750*/  SEL R46, R5, R46, !P3 ;  /* 0x0000002e052e7207 */ /* 0x000fe20005800000 */
[----:B------:R-:W5:Y:S01]  /*11760*/  LDL.LU R26, [R1+0xa7c] ;  /* 0x000a7c00011a7983 */ /* 0x000f620000300800 */
[----:B0-----:R-:W-:Y:S02]  /*11770*/  LEA.HI.X.SX32 R121, R45, R35, 0x1, P2 ;  /* 0x000000232d797211 */ /* 0x001fe400010f0eff */
[C---:B------:R-:W-:Y:S02]  /*11780*/  ISETP.GT.U32.AND P2, PT, R39.reuse, R49, PT ;  /* 0x000000312700720c */ /* 0x040fe40003f44070 */
[----:B-1----:R-:W-:Y:S02]  /*11790*/  LEA.HI.X.SX32 R42, R44, R35, 0x1, P6 ;  /* 0x000000232c2a7211 */ /* 0x002fe400030f0eff */
[----:B------:R-:W-:Y:S01]  /*117a0*/  ISETP.GT.U32.AND P6, PT, R39, R48, PT ;  /* 0x000000302700720c */ /* 0x000fe20003fc4070 */
[----:B----4-:R-:W-:Y:S01]  /*117b0*/  IMAD R46, R46, UR4, RZ ;  /* 0x000000042e2e7c24 */ /* 0x010fe2000f8e02ff */
[----:B------:R-:W-:Y:S01]  /*117c0*/  STL [R1+0x198], R41 ;  /* 0x0001982901007387 */ /* 0x000fe20000100800 */
[----:B------:R-:W-:Y:S01]  /*117d0*/  @P0 IMAD.MOV.U32 R43, RZ, RZ, R42 ;  /* 0x000000ffff2b0224 */ /* 0x000fe200078e002a */
[----:B------:R-:W0:Y:S01]  /*117e0*/  LDCU UR4, c[0x0][0x3b0] ;  /* 0x00007600ff0477ac */ /* 0x000e220008000800 */
[--C-:B------:R-:W-:Y:S01]  /*117f0*/  @!P4 IMAD.IADD R47, R47, 0x1, -R39.reuse ;  /* 0x000000012f2fc824 */ /* 0x100fe200078e0a27 */
[----:B------:R1:W-:Y:S03]  /*11800*/  STL [R1+0x194], R42 ;  /* 0x0001942a01007387 */ /* 0x0003e60000100800 */
[----:B------:R-:W-:Y:S01]  /*11810*/  @!P2 IMAD.IADD R49, R49, 0x1, -R39 ;  /* 0x000000013131a824 */ /* 0x000fe200078e0a27 */
[----:B------:R4:W-:Y:S01]  /*11820*/  STS.U8 [R30+UR9+0x5180], R114 ;  /* 0x005180721e007988 */ /* 0x0009e20008000009 */
[----:B------:R-:W-:-:S02]  /*11830*/  @!P5 IMAD.MOV R47, RZ, RZ, -R47 ;  /* 0x000000ffff2fd224 */ /* 0x000fc400078e0a2f */
[----:B------:R-:W-:Y:S01]  /*11840*/  @!P6 IMAD.IADD R48, R48, 0x1, -R39 ;  /* 0x000000013030e824 */ /* 0x000fe200078e0a27 */
[C---:B------:R-:W-:Y:S01]  /*11850*/  ISETP.GT.U32.AND P6, PT, R39.reuse, R50, PT ;  /* 0x000000322700720c */ /* 0x040fe20003fc4070 */
[----:B-1----:R-:W-:Y:S01]  /*11860*/  @P0 IMAD.MOV.U32 R42, RZ, RZ, R41 ;  /* 0x000000ffff2a0224 */ /* 0x002fe200078e0029 */
[----:B------:R-:W-:Y:S02]  /*11870*/  IADD3 R41, P2, PT, R46, R38, RZ ;  /* 0x000000262e297210 */ /* 0x000fe40007f5e0ff */
[----:B------:R-:W-:Y:S02]  /*11880*/  ISETP.GE.AND P4, PT, R164, RZ, PT ;  /* 0x000000ffa400720c */ /* 0x000fe40003f86270 */
[----:B----4-:R-:W-:Y:S02]  /*11890*/  PRMT R114, RZ, 0x7610, R114 ;  /* 0x00007610ff727816 */ /* 0x010fe40000000072 */
[----:B------:R-:W-:Y:S02]  /*118a0*/  LEA.HI.X.SX32 R44, R46, R35, 0x1, P2 ;  /* 0x000000232e2c7211 */ /* 0x000fe400010f0eff */
[----:B------:R-:W-:Y:S01]  /*118b0*/  ISETP.GT.U32.AND P2, PT, R39, R49, PT ;  /* 0x000000312700720c */ /* 0x000fe20003f44070 */
[----:B------:R1:W-:Y:S01]  /*118c0*/  STS.U8 [R30+UR9+0x5580], R113 ;  /* 0x005580711e007988 */ /* 0x0003e20008000009 */
[----:B------:R-:W-:-:S03]  /*118d0*/  SEL R47, R5, R47, !P3 ;  /* 0x0000002f052f7207 */ /* 0x000fc60005800000 */
[----:B------:R4:W3:Y:S01]  /*118e0*/  @P0 LDG.E.U8 R114, desc[UR18][R42.64] ;  /* 0x000000122a720981 */ /* 0x0008e2000c1e1100 */
[----:B------:R-:W-:Y:S01]  /*118f0*/  ISETP.GE.AND P5, PT, R163, RZ, PT ;  /* 0x000000ffa300720c */ /* 0x000fe20003fa6270 */
[----:B--2---:R-:W-:Y:S01]  /*11900*/  IMAD R47, R47, UR5, RZ ;  /* 0x000000052f2f7c24 */ /* 0x004fe2000f8e02ff */
[----:B------:R-:W2:Y:S01]  /*11910*/  LDCU UR5, c[0x0][0x3b0] ;  /* 0x00007600ff0577ac */ /* 0x000ea20008000800 */
[----:B-1----:R-:W-:Y:S01]  /*11920*/  PRMT R113, RZ, 0x7610, R113 ;  /* 0x00007610ff717816 */ /* 0x002fe20000000071 */
[----:B------:R-:W-:Y:S01]  /*11930*/  STL [R1+0x1a0], R120 ;  /* 0x0001a07801007387 */ /* 0x000fe20000100800 */
[----:B----4-:R-:W-:-:S03]  /*11940*/  @P0 IMAD.MOV.U32 R42, RZ, RZ, R120 ;  /* 0x000000ffff2a0224 */ /* 0x010fc600078e0078 */
[----:B------:R1:W-:Y:S01]  /*11950*/  STS.U8 [R30+UR9+0x5980], R109 ;  /* 0x0059806d1e007988 */ /* 0x0003e20008000009 */
[----:B------:R-:W-:Y:S02]  /*11960*/  @P0 IMAD.MOV.U32 R43, RZ, RZ, R121 ;  /* 0x000000ffff2b0224 */ /* 0x000fe400078e0079 */
[----:B------:R-:W-:Y:S01]  /*11970*/  @!P6 IMAD.IADD R50, R50, 0x1, -R39 ;  /* 0x000000013232e824 */ /* 0x000fe200078e0a27 */
[----:B------:R-:W5:Y:S01]  /*11980*/  LDL.LU R27, [R1+0xa78] ;  /* 0x000a7800011b7983 */ /* 0x000f620000300800 */
[----:B------:R-:W-:-:S03]  /*11990*/  @!P4 IMAD.MOV R48, RZ, RZ, -R48 ;  /* 0x000000ffff30c224 */ /* 0x000fc600078e0a30 */
[----:B------:R-:W-:Y:S01]  /*119a0*/  STL [R1+0x19c], R121 ;  /* 0x00019c7901007387 */ /* 0x000fe20000100800 */
[----:B-1----:R-:W-:-:S03]  /*119b0*/  PRMT R109, RZ, 0x7610, R109 ;  /* 0x00007610ff6d7816 */ /* 0x002fc6000000006d */
[----:B------:R1:W4:Y:S01]  /*119c0*/  @P0 LDG.E.U8 R113, desc[UR18][R42.64] ;  /* 0x000000122a710981 */ /* 0x000322000c1e1100 */
[----:B------:R-:W-:-:S03]  /*119d0*/  @!P2 IMAD.IADD R49, R49, 0x1, -R39 ;  /* 0x000000013131a824 */ /* 0x000fc600078e0a27 */
[----:B------:R-:W5:Y:S01]  /*119e0*/  LDL.LU R164, [R1+0xa74] ;  /* 0x000a740001a47983 */ /* 0x000f620000300800 */
[----:B------:R-:W-:-:S03]  /*119f0*/  ISETP.GT.U32.AND P6, PT, R39, R50, PT ;  /* 0x000000322700720c */ /* 0x000fc60003fc4070 */
[----:B------:R0:W-:Y:S01]  /*11a00*/  STL [R1+0x1d0], R41 ;  /* 0x0001d02901007387 */ /* 0x0001e20000100800 */
[----:B-1----:R-:W-:Y:S02]  /*11a10*/  @P0 IMAD.MOV.U32 R42, RZ, RZ, R41 ;  /* 0x000000ffff2a0224 */ /* 0x002fe400078e0029 */
[----:B------:R-:W-:Y:S01]  /*11a20*/  @P0 IMAD.MOV.U32 R43, RZ, RZ, R44 ;  /* 0x000000ffff2b0224 */ /* 0x000fe200078e002c */
[----:B------:R-:W-:Y:S01]  /*11a30*/  ISETP.GT.U32.AND P2, PT, R39, R51, PT ;  /* 0x000000332700720c */ /* 0x000fe20003f44070 */
[----:B------:R-:W-:Y:S01]  /*11a40*/  STL [R1+0x1cc], R44 ;  /* 0x0001cc2c01007387 */ /* 0x000fe20000100800 */
[----:B0-----:R-:W-:-:S03]  /*11a50*/  IADD3 R41, P4, PT, R47, R38, RZ ;  /* 0x000000262f297210 */ /* 0x001fc60007f9e0ff */
[----:B------:R0:W3:Y:S01]  /*11a60*/  @P0 LDG.E.U8 R109, desc[UR18][R42.64] ;  /* 0x000000122a6d0981 */ /* 0x0000e2000c1e1100 */
[----:B------:R-:W-:Y:S01]  /*11a70*/  SEL R48, R5, R48, !P3 ;  /* 0x0000003005307207 */ /* 0x000fe20005800000 */
[----:B------:R-:W-:Y:S02]  /*11a80*/  @!P5 IMAD.MOV R49, RZ, RZ, -R49 ;  /* 0x000000ffff31d224 */ /* 0x000fe400078e0a31 */
[----:B------:R-:W5:Y:S01]  /*11a90*/  LDL.LU R163, [R1+0xa70] ;  /* 0x000a700001a37983 */ /* 0x000f620000300800 */
[----:B0-----:R-:W-:Y:S02]  /*11aa0*/  LEA.HI.X.SX32 R42, R47, R35, 0x1, P4 ;  /* 0x000000232f2a7211 */ /* 0x001fe400020f0eff */
[----:B------:R-:W-:Y:S01]  /*11ab0*/  ISETP.GE.AND P4, PT, R118, RZ, PT ;  /* 0x000000ff7600720c */ /* 0x000fe20003f86270 */
[----:B------:R0:W-:Y:S01]  /*11ac0*/  STS.U8 [R30+UR9+0x5d80], R108 ;  /* 0x005d806c1e007988 */ /* 0x0001e20008000009 */
[----:B------:R-:W-:Y:S01]  /*11ad0*/  IMAD R48, R48, UR4, RZ ;  /* 0x0000000430307c24 */ /* 0x000fe2000f8e02ff */
[----:B------:R-:W1:Y:S01]  /*11ae0*/  LDCU UR4, c[0x0][0x3b0] ;  /* 0x00007600ff0477ac */ /* 0x000e620008000800 */
[----:B------:R-:W-:Y:S01]  /*11af0*/  @P0 IMAD.MOV.U32 R43, RZ, RZ, R42 ;  /* 0x000000ffff2b0224 */ /* 0x000fe200078e002a */
[----:B------:R-:W-:Y:S01]  /*11b00*/  STL [R1+0x1d8], R41 ;  /* 0x0001d82901007387 */ /* 0x000fe20000100800 */
[----:B------:R-:W-:-:S03]  /*11b10*/  SEL R49, R5, R49, !P3 ;  /* 0x0000003105317207 */ /* 0x000fc60005800000 */
[----:B------:R2:W-:Y:S01]  /*11b20*/  STL [R1+0x1d4], R42 ;  /* 0x0001d42a01007387 */ /* 0x0005e20000100800 */
[----:B0-----:R-:W-:Y:S01]  /*11b30*/  PRMT R108, RZ, 0x7610, R108 ;  /* 0x00007610ff6c7816 */ /* 0x001fe2000000006c */
[--C-:B------:R-:W-:Y:S01]  /*11b40*/  @!P6 IMAD.IADD R50, R50, 0x1, -R39.reuse ;  /* 0x000000013232e824 */ /* 0x100fe200078e0a27 */
[----:B------:R-:W-:Y:S01]  /*11b50*/  ISETP.GT.U32.AND P5, PT, R39, R52, PT ;  /* 0x000000342700720c */ /* 0x000fe20003fa4070 */
[----:B------:R-:W-:Y:S01]  /*11b60*/  @!P2 IMAD.IADD R51, R51, 0x1, -R39 ;  /* 0x000000013333a824 */ /* 0x000fe200078e0a27 */
[----:B------:R0:W-:Y:S01]  /*11b70*/  STS.U8 [R30+UR9+0x6180], R107 ;  /* 0x0061806b1e007988 */ /* 0x0001e20008000009 */
[----:B--2---:R-:W-:-:S03]  /*11b80*/  @P0 IMAD.MOV.U32 R42, RZ, RZ, R41 ;  /* 0x000000ffff2a0224 */ /* 0x004fc600078e0029 */
[----:B------:R-:W5:Y:S01]  /*11b90*/  LDL.LU R118, [R1+0xa6c] ;  /* 0x000a6c0001767983 */ /* 0x000f620000300800 */
[----:B------:R-:W-:Y:S01]  /*11ba0*/  IMAD R49, R49, UR5, RZ ;  /* 0x0000000531317c24 */ /* 0x000fe2000f8e02ff */
[C---:B------:R-:W-:Y:S01]  /*11bb0*/  ISETP.GT.U32.AND P2, PT, R39.reuse, R51, PT ;  /* 0x000000332700720c */ /* 0x040fe20003f44070 */
[----:B------:R-:W-:Y:S01]  /*11bc0*/  @!P4 IMAD.MOV R50, RZ, RZ, -R50 ;  /* 0x000000ffff32c224 */ /* 0x000fe200078e0a32 */
[----:B------:R2:W3:Y:S01]  /*11bd0*/  @P0 LDG.E.U8 R108, desc[UR18][R42.64] ;  /* 0x000000122a6c0981 */ /* 0x0004e2000c1e1100 */
[----:B------:R-:W-:Y:S02]  /*11be0*/  ISETP.GT.U32.AND P4, PT, R39, R54, PT ;  /* 0x000000362700720c */ /* 0x000fe40003f84070 */
[----:B------:R-:W-:Y:S01]  /*11bf0*/  @!P5 IMAD.IADD R52, R52, 0x1, -R39 ;  /* 0x000000013434d824 */ /* 0x000fe200078e0a27 */
[----:B0-----:R-:W-:Y:S01]  /*11c00*/  PRMT R107, RZ, 0x7610, R107 ;  /* 0x00007610ff6b7816 */ /* 0x001fe2000000006b */
[----:B------:R-:W-:Y:S01]  /*11c10*/  STS.U8 [R30+UR9+0x6580], R106 ;  /* 0x0065806a1e007988 */ /* 0x000fe20008000009 */
[----:B------:R-:W0:Y:S01]  /*11c20*/  LDCU UR5, c[0x0][0x3b0] ;  /* 0x00007600ff0577ac */ /* 0x000e220008000800 */
[----:B--2---:R-:W-:-:S04]  /*11c30*/  IADD3 R42, P6, PT, R48, R38, RZ ;  /* 0x00000026302a7210 */ /* 0x004fc80007fde0ff */
[-C--:B------:R-:W-:Y:S02]  /*11c40*/  LEA.HI.X.SX32 R43, R48, R35.reuse, 0x1, P6 ;  /* 0x00000023302b7211 */ /* 0x080fe400030f0eff */
[----:B------:R-:W-:Y:S02]  /*11c50*/  IADD3 R41, P6, PT, R49, R38, RZ ;  /* 0x0000002631297210 */ /* 0x000fe40007fde0ff */
[----:B------:R-:W-:Y:S01]  /*11c60*/  SEL R50, R5, R50, !P3 ;  /* 0x0000003205327207 */ /* 0x000fe20005800000 */
[----:B------:R2:W-:Y:S01]  /*11c70*/  STL [R1+0x1e0], R42 ;  /* 0x0001e02a01007387 */ /* 0x0005e20000100800 */
[----:B------:R-:W-:Y:S02]  /*11c80*/  LEA.HI.X.SX32 R44, R49, R35, 0x1, P6 ;  /* 0x00000023312c7211 */ /* 0x000fe400030f0eff */
[----:B------:R-:W-:Y:S01]  /*11c90*/  ISETP.GE.AND P6, PT, R112, RZ, PT ;  /* 0x000000ff7000720c */ /* 0x000fe20003fc6270 */
[----:B-1----:R-:W-:Y:S01]  /*11ca0*/  IMAD R50, R50, UR4, RZ ;  /* 0x0000000432327c24 */ /* 0x002fe2000f8e02ff */
[----:B------:R-:W1:Y:S01]  /*11cb0*/  LDCU UR4, c[0x0][0x3b0] ;  /* 0x00007600ff0477ac */ /* 0x000e620008000800 */
[----:B------:R-:W-:Y:S01]  /*11cc0*/  STL [R1+0x1dc], R43 ;  /* 0x0001dc2b01007387 */ /* 0x000fe20000100800 */
[----:B------:R-:W-:Y:S01]  /*11cd0*/  @!P2 IMAD.IADD R51, R51, 0x1, -R39 ;  /* 0x000000013333a824 */ /* 0x000fe200078e0a27 */
[----:B------:R-:W-:-:S02]  /*11ce0*/  ISETP.GT.U32.AND P5, PT, R39, R52, PT ;  /* 0x000000342700720c */ /* 0x000fc40003fa4070 */
[----:B------:R2:W3:Y:S01]  /*11cf0*/  @P0 LDG.E.U8 R107, desc[UR18][R42.64] ;  /* 0x000000122a6b0981 */ /* 0x0004e2000c1e1100 */
[----:B------:R-:W-:-:S03]  /*11d00*/  @!P4 IMAD.IADD R54, R54, 0x1, -R39 ;  /* 0x000000013636c824 */ /* 0x000fc600078e0a27 */
[----:B------:R0:W-:Y:S04]  /*11d10*/  STL [R1+0x210], R41 ;  /* 0x0002102901007387 */ /* 0x0001e80000100800 */
[----:B------:R-:W5:Y:S01]  /*11d20*/  LDL.LU R112, [R1+0xa68] ;  /* 0x000a680001707983 */ /* 0x000f620000300800 */
[----:B--2---:R-:W-:Y:S01]  /*11d30*/  @P0 IMAD.MOV.U32 R42, RZ, RZ, R41 ;  /* 0x000000ffff2a0224 */ /* 0x004fe200078e0029 */
[----:B0-----:R-:W-:Y:S02]  /*11d40*/  IADD3 R41, P2, PT, R50, R38, RZ ;  /* 0x0000002632297210 */ /* 0x001fe40007f5e0ff */
[----:B------:R0:W-:Y:S01]  /*11d50*/  STL [R1+0x20c], R44 ;  /* 0x00020c2c01007387 */ /* 0x0001e20000100800 */
[----:B------:R-:W-:Y:S01]  /*11d60*/  @P0 IMAD.MOV.U32 R43, RZ, RZ, R44 ;  /* 0x000000ffff2b0224 */ /* 0x000fe200078e002c */
[C---:B------:R-:W-:Y:S01]  /*11d70*/  ISETP.GT.U32.AND P4, PT, R39.reuse, R54, PT ;  /* 0x000000362700720c */ /* 0x040fe20003f84070 */
[----:B------:R-:W-:Y:S01]  /*11d80*/  @!P6 IMAD.MOV R51, RZ, RZ, -R51 ;  /* 0x000000ffff33e224 */ /* 0x000fe200078e0a33 */
[----:B------:R-:W-:-:S02]  /*11d90*/  ISETP.GT.U32.AND P6, PT, R39, R55, PT ;  /* 0x000000372700720c */ /* 0x000fc40003fc4070 */
[----:B0-----:R-:W-:Y:S02]  /*11da0*/  LEA.HI.X.SX32 R44, R50, R35, 0x1, P2 ;  /* 0x00000023322c7211 */ /* 0x001fe400010f0eff */
[----:B------:R-:W-:Y:S02]  /*11db0*/  ISETP.GT.U32.AND P2, PT, R39, R53, PT ;  /* 0x000000352700720c */ /* 0x000fe40003f44070 */
[----:B------:R-:W-:Y:S02]  /*11dc0*/  SEL R51, R5, R51, !P3 ;  /* 0x0000003305337207 */ /* 0x000fe40005800000 */
[----:B------:R-:W-:Y:S01]  /*11dd0*/  PRMT R106, RZ, 0x7610, R106 ;  /* 0x00007610ff6a7816 */ /* 0x000fe2000000006a */
[--C-:B------:R-:W-:Y:S01]  /*11de0*/  @!P5 IMAD.IADD R52, R52, 0x1, -R39.reuse ;  /* 0x000000013434d824 */ /* 0x100fe200078e0a27 */
[----:B------:R-:W-:Y:S01]  /*11df0*/  ISETP.GE.AND P5, PT, R24, RZ, PT ;  /* 0x000000ff1800720c */ /* 0x000fe20003fa6270 */
[----:B------:R-:W-:Y:S01]  /*11e00*/  STS.U8 [R30+UR9+0x6980], R103 ;  /* 0x006980671e007988 */ /* 0x000fe20008000009 */
[----:B-1----:R-:W-:Y:S01]  /*11e10*/  IMAD R51, R51, UR4, RZ ;  /* 0x0000000433337c24 */ /* 0x002fe2000f8e02ff */
[----:B------:R-:W0:Y:S02]  /*11e20*/  LDCU UR4, c[0x0][0x3b0] ;  /* 0x00007600ff0477ac */ /* 0x000e240008000800 */
[----:B------:R-:W-:Y:S04]  /*11e30*/  STS.U8 [R30+UR9+0x6d80], R102 ;  /* 0x006d80661e007988 */ /* 0x000fe80008000009 */
[----:B------:R-:W-:Y:S01]  /*11e40*/  STS.U8 [R30+UR9+0x7180], R101 ;  /* 0x007180651e007988 */ /* 0x000fe20008000009 */
[----:B------:R-:W-:-:S03]  /*11e50*/  @!P2 IMAD.IADD R53, R53, 0x1, -R39 ;  /* 0x000000013535a824 */ /* 0x000fc600078e0a27 */
[----:B------:R-:W-:Y:S04]  /*11e60*/  STS.U8 [R30+UR9+0x7580], R100 ;  /* 0x007580641e007988 */ /* 0x000fe80008000009 */
[----:B------:R-:W-:Y:S04]  /*11e70*/  STS.U8 [R30+UR9+0x7980], R99 ;  /* 0x007980631e007988 */ /* 0x000fe80008000009 */
[----:B------:R-:W-:Y:S01]  /*11e80*/  STS.U8 [R30+UR9+0x7d80], R98 ;  /* 0x007d80621e007988 */ /* 0x000fe20008000009 */
[----:B------:R-:W-:-:S03]  /*11e90*/  @!P4 IMAD.IADD R54, R54, 0x1, -R39 ;  /* 0x000000013636c824 */ /* 0x000fc600078e0a27 */
[----:B------:R1:W-:Y:S01]  /*11ea0*/  STS.U8 [R31+UR9+0x4200], R105 ;  /* 0x004200691f007988 */ /* 0x0003e20008000009 */
[----:B------:R-:W-:-:S03]  /*11eb0*/  ISETP.GE.AND P2, PT, R25, RZ, PT ;  /* 0x000000ff1900720c */ /* 0x000fc60003f46270 */
[----:B------:R2:W3:Y:S04]  /*11ec0*/  @P0 LDG.E.U8 R106, desc[UR18][R42.64] ;  /* 0x000000122a6a0981 */ /* 0x0004e8000c1e1100 */
[----:B------:R0:W-:Y:S01]  /*11ed0*/  STL [R1+0x218], R41 ;  /* 0x0002182901007387 */ /* 0x0001e20000100800 */
[----:B-1----:R-:W-:Y:S01]  /*11ee0*/  PRMT R105, RZ, 0x7610, R105 ;  /* 0x00007610ff697816 */ /* 0x002fe20000000069 */
[----:B--2---:R-:W-:Y:S02]  /*11ef0*/  @P0 IMAD.MOV.U32 R42, RZ, RZ, R41 ;  /* 0x000000ffff2a0224 */ /* 0x004fe400078e0029 */
[----:B------:R-:W-:Y:S01]  /*11f00*/  @P0 IMAD.MOV.U32 R43, RZ, RZ, R44 ;  /* 0x000000ffff2b0224 */ /* 0x000fe200078e002c */
[----:B0-----:R-:W-:Y:S01]  /*11f10*/  IADD3 R41, P4, PT, R51, R38, RZ ;  /* 0x0000002633297210 */ /* 0x001fe20007f9e0ff */
[----:B------:R-:W-:-:S03]  /*11f20*/  @!P6 IMAD.IADD R55, R55, 0x1, -R39 ;  /* 0x000000013737e824 */ /* 0x000fc600078e0a27 */
[----:B------:R0:W2:Y:S01]  /*11f30*/  @P0 LDG.E.U8 R105, desc[UR18][R42.64] ;  /* 0x000000122a690981 */ /* 0x0000a2000c1e1100 */
[----:B------:R-:W-:Y:S01]  /*11f40*/  @!P5 IMAD.MOV R52, RZ, RZ, -R52 ;  /* 0x000000ffff34d224 */ /* 0x000fe200078e0a34 */
[----:B------:R-:W-:Y:S02]  /*11f50*/  ISETP.GT.U32.AND P6, PT, R39, R55, PT ;  /* 0x000000372700720c */ /* 0x000fe40003fc4070 */
[----:B0-----:R-:W-:Y:S02]  /*11f60*/  LEA.HI.X.SX32 R42, R51, R35, 0x1, P4 ;  /* 0x00000023332a7211 */ /* 0x001fe400020f0eff */
[C---:B------:R-:W-:Y:S01]  /*11f70*/  ISETP.GT.U32.AND P4, PT, R39.reuse, R53, PT ;  /* 0x000000352700720c */ /* 0x040fe20003f84070 */
[----:B------:R-:W-:Y:S01]  /*11f80*/  STL [R1+0x214], R44 ;  /* 0x0002142c01007387 */ /* 0x000fe20000100800 */
[----:B------:R-:W-:Y:S01]  /*11f90*/  ISETP.GT.U32.AND P5, PT, R39, R56, PT ;  /* 0x000000382700720c */ /* 0x000fe20003fa4070 */
[----:B------:R-:W-:Y:S01]  /*11fa0*/  @!P2 IMAD.MOV R54, RZ, RZ, -R54 ;  /* 0x000000ffff36a224 */ /* 0x000fe200078e0a36 */
[----:B------:R-:W-:Y:S01]  /*11fb0*/  SEL R52, R5, R52, !P3 ;  /* 0x0000003405347207 */ /* 0x000fe20005800000 */
[----:B------:R-:W5:Y:S01]  /*11fc0*/  LDL.LU R24, [R1+0xa64] ;  /* 0x000a640001187983 */ /* 0x000f620000300800 */
[----:B------:R-:W-:Y:S01]  /*11fd0*/  ISETP.GE.AND P2, PT, R158, RZ, PT ;  /* 0x000000ff9e00720c */ /* 0x000fe20003f46270 */
[----:B------:R-:W-:-:S02]  /*11fe0*/  @P0 IMAD.MOV.U32 R43, RZ, RZ, R42 ;  /* 0x000000ffff2b0224 */ /* 0x000fc400078e002a */
[----:B------:R-:W5:Y:S01]  /*11ff0*/  LDL.LU R25, [R1+0xa60] ;  /* 0x000a600001197983 */ /* 0x000f620000300800 */
[----:B------:R-:W-:-:S03]  /*12000*/  SEL R54, R5, R54, !P3 ;  /* 0x0000003605367207 */ /* 0x000fc60005800000 */
[----:B------:R0:W-:Y:S01]  /*12010*/  STS.U8 [R31+UR9+0x4600], R104 ;  /* 0x004600681f007988 */ /* 0x0001e20008000009 */
[----:B------:R-:W-:Y:S01]  /*12020*/  IMAD R52, R52, UR5, RZ ;  /* 0x0000000534347c24 */ /* 0x000fe2000f8e02ff */
[----:B------:R-:W-:Y:S02]  /*12030*/  PRMT R103, RZ, 0x7610, R103 ;  /* 0x00007610ff677816 */ /* 0x000fe40000000067 */
[----:B------:R-:W-:Y:S01]  /*12040*/  STL [R1+0x220], R41 ;  /* 0x0002202901007387 */ /* 0x000fe20000100800 */
[--C-:B------:R-:W-:Y:S01]  /*12050*/  @!P4 IMAD.IADD R53, R53, 0x1, -R39.reuse ;  /* 0x000000013535c824 */ /* 0x100fe200078e0a27 */
[----:B------:R-:W-:Y:S01]  /*12060*/  PRMT R102, RZ, 0x7610, R102 ;  /* 0x00007610ff667816 */ /* 0x000fe20000000066 */
[--C-:B------:R-:W-:Y:S01]  /*12070*/  @!P6 IMAD.IADD R55, R55, 0x1, -R39.reuse ;  /* 0x000000013737e824 */ /* 0x100fe200078e0a27 */
[----:B------:R1:W-:Y:S01]  /*12080*/  STL [R1+0x21c], R42 ;  /* 0x00021c2a01007387 */ /* 0x0003e20000100800 */
[----:B0-----:R-:W-:Y:S01]  /*12090*/  PRMT R104, RZ, 0x7610, R104 ;  /* 0x00007610ff687816 */ /* 0x001fe20000000068 */
[----:B------:R-:W-:Y:S01]  /*120a0*/  IMAD R54, R54, UR12, RZ ;  /* 0x0000000c36367c24 */ /* 0x000fe2000f8e02ff */
[----:B------:R-:W-:Y:S01]  /*120b0*/  ISETP.GE.AND P4, PT, R157, RZ, PT ;  /* 0x000000ff9d00720c */ /* 0x000fe20003f86270 */
[----:B------:R-:W-:Y:S01]  /*120c0*/  @!P5 IMAD.IADD R56, R56, 0x1, -R39 ;  /* 0x000000013838d824 */ /* 0x000fe200078e0a27 */
[----:B------:R-:W5:Y:S01]  /*120d0*/  LDL.LU R158, [R1+0xa5c] ;  /* 0x000a5c00019e7983 */ /* 0x000f620000300800 */
[----:B------:R-:W-:Y:S01]  /*120e0*/  @!P2 IMAD.MOV R53, RZ, RZ, -R53 ;  /* 0x000000ffff35a224 */ /* 0x000fe200078e0a35 */
[----:B------:R-:W-:Y:S01]  /*120f0*/  PRMT R101, RZ, 0x7610, R101 ;  /* 0x00007610ff657816 */ /* 0x000fe20000000065 */
[----:B------:R-:W0:Y:S01]  /*12100*/  LDCU UR5, c[0x0][0x3b0] ;  /* 0x00007600ff0577ac */ /* 0x000e220008000800 */
[----:B-1----:R-:W-:Y:S01]  /*12110*/  @P0 IMAD.MOV.U32 R42, RZ, RZ, R41 ;  /* 0x000000ffff2a0224 */ /* 0x002fe200078e0029 */
[----:B------:R-:W-:Y:S01]  /*12120*/  ISETP.GT.U32.AND P5, PT, R39, R56, PT ;  /* 0x000000382700720c */ /* 0x000fe20003fa4070 */
[----:B------:R-:W5:Y:S01]  /*12130*/  LDL.LU R157, [R1+0xa58] ;  /* 0x000a5800019d7983 */ /* 0x000f620000300800 */
[----:B------:R-:W-:Y:S01]  /*12140*/  PRMT R100, RZ, 0x7610, R100 ;  /* 0x00007610ff647816 */ /* 0x000fe20000000064 */
[----:B------:R-:W1:Y:S02]  /*12150*/  LDCU UR12, c[0x0][0x3b0] ;  /* 0x00007600ff0c77ac */ /* 0x000e640008000800 */
[----:B------:R0:W2:Y:S02]  /*12160*/  @P0 LDG.E.U8 R104, desc[UR18][R42.64] ;  /* 0x000000122a680981 */ /* 0x0000a4000c1e1100 */
[----:B0-----:R-:W-:-:S04]  /*12170*/  IADD3 R42, P6, PT, R52, R38, RZ ;  /* 0x00000026342a7210 */ /* 0x001fc80007fde0ff */
[----:B------:R-:W-:Y:S02]  /*12180*/  LEA.HI.X.SX32 R43, R52, R35, 0x1, P6 ;  /* 0x00000023342b7211 */ /* 0x000fe400030f0eff */
[C---:B------:R-:W-:Y:S01]  /*12190*/  IADD3 R41, P6, PT, R54.reuse, R38, RZ ;  /* 0x0000002636297210 */ /* 0x040fe20007fde0ff */
[----:B------:R-:W-:Y:S01]  /*121a0*/  @!P4 IMAD.MOV R55, RZ, RZ, -R55 ;  /* 0x000000ffff37c224 */ /* 0x000fe200078e0a37 */
[----:B------:R-:W-:Y:S01]  /*121b0*/  SEL R53, R5, R53, !P3 ;  /* 0x0000003505357207 */ /* 0x000fe20005800000 */
[----:B------:R0:W-:Y:S01]  /*121c0*/  STL [R1+0x270], R42 ;  /* 0x0002702a01007387 */ /* 0x0001e20000100800 */
[----:B------:R-:W-:Y:S02]  /*121d0*/  LEA.HI.X.SX32 R44, R54, R35, 0x1, P6 ;  /* 0x00000023362c7211 */ /* 0x000fe400030f0eff */
[----:B------:R-:W-:Y:S01]  /*121e0*/  ISETP.GT.U32.AND P2, PT, R39, R57, PT ;  /* 0x000000392700720c */ /* 0x000fe20003f44070 */
[----:B------:R0:W-:Y:S01]  /*121f0*/  STL [R1+0x26c], R43 ;  /* 0x00026c2b01007387 */ /* 0x0001e20000100800 */
[----:B------:R-:W-:Y:S01]  /*12200*/  SEL R55, R5, R55, !P3 ;  /* 0x0000003705377207 */ /* 0x000fe20005800000 */
[----:B------:R-:W-:-:S02]  /*12210*/  IMAD R53, R53, UR4, RZ ;  /* 0x0000000435357c24 */ /* 0x000fc4000f8e02ff */
[----:B------:R0:W2:Y:S01]  /*12220*/  @P0 LDG.E.U8 R103, desc[UR18][R42.64] ;  /* 0x000000122a670981 */ /* 0x0000a2000c1e1100 */
[----:B------:R-:W-:Y:S01]  /*12230*/  ISETP.GE.AND P4, PT, R111, RZ, PT ;  /* 0x000000ff6f00720c */ /* 0x000fe20003f86270 */
[----:B------:R-:W-:Y:S01]  /*12240*/  IMAD R55, R55, UR13, RZ ;  /* 0x0000000d37377c24 */ /* 0x000fe2000f8e02ff */
[----:B------:R-:W1:Y:S01]  /*12250*/  LDCU UR4, c[0x0][0x3b0] ;  /* 0x00007600ff0477ac */ /* 0x000e620008000800 */
[----:B------:R-:W-:Y:S02]  /*12260*/  @!P5 IMAD.IADD R56, R56, 0x1, -R39 ;  /* 0x000000013838d824 */ /* 0x000fe400078e0a27 */
[----:B0-----:R-:W-:Y:S02]  /*12270*/  @P0 IMAD.MOV.U32 R42, RZ, RZ, R41 ;  /* 0x000000ffff2a0224 */ /* 0x001fe400078e0029 */
[----:B------:R-:W-:Y:S01]  /*12280*/  @P0 IMAD.MOV.U32 R43, RZ, RZ, R44 ;  /* 0x000000ffff2b0224 */ /* 0x000fe200078e002c */
[----:B------:R-:W-:Y:S01]  /*12290*/  ISETP.GT.U32.AND P5, PT, R39, R58, PT ;  /* 0x0000003a2700720c */ /* 0x000fe20003fa4070 */
[----:B------:R0:W-:Y:S01]  /*122a0*/  STL [R1+0x278], R41 ;  /* 0x0002782901007387 */ /* 0x0001e20000100800 */
[----:B------:R-:W-:Y:S01]  /*122b0*/  @!P2 IMAD.IADD R57, R57, 0x1, -R39 ;  /* 0x000000013939a824 */ /* 0x000fe200078e0a27 */
[----:B------:R-:W-:Y:S01]  /*122c0*/  PRMT R99, RZ, 0x7610, R99 ;  /* 0x00007610ff637816 */ /* 0x000fe20000000063 */
[----:B------:R-:W1:Y:S01]  /*122d0*/  LDCU UR13, c[0x0][0x3b0] ;  /* 0x00007600ff0d77ac */ /* 0x000e620008000800 */
[----:B------:R0:W2:Y:S01]  /*122e0*/  @P0 LDG.E.U8 R102, desc[UR18][R42.64] ;  /* 0x000000122a660981 */ /* 0x0000a2000c1e1100 */
[----:B------:R-:W-:Y:S01]  /*122f0*/  @!P4 IMAD.MOV R56, RZ, RZ, -R56 ;  /* 0x000000ffff38c224 */ /* 0x000fe200078e0a38 */
[----:B0-----:R-:W-:-:S04]  /*12300*/  IADD3 R42, P6, PT, R53, R38, RZ ;  /* 0x00000026352a7210 */ /* 0x001fc80007fde0ff */
[----:B------:R-:W-:Y:S02]  /*12310*/  LEA.HI.X.SX32 R43, R53, R35, 0x1, P6 ;  /* 0x00000023352b7211 */ /* 0x000fe400030f0eff */
[----:B------:R-:W-:Y:S01]  /*12320*/  IADD3 R41, P6, PT, R55, R38, RZ ;  /* 0x0000002637297210 */ /* 0x000fe20007fde0ff */
[----:B------:R0:W-:Y:S01]  /*12330*/  STL [R1+0x274], R44 ;  /* 0x0002742c01007387 */ /* 0x0001e20000100800 */
[----:B------:R-:W-:Y:S01]  /*12340*/  ISETP.GT.U32.AND P2, PT, R39, R57, PT ;  /* 0x000000392700720c */ /* 0x000fe20003f44070 */
[----:B------:R-:W-:Y:S01]  /*12350*/  @!P5 IMAD.IADD R58, R58, 0x1, -R39 ;  /* 0x000000013a3ad824 */ /* 0x000fe200078e0a27 */
[----:B------:R-:W-:Y:S01]  /*12360*/  SEL R56, R5, R56, !P3 ;  /* 0x0000003805387207 */ /* 0x000fe20005800000 */
[----:B------:R-:W5:Y:S01]  /*12370*/  LDL.LU R111, [R1+0xa54] ;  /* 0x000a5400016f7983 */ /* 0x000f620000300800 */
[----:B------:R-:W-:-:S03]  /*12380*/  ISETP.GE.AND P4, PT, R110, RZ, PT ;  /* 0x000000ff6e00720c */ /* 0x000fc60003f86270 */
[----:B------:R1:W2:Y:S01]  /*12390*/  @P0 LDG.E.U8 R101, desc[UR18][R42.64] ;  /* 0x000000122a650981 */ /* 0x0002a2000c1e1100 */
[----:B0-----:R-:W-:Y:S02]  /*123a0*/  LEA.HI.X.SX32 R44, R55, R35, 0x1, P6 ;  /* 0x00000023372c7211 */ /* 0x001fe400030f0eff */
[C---:B------:R-:W-:Y:S01]  /*123b0*/  ISETP.GT.U32.AND P6, PT, R39.reuse, R59, PT ;  /* 0x0000003b2700720c */ /* 0x040fe20003fc4070 */
[----:B-1----:R-:W-:Y:S01]  /*123c0*/  IMAD R56, R56, UR4, RZ ;  /* 0x0000000438387c24 */ /* 0x002fe2000f8e02ff */
[----:B------:R-:W-:Y:S01]  /*123d0*/  ISETP.GT.U32.AND P5, PT, R39, R58, PT ;  /* 0x0000003a2700720c */ /* 0x000fe20003fa4070 */
[----:B------:R0:W-:Y:S01]  /*123e0*/  STL [R1+0x280], R42 ;  /* 0x0002802a01007387 */ /* 0x0001e20000100800 */
[----:B------:R-:W-:Y:S01]  /*123f0*/  @!P2 IMAD.IADD R57, R57, 0x1, -R39 ;  /* 0x000000013939a824 */ /* 0x000fe200078e0a27 */
[----:B------:R-:W1:Y:S02]  /*12400*/  LDCU UR4, c[0x0][0x3b0] ;  /* 0x00007600ff0477ac */ /* 0x000e640008000800 */
[----:B------:R4:W-:Y:S04]  /*12410*/  STL [R1+0x27c], R43 ;  /* 0x00027c2b01007387 */ /* 0x0009e80000100800 */
[----:B------:R4:W-:Y:S01]  /*12420*/  STL [R1+0x2b0], R41 ;  /* 0x0002b02901007387 */ /* 0x0009e20000100800 */
[----:B0-----:R-:W-:-:S02]  /*12430*/  @P0 IMAD.MOV.U32 R42, RZ, RZ, R41 ;  /* 0x000000ffff2a0224 */ /* 0x001fc400078e0029 */
[----:B------:R-:W-:Y:S01]  /*12440*/  @!P6 IMAD.IADD R59, R59, 0x1, -R39 ;  /* 0x000000013b3be824 */ /* 0x000fe200078e0a27 */
[----:B------:R0:W-:Y:S01]  /*12450*/  STL [R1+0x2ac], R44 ;  /* 0x0002ac2c01007387 */ /* 0x0001e20000100800 */
[----:B----4-:R-:W-:Y:S01]  /*12460*/  @P0 IMAD.MOV.U32 R43, RZ, RZ, R44 ;  /* 0x000000ffff2b0224 */ /* 0x010fe200078e002c */
[----:B------:R-:W-:Y:S01]  /*12470*/  IADD3 R41, P6, PT, R56, R38, RZ ;  /* 0x0000002638297210 */ /* 0x000fe20007fde0ff */
[----:B------:R-:W-:Y:S01]  /*12480*/  @!P4 IMAD.MOV R57, RZ, RZ, -R57 ;  /* 0x000000ffff39c224 */ /* 0x000fe200078e0a39 */
[C---:B------:R-:W-:Y:S01]  /*12490*/  ISETP.GT.U32.AND P2, PT, R39.reuse, R59, PT ;  /* 0x0000003b2700720c */ /* 0x040fe20003f44070 */
[----:B------:R-:W-:Y:S01]  /*124a0*/  @!P5 IMAD.IADD R58, R58, 0x1, -R39 ;  /* 0x000000013a3ad824 */ /* 0x000fe200078e0a27 */
[----:B------:R4:W2:Y:S01]  /*124b0*/  @P0 LDG.E.U8 R100, desc[UR18][R42.64] ;  /* 0x000000122a640981 */ /* 0x0008a2000c1e1100 */
[----:B0-----:R-:W-:Y:S02]  /*124c0*/  LEA.HI.X.SX32 R44, R56, R35, 0x1, P6 ;  /* 0x00000023382c7211 */ /* 0x001fe400030f0eff */
[----:B------:R-:W-:Y:S01]  /*124d0*/  ISETP.GE.AND P6, PT, R22, RZ, PT ;  /* 0x000000ff1600720c */ /* 0x000fe20003fc6270 */
[----:B------:R-:W5:Y:S01]  /*124e0*/  LDL.LU R110, [R1+0xa50] ;  /* 0x000a5000016e7983 */ /* 0x000f620000300800 */
[----:B------:R-:W-:-:S02]  /*124f0*/  ISETP.GT.U32.AND P4, PT, R39, R60, PT ;  /* 0x0000003c2700720c */ /* 0x000fc40003f84070 */
[----:B------:R-:W-:Y:S02]  /*12500*/  SEL R57, R5, R57, !P3 ;  /* 0x0000003905397207 */ /* 0x000fe40005800000 */
[----:B------:R-:W-:-:S03]  /*12510*/  ISETP.GE.AND P5, PT, R23, RZ, PT ;  /* 0x000000ff1700720c */ /* 0x000fc60003fa6270 */
[----:B------:R-:W-:Y:S01]  /*12520*/  IMAD R57, R57, UR5, RZ ;  /* 0x0000000539397c24 */ /* 0x000fe2000f8e02ff */
[----:B------:R-:W0:Y:S01]  /*12530*/  LDCU UR5, c[0x0][0x3b0] ;  /* 0x00007600ff0577ac */ /* 0x000e220008000800 */
[----:B----4-:R-:W-:Y:S01]  /*12540*/  @P0 IMAD.MOV.U32 R42, RZ, RZ, R41 ;  /* 0x000000ffff2a0224 */ /* 0x010fe200078e0029 */
[----:B------:R4:W-:Y:S01]  /*12550*/  STL [R1+0x2b8], R41 ;  /* 0x0002b82901007387 */ /* 0x0009e20000100800 */
[----:B------:R-:W-:Y:S02]  /*12560*/  @P0 IMAD.MOV.U32 R43, RZ, RZ, R44 ;  /* 0x000000ffff2b0224 */ /* 0x000fe400078e002c */
[----:B------:R-:W-:Y:S01]  /*12570*/  @!P6 IMAD.MOV R58, RZ, RZ, -R58 ;  /* 0x000000ffff3ae224 */ /* 0x000fe200078e0a3a */
[----:B------:R-:W5:Y:S01]  /*12580*/  LDL.LU R22, [R1+0xa4c] ;  /* 0x000a4c0001167983 */ /* 0x000f620000300800 */
[--C-:B------:R-:W-:Y:S02]  /*12590*/  @!P2 IMAD.IADD R59, R59, 0x1, -R39.reuse ;  /* 0x000000013b3ba824 */ /* 0x100fe400078e0a27 */
[----:B------:R-:W-:Y:S01]  /*125a0*/  @!P4 IMAD.IADD R60, R60, 0x1, -R39 ;  /* 0x000000013c3cc824 */ /* 0x000fe200078e0a27 */
[----:B------:R-:W-:Y:S01]  /*125b0*/  ISETP.GT.U32.AND P2, PT, R39, R62, PT ;  /* 0x0000003e2700720c */ /* 0x000fe20003f44070 */
[----:B------:R0:W2:Y:S01]  /*125c0*/  @P0 LDG.E.U8 R99, desc[UR18][R42.64] ;  /* 0x000000122a630981 */ /* 0x0000a2000c1e1100 */
[----:B----4-:R-:W-:Y:S01]  /*125d0*/  IADD3 R41, P6, PT, R57, R38, RZ ;  /* 0x0000002639297210 */ /* 0x010fe20007fde0ff */
[----:B------:R-:W-:Y:S01]  /*125e0*/  @!P5 IMAD.MOV R59, RZ, RZ, -R59 ;  /* 0x000000ffff3bd224 */ /* 0x000fe200078e0a3b */
[----:B------:R-:W-:-:S02]  /*125f0*/  ISETP.GT.U32.AND P4, PT, R39, R61, PT ;  /* 0x0000003d2700720c */ /* 0x000fc40003f84070 */
[----:B0-----:R-:W-:Y:S02]  /*12600*/  LEA.HI.X.SX32 R42, R57, R35, 0x1, P6 ;  /* 0x00000023392a7211 */ /* 0x001fe400030f0eff */
[----:B------:R-:W-:Y:S02]  /*12610*/  ISETP.GT.U32.AND P6, PT, R39, R60, PT ;  /* 0x0000003c2700720c */ /* 0x000fe40003fc4070 */
[C---:B------:R-:W-:Y:S01]  /*12620*/  SEL R59, R5.reuse, R59, !P3 ;  /* 0x0000003b053b7207 */ /* 0x040fe20005800000 */
[----:B------:R-:W-:Y:S01]  /*12630*/  STL [R1+0x2b4], R44 ;  /* 0x0002b42c01007387 */ /* 0x000fe20000100800 */
[----:B------:R-:W-:Y:S02]  /*12640*/  SEL R58, R5, R58, !P3 ;  /* 0x0000003a053a7207 */ /* 0x000fe40005800000 */
[----:B------:R-:W-:Y:S01]  /*12650*/  ISETP.GE.AND P5, PT, R156, RZ, PT ;  /* 0x000000ff9c00720c */ /* 0x000fe20003fa6270 */
[----:B------:R-:W5:Y:S01]  /*12660*/  LDL.LU R23, [R1+0xa48] ;  /* 0x000a480001177983 */ /* 0x000f620000300800 */
[----:B------:R-:W-:Y:S01]  /*12670*/  IMAD R59, R59, UR5, RZ ;  /* 0x000000053b3b7c24 */ /* 0x000fe2000f8e02ff */
[----:B------:R-:W-:Y:S01]  /*12680*/  PRMT R98, RZ, 0x7610, R98 ;  /* 0x00007610ff627816 */ /* 0x000fe20000000062 */
[----:B------:R-:W-:Y:S01]  /*12690*/  @P0 IMAD.MOV.U32 R43, RZ, RZ, R42 ;  /* 0x000000ffff2b0224 */ /* 0x000fe200078e002a */
[----:B------:R-:W-:Y:S01]  /*126a0*/  STL [R1+0x2c0], R41 ;  /* 0x0002c02901007387 */ /* 0x000fe20000100800 */
[--C-:B------:R-:W-:Y:S01]  /*126b0*/  @!P2 IMAD.IADD R62, R62, 0x1, -R39.reuse ;  /* 0x000000013e3ea824 */ /* 0x100fe200078e0a27 */
[----:B------:R-:W0:Y:S02]  /*126c0*/  LDCU UR5, c[0x0][0x3b0] ;  /* 0x00007600ff0577ac */ /* 0x000e240008000800 */
[----:B------:R4:W-:Y:S01]  /*126d0*/  STL [R1+0x2bc], R42 ;  /* 0x0002bc2a01007387 */ /* 0x0009e20000100800 */
[----:B-1----:R-:W-:Y:S01]  /*126e0*/  IMAD R58, R58, UR4, RZ ;  /* 0x000000043a3a7c24 */ /* 0x002fe2000f8e02ff */
[----:B------:R-:W1:Y:S01]  /*126f0*/  LDCU UR4, c[0x0][0x3b0] ;  /* 0x00007600ff0477ac */ /* 0x000e620008000800 */
[--C-:B------:R-:W-:Y:S01]  /*12700*/  @!P6 IMAD.IADD R60, R60, 0x1, -R39.reuse ;  /* 0x000000013c3ce824 */ /* 0x100fe200078e0a27 */
[----:B------:R0:W-:Y:S01]  /*12710*/  STS.U8 [R31+UR9+0x4a00], R97 ;  /* 0x004a00611f007988 */ /* 0x0001e20008000009 */
[----:B------:R-:W-:Y:S01]  /*12720*/  @!P4 IMAD.IADD R61, R61, 0x1, -R39 ;  /* 0x000000013d3dc824 */ /* 0x000fe200078e0a27 */
[----:B------:R-:W-:Y:S01]  /*12730*/  ISETP.GT.U32.AND P4, PT, R39, R62, PT ;  /* 0x0000003e2700720c */ /* 0x000fe20003f84070 */
[----:B----4-:R-:W-:Y:S01]  /*12740*/  @P0 IMAD.MOV.U32 R42, RZ, RZ, R41 ;  /* 0x000000ffff2a0224 */ /* 0x010fe200078e0029 */
[C---:B------:R-:W-:Y:S01]  /*12750*/  IADD3 R41, P6, PT, R59.reuse, R38, RZ ;  /* 0x000000263b297210 */ /* 0x040fe20007fde0ff */
[----:B------:R-:W5:Y:S04]  /*12760*/  LDL.LU R156, [R1+0xa44] ;  /* 0x000a4400019c7983 */ /* 0x000f680000300800 */
[----:B------:R4:W2:Y:S01]  /*12770*/  @P0 LDG.E.U8 R98, desc[UR18][R42.64] ;  /* 0x000000122a620981 */ /* 0x0008a2000c1e1100 */
[----:B------:R-:W-:-:S02]  /*12780*/  LEA.HI.X.SX32 R44, R59, R35, 0x1, P6 ;  /* 0x000000233b2c7211 */ /* 0x000fc400030f0eff */
[----:B------:R-:W-:Y:S01]  /*12790*/  ISETP.GE.AND P6, PT, R150, RZ, PT ;  /* 0x000000ff9600720c */ /* 0x000fe20003fc6270 */
[----:B------:R-:W-:Y:S01]  /*127a0*/  @!P5 IMAD.MOV R60, RZ, RZ, -R60 ;  /* 0x000000ffff3cd224 */ /* 0x000fe200078e0a3c */
[----:B----4-:R-:W-:-:S04]  /*127b0*/  IADD3 R42, P2, PT, R58, R38, RZ ;  /* 0x000000263a2a7210 */ /* 0x010fc80007f5e0ff */
[----:B------:R-:W-:Y:S02]  /*127c0*/  LEA.HI.X.SX32 R43, R58, R35, 0x1, P2 ;  /* 0x000000233a2b7211 */ /* 0x000fe400010f0eff */
[C---:B------:R-:W-:Y:S02]  /*127d0*/  ISETP.GT.U32.AND P2, PT, R39.reuse, R61, PT ;  /* 0x0000003d2700720c */ /* 0x040fe40003f44070 */
[----:B------:R-:W-:Y:S02]  /*127e0*/  ISETP.GT.U32.AND P5, PT, R39, R63, PT ;  /* 0x0000003f2700720c */ /* 0x000fe40003fa4070 */
[----:B------:R-:W-:Y:S01]  /*127f0*/  SEL R60, R5, R60, !P3 ;  /* 0x0000003c053c7207 */ /* 0x000fe20005800000 */
[----:B------:R-:W-:Y:S01]  /*12800*/  @!P4 IMAD.IADD R62, R62, 0x1, -R39 ;  /* 0x000000013e3ec824 */ /* 0x000fe200078e0a27 */
[----:B0-----:R-:W-:Y:S02]  /*12810*/  PRMT R97, RZ, 0x7610, R97 ;  /* 0x00007610ff617816 */ /* 0x001fe40000000061 */
[----:B------:R-:W-:Y:S01]  /*12820*/  ISETP.GE.AND P4, PT, R20, RZ, PT ;  /* 0x000000ff1400720c */ /* 0x000fe20003f86270 */
[----:B------:R-:W-:Y:S01]  /*12830*/  IMAD R60, R60, UR12, RZ ;  /* 0x0000000c3c3c7c24 */ /* 0x000fe2000f8e02ff */
[----:B------:R0:W-:Y:S01]  /*12840*/  STL [R1+0x2f0], R42 ;  /* 0x0002f02a01007387 */ /* 0x0001e20000100800 */
[----:B------:R-:W-:Y:S01]  /*12850*/  @!P6 IMAD.MOV R62, RZ, RZ, -R62 ;  /* 0x000000ffff3ee224 */ /* 0x000fe200078e0a3e */
[----:B------:R-:W4:Y:S01]  /*12860*/  LDCU UR12, c[0x0][0x3b0] ;  /* 0x00007600ff0c77ac */ /* 0x000f220008000800 */
[----:B------:R-:W-:Y:S01]  /*12870*/  @!P2 IMAD.IADD R61, R61, 0x1, -R39 ;  /* 0x000000013d3da824 */ /* 0x000fe200078e0a27 */
[----:B------:R-:W-:Y:S04]  /*12880*/  STL [R1+0x2ec], R43 ;  /* 0x0002ec2b01007387 */ /* 0x000fe80000100800 */
[----:B------:R0:W2:Y:S01]  /*12890*/  @P0 LDG.E.U8 R97, desc[UR18][R42.64] ;  /* 0x000000122a610981 */ /* 0x0000a2000c1e1100 */
[----:B------:R-:W-:-:S03]  /*128a0*/  SEL R62, R5, R62, !P3 ;  /* 0x0000003e053e7207 */ /* 0x000fc60005800000 */
[----:B------:R1:W-:Y:S01]  /*128b0*/  STL [R1+0x2f8], R41 ;  /* 0x0002f82901007387 */ /* 0x0003e20000100800 */
[----:B------:R-:W-:-:S03]  /*128c0*/  @!P5 IMAD.IADD R63, R63, 0x1, -R39 ;  /* 0x000000013f3fd824 */ /* 0x000fc600078e0a27 */
[----:B------:R4:W-:Y:S01]  /*128d0*/  STS.U8 [R31+UR9+0x4e00], R96 ;  /* 0x004e00601f007988 */ /* 0x0009e20008000009 */
[----:B0-----:R-:W-:-:S03]  /*128e0*/  @P0 IMAD.MOV.U32 R42, RZ, RZ, R41 ;  /* 0x000000ffff2a0224 */ /* 0x001fc600078e0029 */
[----:B------:R-:W5:Y:S01]  /*128f0*/  LDL.LU R150, [R1+0xa40] ;  /* 0x000a400001967983 */ /* 0x000f620000300800 */
[----:B-1----:R-:W-:Y:S01]  /*12900*/  IADD3 R41, P2, PT, R60, R38, RZ ;  /* 0x000000263c297210 */ /* 0x002fe20007f5e0ff */
[----:B------:R-:W-:Y:S02]  /*12910*/  @P0 IMAD.MOV.U32 R43, RZ, RZ, R44 ;  /* 0x000000ffff2b0224 */ /* 0x000fe400078e002c */
[----:B------:R0:W-:Y:S01]  /*12920*/  STL [R1+0x2f4], R44 ;  /* 0x0002f42c01007387 */ /* 0x0001e20000100800 */
[----:B----4-:R-:W-:Y:S01]  /*12930*/  PRMT R96, RZ, 0x7610, R96 ;  /* 0x00007610ff607816 */ /* 0x010fe20000000060 */
[----:B------:R-:W-:Y:S02]  /*12940*/  @!P4 IMAD.MOV R61, RZ, RZ, -R61 ;  /* 0x000000ffff3dc224 */ /* 0x000fe400078e0a3d */
[----:B------:R1:W-:Y:S01]  /*12950*/  STS.U8 [R31+UR9+0x5200], R95 ;  /* 0x0052005f1f007988 */ /* 0x0003e20008000009 */
[----:B------:R-:W-:Y:S01]  /*12960*/  IMAD R62, R62, UR4, RZ ;  /* 0x000000043e3e7c24 */ /* 0x000fe2000f8e02ff */
[----:B------:R-:W-:Y:S01]  /*12970*/  ISETP.GT.U32.AND P5, PT, R39, R63, PT ;  /* 0x0000003f2700720c */ /* 0x000fe20003fa4070 */
[----:B------:R-:W4:Y:S01]  /*12980*/  LDCU UR4, c[0x0][0x3b0] ;  /* 0x00007600ff0477ac */ /* 0x000f220008000800 */
[----:B------:R3:W2:Y:S01]  /*12990*/  @P0 LDG.E.U8 R96, desc[UR18][R42.64] ;  /* 0x000000122a600981 */ /* 0x0006a2000c1e1100 */
[----:B0-----:R-:W-:-:S02]  /*129a0*/  LEA.HI.X.SX32 R44, R60, R35, 0x1, P2 ;  /* 0x000000233c2c7211 */ /* 0x001fc400010f0eff */
[----:B------:R-:W-:Y:S01]  /*129b0*/  ISETP.GT.U32.AND P6, PT, R39, R64, PT ;  /* 0x000000402700720c */ /* 0x000fe20003fc4070 */
[----:B------:R-:W5:Y:S01]  /*129c0*/  LDL.LU R20, [R1+0xa3c] ;  /* 0x000a3c0001147983 */ /* 0x000f620000300800 */
[----:B-1----:R-:W-:Y:S02]  /*129d0*/  PRMT R95, RZ, 0x7610, R95 ;  /* 0x00007610ff5f7816 */ /* 0x002fe4000000005f */
[----:B------:R-:W-:Y:S01]  /*129e0*/  SEL R61, R5, R61, !P3 ;  /* 0x0000003d053d7207 */ /* 0x000fe20005800000 */
[----:B---3--:R-:W-:Y:S02]  /*129f0*/  @P0 IMAD.MOV.U32 R42, RZ, RZ, R41 ;  /* 0x000000ffff2a0224 */ /* 0x008fe400078e0029 */
[----:B------:R-:W-:Y:S01]  /*12a00*/  @P0 IMAD.MOV.U32 R43, RZ, RZ, R44 ;  /* 0x000000ffff2b0224 */ /* 0x000fe200078e002c */
[----:B------:R-:W-:Y:S02]  /*12a10*/  IADD3 R45, P4, PT, R62, R38, RZ ;  /* 0x000000263e2d7210 */ /* 0x000fe40007f9e0ff */
[----:B------:R-:W-:-:S02]  /*12a20*/  ISETP.GE.AND P2, PT, R21, RZ, PT ;  /* 0x000000ff1500720c */ /* 0x000fc40003f46270 */
[----:B------:R0:W3:Y:S01]  /*12a30*/  @P0 LDG.E.U8 R95, desc[UR18][R42.64] ;  /* 0x000000122a5f0981 */ /* 0x0000e2000c1e1100 */
[----:B------:R-:W-:Y:S01]  /*12a40*/  IMAD R61, R61, UR5, RZ ;  /* 0x000000053d3d7c24 */ /* 0x000fe2000f8e02ff */
[----:B------:R-:W1:Y:S01]  /*12a50*/  LDCU UR5, c[0x0][0x3b0] ;  /* 0x00007600ff0577ac */ /* 0x000e620008000800 */
[--C-:B------:R-:W-:Y:S01]  /*12a60*/  @!P5 IMAD.IADD R63, R63, 0x1, -R39.reuse ;  /* 0x000000013f3fd824 */ /* 0x100fe200078e0a27 */
[----:B------:R4:W-:Y:S01]  /*12a70*/  STL [R1+0x300], R41 ;  /* 0x0003002901007387 */ /* 0x0009e20000100800 */
[----:B0-----:R-:W-:Y:S02]  /*12a80*/  LEA.HI.X.SX32 R42, R62, R35, 0x1, P4 ;  /* 0x000000233e2a7211 */ /* 0x001fe400020f0eff */
[----:B------:R-:W-:Y:S01]  /*12a90*/  ISETP.GT.U32.AND P4, PT, R39, R66, PT ;  /* 0x000000422700720c */ /* 0x000fe20003f84070 */
[----:B------:R-:W-:Y:S01]  /*12aa0*/  @!P6 IMAD.IADD R64, R64, 0x1, -R39 ;  /* 0x000000014040e824 */ /* 0x000fe200078e0a27 */
[----:B----4-:R-:W-:Y:S01]  /*12ab0*/  IADD3 R41, P5, PT, R61, R38, RZ ;  /* 0x000000263d297210 */ /* 0x010fe20007fbe0ff */
[----:B------:R0:W-:Y:S01]  /*12ac0*/  STL [R1+0x2fc], R44 ;  /* 0x0002fc2c01007387 */ /* 0x0001e20000100800 */
[----:B------:R-:W-:-:S02]  /*12ad0*/  @!P2 IMAD.MOV R63, RZ, RZ, -R63 ;  /* 0x000000ffff3fa224 */ /* 0x000fc400078e0a3f */
[----:B------:R-:W-:Y:S01]  /*12ae0*/  ISETP.GT.U32.AND P6, PT, R39, R64, PT ;  /* 0x000000402700720c */ /* 0x000fe20003fc4070 */
[----:B------:R-:W5:Y:S01]  /*12af0*/  LDL.LU R21, [R1+0xa38] ;  /* 0x000a380001157983 */ /* 0x000f620000300800 */
[----:B------:R-:W-:Y:S02]  /*12b00*/  ISETP.GE.AND P2, PT, R18, RZ, PT ;  /* 0x000000ff1200720c */ /* 0x000fe40003f46270 */
[----:B0-----:R-:W-:Y:S02]  /*12b10*/  LEA.HI.X.SX32 R44, R61, R35, 0x1, P5 ;  /* 0x000000233d2c7211 */ /* 0x001fe400028f0eff */
[----:B------:R-:W-:Y:S01]  /*12b20*/  ISETP.GT.U32.AND P5, PT, R39, R65, PT ;  /* 0x000000412700720c */ /* 0x000fe20003fa4070 */
[----:B------:R-:W-:Y:S01]  /*12b30*/  @!P4 IMAD.IADD R66, R66, 0x1, -R39 ;  /* 0x000000014242c824 */ /* 0x000fe200078e0a27 */
[----:B------:R-:W-:Y:S01]  /*12b40*/  SEL R63, R5, R63, !P3 ;  /* 0x0000003f053f7207 */ /* 0x000fe20005800000 */
[----:B------:R0:W-:Y:S01]  /*12b50*/  STS.U8 [R31+UR9+0x5600], R94 ;  /* 0x0056005e1f007988 */ /* 0x0001e20008000009 */
[----:B------:R-:W-:-:S02]  /*12b60*/  @P0 IMAD.MOV.U32 R43, RZ, RZ, R42 ;  /* 0x000000ffff2b0224 */ /* 0x000fc400078e002a */
[----:B------:R-:W-:Y:S01]  /*12b70*/  ISETP.GT.U32.AND P4, PT, R39, R66, PT ;  /* 0x000000422700720c */ /* 0x000fe20003f84070 */
[----:B------:R-:W-:Y:S01]  /*12b80*/  STL [R1+0x328], R45 ;  /* 0x0003282d01007387 */ /* 0x000fe20000100800 */
[----:B------:R-:W-:Y:S01]  /*12b90*/  IMAD R63, R63, UR4, RZ ;  /* 0x000000043f3f7c24 */ /* 0x000fe2000f8e02ff */
[----:B------:R-:W4:Y:S02]  /*12ba0*/  LDCU UR4, c[0x0][0x3b0] ;  /* 0x00007600ff0477ac */ /* 0x000f240008000800 */
[----:B------:R1:W-:Y:S01]  /*12bb0*/  STL [R1+0x324], R42 ;  /* 0x0003242a01007387 */ /* 0x0003e20000100800 */
[----:B0-----:R-:W-:Y:S01]  /*12bc0*/  PRMT R94, RZ, 0x7610, R94 ;  /* 0x00007610ff5e7816 */ /* 0x001fe2000000005e */
[--C-:B------:R-:W-:Y:S02]  /*12bd0*/  @!P5 IMAD.IADD R65, R65, 0x1, -R39.reuse ;  /* 0x000000014141d824 */ /* 0x100fe400078e0a27 */
[----:B------:R0:W-:Y:S01]  /*12be0*/  STS.U8 [R31+UR9+0x5a00], R93 ;  /* 0x005a005d1f007988 */ /* 0x0001e20008000009 */
[----:B------:R-:W-:-:S02]  /*12bf0*/  @!P6 IMAD.IADD R64, R64, 0x1, -R39 ;  /* 0x000000014040e824 */ /* 0x000fc400078e0a27 */
[----:B-1----:R-:W-:Y:S01]  /*12c00*/  @P0 IMAD.MOV.U32 R42, RZ, RZ, R45 ;  /* 0x000000ffff2a0224 */ /* 0x002fe200078e002d */
[----:B------:R1:W-:Y:S01]  /*12c10*/  STL [R1+0x330], R41 ;  /* 0x0003302901007387 */ /* 0x0003e20000100800 */
[----:B0-----:R-:W-:-:S03]  /*12c20*/  PRMT R93, RZ, 0x7610, R93 ;  /* 0x00007610ff5d7816 */ /* 0x001fc6000000005d */
[----:B------:R0:W2:Y:S01]  /*12c30*/  @P0 LDG.E.U8 R94, desc[UR18][R42.64] ;  /* 0x000000122a5e0981 */ /* 0x0000a2000c1e1100 */
[----:B------:R-:W-:Y:S01]  /*12c40*/  @!P2 IMAD.MOV R64, RZ, RZ, -R64 ;  /* 0x000000ffff40a224 */ /* 0x000fe200078e0a40 */
[----:B------:R-:W-:Y:S01]  /*12c50*/  ISETP.GT.U32.AND P5, PT, R39, R65, PT ;  /* 0x000000412700720c */ /* 0x000fe20003fa4070 */
[----:B------:R-:W-:Y:S02]  /*12c60*/  @!P4 IMAD.IADD R66, R66, 0x1, -R39 ;  /* 0x000000014242c824 */ /* 0x000fe400078e0a27 */
[----:B0-----:R-:W-:Y:S02]  /*12c70*/  @P0 IMAD.MOV.U32 R42, RZ, RZ, R41 ;  /* 0x000000ffff2a0224 */ /* 0x001fe400078e0029 */
[----:B------:R-:W-:Y:S01]  /*12c80*/  @P0 IMAD.MOV.U32 R43, RZ, RZ, R44 ;  /* 0x000000ffff2b0224 */ /* 0x000fe200078e002c */
[----:B-1----:R-:W-:Y:S02]  /*12c90*/  IADD3 R41, P6, PT, R63, R38, RZ ;  /* 0x000000263f297210 */ /* 0x002fe40007fde0ff */
[----:B------:R-:W-:-:S02]  /*12ca0*/  ISETP.GE.AND P4, PT, R146, RZ, PT ;  /* 0x000000ff9200720c */ /* 0x000fc40003f86270 */
[----:B------:R0:W2:Y:S01]  /*12cb0*/  @P0 LDG.E.U8 R93, desc[UR18][R42.64] ;  /* 0x000000122a5d0981 */ /* 0x0000a2000c1e1100 */
[----:B------:R-:W-:Y:S02]  /*12cc0*/  SEL R64, R5, R64, !P3 ;  /* 0x0000004005407207 */ /* 0x000fe40005800000 */
[----:B------:R-:W-:Y:S01]  /*12cd0*/  ISETP.GE.AND P2, PT, R19, RZ, PT ;  /* 0x000000ff1300720c */ /* 0x000fe20003f46270 */
[----:B------:R-:W-:Y:S01]  /*12ce0*/  STL [R1+0x32c], R44 ;  /* 0x00032c2c01007387 */ /* 0x000fe20000100800 */
[----:B0-----:R-:W-:Y:S01]  /*12cf0*/  LEA.HI.X.SX32 R42, R63, R35, 0x1, P6 ;  /* 0x000000233f2a7211 */ /* 0x001fe200030f0eff */
[----:B----4-:R-:W-:Y:S01]  /*12d00*/  IMAD R64, R64, UR4, RZ ;  /* 0x0000000440407c24 */ /* 0x010fe2000f8e02ff */
[----:B------:R-:W-:Y:S01]  /*12d10*/  ISETP.GT.U32.AND P6, PT, R39, R69, PT ;  /* 0x000000452700720c */ /* 0x000fe20003fc4070 */
[----:B------:R-:W5:Y:S01]  /*12d20*/  LDL.LU R18, [R1+0xa34] ;  /* 0x000a340001127983 */ /* 0x000f620000300800 */
[----:B------:R-:W-:Y:S01]  /*12d30*/  @!P5 IMAD.IADD R65, R65, 0x1, -R39 ;  /* 0x000000014141d824 */ /* 0x000fe200078e0a27 */
[----:B------:R-:W-:Y:S01]  /*12d40*/  PRMT R91, RZ, 0x7610, R91 ;  /* 0x00007610ff5b7816 */ /* 0x000fe2000000005b */
[----:B------:R-:W-:Y:S01]  /*12d50*/  @P0 IMAD.MOV.U32 R43, RZ, RZ, R42 ;  /* 0x000000ffff2b0224 */ /* 0x000fe200078e002a */
[----:B------:R-:W-:Y:S04]  /*12d60*/  STL [R1+0x338], R41 ;  /* 0x0003382901007387 */ /* 0x000fe80000100800 */
[----:B------:R-:W-:Y:S01]  /*12d70*/  @!P2 IMAD.MOV R66, RZ, RZ, -R66 ;  /* 0x000000ffff42a224 */ /* 0x000fe200078e0a42 */
[----:B------:R-:W0:Y:S01]  /*12d80*/  LDCU UR4, c[0x0][0x3b0] ;  /* 0x00007600ff0477ac */ /* 0x000e220008000800 */
[----:B------:R1:W-:Y:S01]  /*12d90*/  STL [R1+0x334], R42 ;  /* 0x0003342a01007387 */ /* 0x0003e20000100800 */
[----:B------:R-:W-:Y:S01]  /*12da0*/  @!P4 IMAD.MOV R65, RZ, RZ, -R65 ;  /* 0x000000ffff41c224 */ /* 0x000fe200078e0a41 */
[----:B------:R-:W-:Y:S01]  /*12db0*/  ISETP.GT.U32.AND P4, PT, R39, R68, PT ;  /* 0x000000442700720c */ /* 0x000fe20003f84070 */
[----:B------:R-:W-:Y:S01]  /*12dc0*/  @!P6 IMAD.IADD R69, R69, 0x1, -R39 ;  /* 0x000000014545e824 */ /* 0x000fe200078e0a27 */
[----:B------:R-:W-:Y:S01]  /*12dd0*/  SEL R66, R5, R66, !P3 ;  /* 0x0000004205427207 */ /* 0x000fe20005800000 */
[----:B------:R-:W5:Y:S01]  /*12de0*/  LDL.LU R19, [R1+0xa30] ;  /* 0x000a300001137983 */ /* 0x000f620000300800 */
[----:B-1----:R-:W-:Y:S01]  /*12df0*/  @P0 IMAD.MOV.U32 R42, RZ, RZ, R41 ;  /* 0x000000ffff2a0224 */ /* 0x002fe200078e0029 */
[----:B------:R-:W-:-:S02]  /*12e00*/  IADD3 R41, P5, PT, R64, R38, RZ ;  /* 0x0000002640297210 */ /* 0x000fc40007fbe0ff */
[----:B------:R-:W5:Y:S02]  /*12e10*/  LDL.LU R146, [R1+0xa2c] ;  /* 0x000a2c0001927983 */ /* 0x000f640000300800 */
[----:B------:R-:W-:Y:S02]  /*12e20*/  LEA.HI.X.SX32 R44, R64, R35, 0x1, P5 ;  /* 0x00000023402c7211 */ /* 0x000fe400028f0eff */
[----:B------:R1:W4:Y:S01]  /*12e30*/  @P0 LDG.E.U8 R92, desc[UR18][R42.64] ;  /* 0x000000122a5c0981 */ /* 0x000322000c1e1100 */
[C---:B------:R-:W-:Y:S02]  /*12e40*/  ISETP.GT.U32.AND P5, PT, R39.reuse, R67, PT ;  /* 0x000000432700720c */ /* 0x040fe40003fa4070 */
[----:B------:R-:W-:Y:S02]  /*12e50*/  ISETP.GT.U32.AND P6, PT, R39, R69, PT ;  /* 0x000000452700720c */ /* 0x000fe40003fc4070 */
[----:B------:R-:W-:Y:S01]  /*12e60*/  SEL R65, R5, R65, !P3 ;  /* 0x0000004105417207 */ /* 0x000fe20005800000 */
[----:B------:R0:W-:Y:S04]  /*12e70*/  STL [R1+0x340], R41 ;  /* 0x0003402901007387 */ /* 0x0001e80000100800 */
[----:B------:R-:W-:Y:S01]  /*12e80*/  IMAD R65, R65, UR12, RZ ;  /* 0x0000000c41417c24 */ /* 0x000fe2000f8e02ff */
[----:B------:R-:W-:Y:S01]  /*12e90*/  ISETP.GE.AND P2, PT, R139, RZ, PT ;  /* 0x000000ff8b00720c */ /* 0x000fe20003f46270 */
[----:B-1----:R-:W-:-:S02]  /*12ea0*/  @P0 IMAD.MOV.U32 R42, RZ, RZ, R41 ;  /* 0x000000ffff2a0224 */ /* 0x002fc400078e0029 */
[----:B------:R-:W-:Y:S02]  /*12eb0*/  @P0 IMAD.MOV.U32 R43, RZ, RZ, R44 ;  /* 0x000000ffff2b0224 */ /* 0x000fe400078e002c */
[----:B------:R-:W-:Y:S02]  /*12ec0*/  IMAD R66, R66, UR5, RZ ;  /* 0x0000000542427c24 */ /* 0x000fe4000f8e02ff */
[--C-:B------:R-:W-:Y:S01]  /*12ed0*/  @!P4 IMAD.IADD R68, R68, 0x1, -R39.reuse ;  /* 0x000000014444c824 */ /* 0x100fe200078e0a27 */
[----:B0-----:R-:W-:Y:S01]  /*12ee0*/  IADD3 R41, P4, PT, R65, R38, RZ ;  /* 0x0000002641297210 */ /* 0x001fe20007f9e0ff */
[--C-:B------:R-:W-:Y:S01]  /*12ef0*/  @!P5 IMAD.IADD R67, R67, 0x1, -R39.reuse ;  /* 0x000000014343d824 */ /* 0x100fe200078e0a27 */
[----:B------:R0:W-:Y:S01]  /*12f00*/  STL [R1+0x33c], R44 ;  /* 0x00033c2c01007387 */ /* 0x0001e20000100800 */
[----:B------:R-:W-:Y:S01]  /*12f10*/  @!P6 IMAD.IADD R69, R69, 0x1, -R39 ;  /* 0x000000014545e824 */ /* 0x000fe200078e0a27 */
[----:B------:R-:W-:Y:S01]  /*12f20*/  ISETP.GT.U32.AND P5, PT, R39, R68, PT ;  /* 0x000000442700720c */ /* 0x000fe20003fa4070 */
[----:B------:R-:W1:Y:S01]  /*12f30*/  LDCU UR5, c[0x0][0x3b0] ;  /* 0x00007600ff0577ac */ /* 0x000e620008000800 */
[----:B------:R0:W2:Y:S01]  /*12f40*/  @P0 LDG.E.U8 R91, desc[UR18][R42.64] ;  /* 0x000000122a5b0981 */ /* 0x0000a2000c1e1100 */
[----:B------:R-:W1:Y:S01]  /*12f50*/  LDCU UR12, c[0x0][0x3b0] ;  /* 0x00007600ff0c77ac */ /* 0x000e620008000800 */
[----:B------:R-:W-:-:S02]  /*12f60*/  PRMT R90, RZ, 0x7610, R90 ;  /* 0x00007610ff5a7816 */ /* 0x000fc4000000005a */
[----:B------:R-:W5:Y:S01]  /*12f70*/  LDL.LU R139, [R1+0xa28] ;  /* 0x000a2800018b7983 */ /* 0x000f620000300800 */
[----:B0-----:R-:W-:Y:S02]  /*12f80*/  LEA.HI.X.SX32 R44, R65, R35, 0x1, P4 ;  /* 0x00000023412c7211 */ /* 0x001fe400020f0eff */
[----:B------:R-:W-:Y:S02]  /*12f90*/  ISETP.GT.U32.AND P4, PT, R39, R67, PT ;  /* 0x000000432700720c */ /* 0x000fe40003f84070 */
[----:B------:R-:W-:-:S04]  /*12fa0*/  IADD3 R42, P6, PT, R66, R38, RZ ;  /* 0x00000026422a7210 */ /* 0x000fc80007fde0ff */
[----:B------:R-:W-:Y:S02]  /*12fb0*/  LEA.HI.X.SX32 R43, R66, R35, 0x1, P6 ;  /* 0x00000023422b7211 */ /* 0x000fe400030f0eff */
[----:B------:R-:W-:Y:S01]  /*12fc0*/  ISETP.GT.U32.AND P6, PT, R39, R70, PT ;  /* 0x000000462700720c */ /* 0x000fe20003fc4070 */
[----:B------:R-:W-:Y:S01]  /*12fd0*/  @!P2 IMAD.MOV R69, RZ, RZ, -R69 ;  /* 0x000000ffff45a224 */ /* 0x000fe200078e0a45 */
[----:B------:R-:W-:Y:S01]  /*12fe0*/  ISETP.GE.AND P2, PT, R16, RZ, PT ;  /* 0x000000ff1000720c */ /* 0x000fe20003f46270 */
[--C-:B------:R-:W-:Y:S01]  /*12ff0*/  @!P5 IMAD.IADD R68, R68, 0x1, -R39.reuse ;  /* 0x000000014444d824 */ /* 0x100fe200078e0a27 */
[----:B------:R-:W-:Y:S01]  /*13000*/  ISETP.GE.AND P5, PT, R17, RZ, PT ;  /* 0x000000ff1100720c */ /* 0x000fe20003fa6270 */
[----:B------:R-:W-:Y:S01]  /*13010*/  @!P4 IMAD.IADD R67, R67, 0x1, -R39 ;  /* 0x000000014343c824 */ /* 0x000fe200078e0a27 */
[----:B------:R-:W-:Y:S01]  /*13020*/  ISETP.GT.U32.AND P4, PT, R39, R71, PT ;  /* 0x000000472700720c */ /* 0x000fe20003f84070 */
[----:B------:R0:W-:Y:S01]  /*13030*/  STL [R1+0x368], R42 ;  /* 0x0003682a01007387 */ /* 0x0001e20000100800 */
[----:B------:R-:W-:-:S02]  /*13040*/  SEL R69, R5, R69, !P3 ;  /* 0x0000004505457207 */ /* 0x000fc40005800000 */
[----:B------:R-:W-:Y:S01]  /*13050*/  PRMT R89, RZ, 0x7610, R89 ;  /* 0x00007610ff597816 */ /* 0x000fe20000000059 */
[----:B------:R0:W2:Y:S02]  /*13060*/  @P0 LDG.E.U8 R90, desc[UR18][R42.64] ;  /* 0x000000122a5a0981 */ /* 0x0000a4000c1e1100 */
[----:B------:R-:W-:Y:S02]  /*13070*/  @!P6 IMAD.IADD R70, R70, 0x1, -R39 ;  /* 0x000000014646e824 */ /* 0x000fe400078e0a27 */
[----:B------:R-:W-:-:S03]  /*13080*/  @!P2 IMAD.MOV R68, RZ, RZ, -R68 ;  /* 0x000000ffff44a224 */ /* 0x000fc600078e0a44 */
[----:B------:R-:W-:Y:S01]  /*13090*/  ISETP.GT.U32.AND P6, PT, R39, R70, PT ;  /* 0x000000462700720c */ /* 0x000fe20003fc4070 */
[----:B------:R-:W-:Y:S01]  /*130a0*/  IMAD R69, R69, UR4, RZ ;  /* 0x0000000445457c24 */ /* 0x000fe2000f8e02ff */
[----:B------:R1:W-:Y:S01]  /*130b0*/  STL [R1+0x370], R41 ;  /* 0x0003702901007387 */ /* 0x0003e20000100800 */
[----:B------:R-:W-:Y:S01]  /*130c0*/  @!P5 IMAD.MOV R67, RZ, RZ, -R67 ;  /* 0x000000ffff43d224 */ /* 0x000fe200078e0a43 */
[----:B------:R-:W-:Y:S01]  /*130d0*/  SEL R68, R5, R68, !P3 ;  /* 0x0000004405447207 */ /* 0x000fe20005800000 */
[----:B------:R-:W-:Y:S01]  /*130e0*/  @!P4 IMAD.IADD R71, R71, 0x1, -R39 ;  /* 0x000000014747c824 */ /* 0x000fe200078e0a27 */
[----:B------:R1:W-:Y:S01]  /*130f0*/  STL [R1+0x364], R43 ;  /* 0x0003642b01007387 */ /* 0x0003e20000100800 */
[----:B0-----:R-:W-:Y:S01]  /*13100*/  @P0 IMAD.MOV.U32 R42, RZ, RZ, R41 ;  /* 0x000000ffff2a0224 */ /* 0x001fe200078e0029 */
[----:B------:R-:W-:Y:S01]  /*13110*/  ISETP.GE.AND P2, PT, R14, RZ, PT ;  /* 0x000000ff0e00720c */ /* 0x000fe20003f46270 */
[----:B------:R-:W0:Y:S01]  /*13120*/  LDCU UR4, c[0x0][0x3b0] ;  /* 0x00007600ff0477ac */ /* 0x000e220008000800 */
[----:B------:R-:W-:Y:S01]  /*13130*/  ISETP.GT.U32.AND P4, PT, R39, R72, PT ;  /* 0x000000482700720c */ /* 0x000fe20003f84070 */
[----:B-1----:R-:W-:Y:S01]  /*13140*/  IMAD R68, R68, UR5, RZ ;  /* 0x0000000544447c24 */ /* 0x002fe2000f8e02ff */
[-C--:B------:R-:W-:Y:S01]  /*13150*/  IADD3 R41, P5, PT, R69, R38.reuse, RZ ;  /* 0x0000002645297210 */ /* 0x080fe20007fbe0ff */
[----:B------:R-:W-:Y:S01]  /*13160*/  @P0 IMAD.MOV.U32 R43, RZ, RZ, R44 ;  /* 0x000000ffff2b0224 */ /* 0x000fe200078e002c */
[----:B------:R-:W-:Y:S01]  /*13170*/  SEL R67, R5, R67, !P3 ;  /* 0x0000004305437207 */ /* 0x000fe20005800000 */
[----:B------:R-:W-:Y:S01]  /*13180*/  STL [R1+0x36c], R44 ;  /* 0x00036c2c01007387 */ /* 0x000fe20000100800 */
[----:B------:R-:W-:Y:S01]  /*13190*/  @!P6 IMAD.IADD R70, R70, 0x1, -R39 ;  /* 0x000000014646e824 */ /* 0x000fe200078e0a27 */
[----:B------:R-:W-:Y:S01]  /*131a0*/  PRMT R88, RZ, 0x7610, R88 ;  /* 0x00007610ff587816 */ /* 0x000fe20000000058 */
[----:B------:R-:W1:Y:S01]  /*131b0*/  LDCU UR5, c[0x0][0x3b0] ;  /* 0x00007600ff0577ac */ /* 0x000e620008000800 */
[----:B------:R0:W2:Y:S01]  /*131c0*/  @P0 LDG.E.U8 R89, desc[UR18][R42.64] ;  /* 0x000000122a590981 */ /* 0x0000a2000c1e1100 */
[----:B------:R-:W-:Y:S01]  /*131d0*/  IMAD R67, R67, UR12, RZ ;  /* 0x0000000c43437c24 */ /* 0x000fe2000f8e02ff */
[----:B------:R-:W-:-:S02]  /*131e0*/  IADD3 R45, P6, PT, R68, R38, RZ ;  /* 0x00000026442d7210 */ /* 0x000fc40007fde0ff */
[----:B------:R-:W5:Y:S01]  /*131f0*/  LDL.LU R16, [R1+0xa24] ;  /* 0x000a240001107983 */ /* 0x000f620000300800 */
[----:B------:R-:W-:Y:S01]  /*13200*/  @!P2 IMAD.MOV R70, RZ, RZ, -R70 ;  /* 0x000000ffff46a224 */ /* 0x000fe200078e0a46 */
[----:B------:R-:W-:Y:S01]  /*13210*/  PRMT R87, RZ, 0x7610, R87 ;  /* 0x00007610ff577816 */ /* 0x000fe20000000057 */
[----:B------:R-:W-:Y:S01]  /*13220*/  @!P4 IMAD.IADD R72, R72, 0x1, -R39 ;  /* 0x000000014848c824 */ /* 0x000fe200078e0a27 */
[----:B------:R-:W5:Y:S01]  /*13230*/  LDL.LU R17, [R1+0xa20] ;  /* 0x000a200001117983 */ /* 0x000f620000300800 */
[-C--:B0-----:R-:W-:Y:S01]  /*13240*/  LEA.HI.X.SX32 R42, R69, R35.reuse, 0x1, P5 ;  /* 0x00000023452a7211 */ /* 0x081fe200028f0eff */
[----:B------:R-:W0:Y:S02]  /*13250*/  LDCU UR12, c[0x0][0x3b0] ;  /* 0x00007600ff0c77ac */ /* 0x000e240008000800 */
[----:B------:R-:W5:Y:S01]  /*13260*/  LDL.LU R14, [R1+0xa1c] ;  /* 0x000a1c00010e7983 */ /* 0x000f620000300800 */
[----:B------:R-:W-:Y:S01]  /*13270*/  LEA.HI.X.SX32 R120, R68, R35, 0x1, P6 ;  /* 0x0000002344787211 */ /* 0x000fe200030f0eff */
[----:B------:R-:W-:-:S02]  /*13280*/  @P0 IMAD.MOV.U32 R43, RZ, RZ, R42 ;  /* 0x000000ffff2b0224 */ /* 0x000fc400078e002a */
[----:B------:R-:W-:Y:S01]  /*13290*/  STL [R1+0x378], R41 ;  /* 0x0003782901007387 */ /* 0x000fe20000100800 */
[----:B------:R-:W-:-:S03]  /*132a0*/  ISETP.GT.U32.AND P5, PT, R39, R71, PT ;  /* 0x000000472700720c */ /* 0x000fc60003fa4070 */
[----:B------:R0:W-:Y:S01]  /*132b0*/  STL [R1+0x374], R42 ;  /* 0x0003742a01007387 */ /* 0x0001e20000100800 */
[----:B------:R-:W-:Y:S02]  /*132c0*/  ISETP.GT.U32.AND P2, PT, R39, R73, PT ;  /* 0x000000492700720c */ /* 0x000fe40003f44070 */
[----:B------:R-:W-:Y:S01]  /*132d0*/  ISETP.GE.AND P4, PT, R15, RZ, PT ;  /* 0x000000ff0f00720c */ /* 0x000fe20003f86270 */
[----:B0-----:R-:W-:Y:S01]  /*132e0*/  @P0 IMAD.MOV.U32 R42, RZ, RZ, R41 ;  /* 0x000000ffff2a0224 */ /* 0x001fe200078e0029 */
[----:B------:R-:W-:-:S04]  /*132f0*/  IADD3 R41, P6, PT, R67, R38, RZ ;  /* 0x0000002643297210 */ /* 0x000fc80007fde0ff */
[----:B------:R-:W-:Y:S01]  /*13300*/  LEA.HI.X.SX32 R44, R67, R35, 0x1, P6 ;  /* 0x00000023432c7211 */ /* 0x000fe200030f0eff */
[----:B------:R0:W2:Y:S01]  /*13310*/  @P0 LDG.E.U8 R88, desc[UR18][R42.64] ;  /* 0x000000122a580981 */ /* 0x0000a2000c1e1100 */
[----:B------:R-:W-:Y:S02]  /*13320*/  ISETP.GT.U32.AND P6, PT, R39, R72, PT ;  /* 0x000000482700720c */ /* 0x000fe40003fc4070 */
[----:B------:R-:W-:Y:S01]  /*13330*/  SEL R70, R5, R70, !P3 ;  /* 0x0000004605467207 */ /* 0x000fe20005800000 */
[----:B------:R-:W-:Y:S01]  /*13340*/  @!P5 IMAD.IADD R71, R71, 0x1, -R39 ;  /* 0x000000014747d824 */ /* 0x000fe200078e0a27 */
[----:B------:R-:W-:Y:S01]  /*13350*/  PRMT R69, RZ, 0x7610, R69 ;  /* 0x00007610ff457816 */ /* 0x000fe20000000045 */
[----:B0-----:R-:W-:Y:S02]  /*13360*/  @P0 IMAD.MOV.U32 R42, RZ, RZ, R45 ;  /* 0x000000ffff2a0224 */ /* 0x001fe400078e002d */
[----:B------:R-:W-:Y:S02]  /*13370*/  @P0 IMAD.MOV.U32 R43, RZ, RZ, R120 ;  /* 0x000000ffff2b0224 */ /* 0x000fe400078e0078 */
[----:B------:R-:W-:-:S03]  /*13380*/  @!P2 IMAD.IADD R73, R73, 0x1, -R39 ;  /* 0x000000014949a824 */ /* 0x000fc600078e0a27 */
[----:B------:R0:W2:Y:S01]  /*13390*/  @P0 LDG.E.U8 R87, desc[UR18][R42.64] ;  /* 0x000000122a570981 */ /* 0x0000a2000c1e1100 */
[----:B------:R-:W-:Y:S01]  /*133a0*/  IMAD R70, R70, UR13, RZ ;  /* 0x0000000d46467c24 */ /* 0x000fe2000f8e02ff */
[----:B------:R-:W-:Y:S01]  /*133b0*/  ISETP.GE.AND P5, PT, R138, RZ, PT ;  /* 0x000000ff8a00720c */ /* 0x000fe20003fa6270 */
[----:B------:R-:W-:Y:S02]  /*133c0*/  @!P4 IMAD.MOV R71, RZ, RZ, -R71 ;  /* 0x000000ffff47c224 */ /* 0x000fe400078e0a47 */
[----:B------:R-:W-:Y:S01]  /*133d0*/  @!P6 IMAD.IADD R72, R72, 0x1, -R39 ;  /* 0x000000014848e824 */ /* 0x000fe200078e0a27 */
[C---:B------:R-:W-:Y:S01]  /*133e0*/  ISETP.GT.U32.AND P6, PT, R39.reuse, R73, PT ;  /* 0x000000492700720c */ /* 0x040fe20003fc4070 */
[----:B------:R-:W-:Y:S01]  /*133f0*/  STL [R1+0x380], R45 ;  /* 0x0003802d01007387 */ /* 0x000fe20000100800 */
[----:B0-----:R-:W-:Y:S02]  /*13400*/  @P0 IMAD.MOV.U32 R42, RZ, RZ, R41 ;  /* 0x000000ffff2a0224 */ /* 0x001fe400078e0029 */
[----:B------:R-:W-:Y:S01]  /*13410*/  @P0 IMAD.MOV.U32 R43, RZ, RZ, R44 ;  /* 0x000000ffff2b0224 */ /* 0x000fe200078e002c */
[----:B------:R-:W-:Y:S01]  /*13420*/  ISETP.GT.U32.AND P4, PT, R39, R74, PT ;  /* 0x0000004a2700720c */ /* 0x000fe20003f84070 */
[----:B------:R-:W0:Y:S03]  /*13430*/  LDCU UR13, c[0x0][0x3b0] ;  /* 0x00007600ff0d77ac */ /* 0x000e260008000800 */
[----:B------:R1:W2:Y:S01]  /*13440*/  @P0 LDG.E.U8 R69, desc[UR18][R42.64] ;  /* 0x000000122a450981 */ /* 0x0002a2000c1e1100 */
[----:B------:R-:W-:-:S02]  /*13450*/  SEL R71, R5, R71, !P3 ;  /* 0x0000004705477207 */ /* 0x000fc40005800000 */
[----:B-1----:R-:W-:-:S03]  /*13460*/  IADD3 R42, P2, PT, R70, R38, RZ ;  /* 0x00000026462a7210 */ /* 0x002fc60007f5e0ff */
[----:B------:R-:W-:Y:S01]  /*13470*/  IMAD R71, R71, UR4, RZ ;  /* 0x0000000447477c24 */ /* 0x000fe2000f8e02ff */
[----:B------:R-:W-:Y:S01]  /*13480*/  STL [R1+0x37c], R120 ;  /* 0x00037c7801007387 */ /* 0x000fe20000100800 */
[----:B------:R-:W1:Y:S01]  /*13490*/  LDCU UR4, c[0x0][0x3b0] ;  /* 0x00007600ff0477ac */ /* 0x000e620008000800 */
[----:B------:R-:W-:Y:S02]  /*134a0*/  LEA.HI.X.SX32 R43, R70, R35, 0x1, P2 ;  /* 0x00000023462b7211 */ /* 0x000fe400010f0eff */
[----:B------:R-:W-:Y:S01]  /*134b0*/  ISETP.GE.AND P2, PT, R135, RZ, PT ;  /* 0x000000ff8700720c */ /* 0x000fe20003f46270 */
[----:B------:R0:W-:Y:S01]  /*134c0*/  STL [R1+0x3a8], R41 ;  /* 0x0003a82901007387 */ /* 0x0001e20000100800 */
[----:B------:R-:W-:Y:S02]  /*134d0*/  @!P5 IMAD.MOV R72, RZ, RZ, -R72 ;  /* 0x000000ffff48d224 */ /* 0x000fe400078e0a48 */
[--C-:B------:R-:W-:Y:S01]  /*134e0*/  @!P6 IMAD.IADD R73, R73, 0x1, -R39.reuse ;  /* 0x000000014949e824 */ /* 0x100fe200078e0a27 */
[----:B------:R-:W-:Y:S01]  /*134f0*/  ISETP.GT.U32.AND P6, PT, R39, R76, PT ;  /* 0x0000004c2700720c */ /* 0x000fe20003fc4070 */
[----:B------:R-:W5:Y:S01]  /*13500*/  LDL.LU R15, [R1+0xa18] ;  /* 0x000a1800010f7983 */ /* 0x000f620000300800 */
[----:B------:R-:W-:Y:S01]  /*13510*/  @!P4 IMAD.IADD R74, R74, 0x1, -R39 ;  /* 0x000000014a4ac824 */ /* 0x000fe200078e0a27 */
[----:B0-----:R-:W-:-:S02]  /*13520*/  IADD3 R41, P5, PT, R71, R38, RZ ;  /* 0x0000002647297210 */ /* 0x001fc40007fbe0ff */
[----:B------:R0:W-:Y:S01]  /*13530*/  STL [R1+0x3a4], R44 ;  /* 0x0003a42c01007387 */ /* 0x0001e20000100800 */
[----:B------:R-:W-:Y:S02]  /*13540*/  SEL R72, R5, R72, !P3 ;  /* 0x0000004805487207 */ /* 0x000fe40005800000 */
[----:B------:R-:W-:Y:S01]  /*13550*/  @!P2 IMAD.MOV R73, RZ, RZ, -R73 ;  /* 0x000000ffff49a224 */ /* 0x000fe200078e0a49 */
[----:B------:R-:W-:Y:S01]  /*13560*/  PRMT R68, RZ, 0x7610, R68 ;  /* 0x00007610ff447816 */ /* 0x000fe20000000044 */
[----:B------:R-:W5:Y:S01]  /*13570*/  LDL.LU R138, [R1+0xa14] ;  /* 0x000a1400018a7983 */ /* 0x000f620000300800 */
[----:B------:R-:W-:Y:S02]  /*13580*/  ISETP.GT.U32.AND P4, PT, R39, R74, PT ;  /* 0x0000004a2700720c */ /* 0x000fe40003f84070 */
[----:B0-----:R-:W-:Y:S01]  /*13590*/  LEA.HI.X.SX32 R44, R71, R35, 0x1, P5 ;  /* 0x00000023472c7211 */ /* 0x001fe200028f0eff */
[----:B------:R-:W-:Y:S01]  /*135a0*/  IMAD R72, R72, UR5, RZ ;  /* 0x0000000548487c24 */ /* 0x000fe2000f8e02ff */
[----:B------:R-:W-:Y:S01]  /*135b0*/  ISETP.GT.U32.AND P5, PT, R39, R75, PT ;  /* 0x0000004b2700720c */ /* 0x000fe20003fa4070 */
[----:B------:R0:W-:Y:S01]  /*135c0*/  STL [R1+0x3b0], R42 ;  /* 0x0003b02a01007387 */ /* 0x0001e20000100800 */
[----:B------:R-:W-:Y:S01]  /*135d0*/  PRMT R67, RZ, 0x7610, R67 ;  /* 0x00007610ff437816 */ /* 0x000fe20000000043 */
[--C-:B------:R-:W-:Y:S01]  /*135e0*/  @!P6 IMAD.IADD R76, R76, 0x1, -R39.reuse ;  /* 0x000000014c4ce824 */ /* 0x100fe200078e0a27 */
[----:B------:R-:W-:Y:S01]  /*135f0*/  SEL R73, R5, R73, !P3 ;  /* 0x0000004905497207 */ /* 0x000fe20005800000 */
[----:B------:R-:W5:Y:S04]  /*13600*/  LDL.LU R135, [R1+0xa10] ;  /* 0x000a100001877983 */ /* 0x000f680000300800 */
[----:B------:R0:W2:Y:S01]  /*13610*/  @P0 LDG.E.U8 R68, desc[UR18][R42.64] ;  /* 0x000000122a440981 */ /* 0x0000a2000c1e1100 */
[----:B------:R-:W-:Y:S01]  /*13620*/  ISETP.GE.AND P2, PT, R12, RZ, PT ;  /* 0x000000ff0c00720c */ /* 0x000fe20003f46270 */
[----:B------:R-:W-:Y:S01]  /*13630*/  @!P4 IMAD.IADD R74, R74, 0x1, -R39 ;  /* 0x000000014a4ac824 */ /* 0x000fe200078e0a27 */
[----:B------:R-:W3:Y:S01]  /*13640*/  LDCU UR5, c[0x0][0x3b0] ;  /* 0x00007600ff0577ac */ /* 0x000ee20008000800 */
[----:B------:R1:W-:Y:S04]  /*13650*/  STL [R1+0x3ac], R43 ;  /* 0x0003ac2b01007387 */ /* 0x0003e80000100800 */
[----:B------:R-:W-:Y:S01]  /*13660*/  STL [R1+0x3b8], R41 ;  /* 0x0003b82901007387 */ /* 0x000fe20000100800 */
[----:B0-----:R-:W-:-:S03]  /*13670*/  @P0 IMAD.MOV.U32 R42, RZ, RZ, R41 ;  /* 0x000000ffff2a0224 */ /* 0x001fc600078e0029 */
[----:B------:R0:W-:Y:S01]  /*13680*/  STL [R1+0x3b4], R44 ;  /* 0x0003b42c01007387 */ /* 0x0001e20000100800 */
[----:B-1----:R-:W-:Y:S02]  /*13690*/  @P0 IMAD.MOV.U32 R43, RZ, RZ, R44 ;  /* 0x000000ffff2b0224 */ /* 0x002fe400078e002c */
[----:B------:R-:W-:Y:S01]  /*136a0*/  IMAD R73, R73, UR4, RZ ;  /* 0x0000000449497c24 */ /* 0x000fe2000f8e02ff */
[----:B------:R-:W5:Y:S01]  /*136b0*/  LDL.LU R12, [R1+0xa0c] ;  /* 0x000a0c00010c7983 */ /* 0x000f620000300800 */
[----:B------:R-:W-:-:S03]  /*136c0*/  @!P5 IMAD.IADD R75, R75, 0x1, -R39 ;  /* 0x000000014b4bd824 */ /* 0x000fc600078e0a27 */
[----:B------:R1:W2:Y:S01]  /*136d0*/  @P0 LDG.E.U8 R67, desc[UR18][R42.64] ;  /* 0x000000122a430981 */ /* 0x0002a2000c1e1100 */
[CC--:B0-----:R-:W-:Y:S01]  /*136e0*/  IADD3 R44, P6, PT, R72.reuse, R38.reuse, RZ ;  /* 0x00000026482c7210 */ /* 0x0c1fe20007fde0ff */
[----:B------:R-:W-:Y:S01]  /*136f0*/  @!P2 IMAD.MOV R74, RZ, RZ, -R74 ;  /* 0x000000ffff4aa224 */ /* 0x000fe200078e0a4a */
[----:B------:R-:W-:Y:S01]  /*13700*/  IADD3 R41, P4, PT, R73, R38, RZ ;  /* 0x0000002649297210 */ /* 0x000fe20007f9e0ff */
[----:B------:R-:W0:Y:S01]  /*13710*/  LDCU UR4, c[0x0][0x3b0] ;  /* 0x00007600ff0477ac */ /* 0x000e220008000800 */
[C---:B------:R-:W-:Y:S01]  /*13720*/  ISETP.GT.U32.AND P5, PT, R39.reuse, R76, PT ;  /* 0x0000004c2700720c */ /* 0x040fe20003fa4070 */
[----:B------:R-:W-:Y:S01]  /*13730*/  STL [R1+0x3c0], R44 ;  /* 0x0003c02c01007387 */ /* 0x000fe20000100800 */
[----:B-1----:R-:W-:Y:S02]  /*13740*/  LEA.HI.X.SX32 R42, R72, R35, 0x1, P6 ;  /* 0x00000023482a7211 */ /* 0x002fe400030f0eff */
[----:B------:R-:W-:-:S03]  /*13750*/  ISETP.GT.U32.AND P6, PT, R39, R75, PT ;  /* 0x0000004b2700720c */ /* 0x000fc60003fc4070 */
[----:B------:R1:W-:Y:S01]  /*13760*/  STL [R1+0x3bc], R42 ;  /* 0x0003bc2a01007387 */ /* 0x0003e20000100800 */
[----:B------:R-:W-:Y:S02]  /*13770*/  @P0 IMAD.MOV.U32 R43, RZ, RZ, R42 ;  /* 0x000000ffff2b0224 */ /* 0x000fe400078e002a */
[----:B-1----:R-:W-:Y:S01]  /*13780*/  @P0 IMAD.MOV.U32 R42, RZ, RZ, R44 ;  /* 0x000000ffff2a0224 */ /* 0x002fe200078e002c */
[----:B------:R-:W-:Y:S02]  /*13790*/  LEA.HI.X.SX32 R44, R73, R35, 0x1, P4 ;  /* 0x00000023492c7211 */ /* 0x000fe400020f0eff */
[----:B------:R-:W-:Y:S02]  /*137a0*/  ISETP.GE.AND P4, PT, R13, RZ, PT ;  /* 0x000000ff0d00720c */ /* 0x000fe40003f86270 */
[----:B------:R-:W-:Y:S01]  /*137b0*/  ISETP.GT.U32.AND P2, PT, R39, R79, PT ;  /* 0x0000004f2700720c */ /* 0x000fe20003f44070 */
[--C-:B------:R-:W-:Y:S02]  /*137c0*/  @!P5 IMAD.IADD R76, R76, 0x1, -R39.reuse ;  /* 0x000000014c4cd824 */ /* 0x100fe400078e0a27 */
[----:B------:R-:W-:Y:S01]  /*137d0*/  @!P6 IMAD.IADD R75, R75, 0x1, -R39 ;  /* 0x000000014b4be824 */ /* 0x000fe200078e0a27 */
[----:B------:R-:W-:-:S02]  /*137e0*/  ISETP.GE.AND P6, PT, R10, RZ, PT ;  /* 0x000000ff0a00720c */ /* 0x000fc40003fc6270 */
[----:B------:R-:W-:Y:S02]  /*137f0*/  ISETP.GT.U32.AND P5, PT, R39, R78, PT ;  /* 0x0000004e2700720c */ /* 0x000fe40003fa4070 */
[----:B------:R-:W-:-:S03]  /*13800*/  SEL R74, R5, R74, !P3 ;  /* 0x0000004a054a7207 */ /* 0x000fc60005800000 */
[----:B------:R-:W-:Y:S01]  /*13810*/  @!P4 IMAD.MOV R76, RZ, RZ, -R76 ;  /* 0x000000ffff4cc224 */ /* 0x000fe200078e0a4c */
[----:B------:R-:W-:Y:S01]  /*13820*/  PRMT R66, RZ, 0x7610, R66 ;  /* 0x00007610ff427816 */ /* 0x000fe20000000042 */
[----:B------:R-:W-:Y:S01]  /*13830*/  IMAD R74, R74, UR12, RZ ;  /* 0x0000000c4a4a7c24 */ /* 0x000fe2000f8e02ff */
[----:B------:R1:W-:Y:S01]  /*13840*/  STL [R1+0x3e8], R41 ;  /* 0x0003e82901007387 */ /* 0x0003e20000100800 */
[----:B------:R-:W-:Y:S01]  /*13850*/  @!P2 IMAD.IADD R79, R79, 0x1, -R39 ;  /* 0x000000014f4fa824 */ /* 0x000fe200078e0a27 */
[----:B------:R-:W-:Y:S01]  /*13860*/  SEL R76, R5, R76, !P3 ;  /* 0x0000004c054c7207 */ /* 0x000fe20005800000 */
[----:B------:R-:W-:Y:S01]  /*13870*/  @!P6 IMAD.MOV R75, RZ, RZ, -R75 ;  /* 0x000000ffff4be224 */ /* 0x000fe200078e0a4b */
[----:B------:R0:W2:Y:S01]  /*13880*/  @P0 LDG.E.U8 R66, desc[UR18][R42.64] ;  /* 0x000000122a420981 */ /* 0x0000a2000c1e1100 */
[----:B------:R-:W-:Y:S01]  /*13890*/  @!P5 IMAD.IADD R78, R78, 0x1, -R39 ;  /* 0x000000014e4ed824 */ /* 0x000fe200078e0a27 */
[----:B------:R-:W-:Y:S01]  /*138a0*/  PRMT R65, RZ, 0x7610, R65 ;  /* 0x00007610ff417816 */ /* 0x000fe20000000041 */
[----:B---3--:R-:W-:Y:S01]  /*138b0*/  IMAD R76, R76, UR5, RZ ;  /* 0x000000054c4c7c24 */ /* 0x008fe2000f8e02ff */
[----:B------:R-:W-:Y:S01]  /*138c0*/  ISETP.GT.U32.AND P2, PT, R39, R79, PT ;  /* 0x0000004f2700720c */ /* 0x000fe20003f44070 */
[----:B------:R-:W5:Y:S01]  /*138d0*/  LDL.LU R13, [R1+0xa08] ;  /* 0x000a0800010d7983 */ /* 0x000f620000300800 */
[----:B------:R-:W-:Y:S01]  /*138e0*/  PRMT R64, RZ, 0x7610, R64 ;  /* 0x00007610ff407816 */ /* 0x000fe20000000040 */
[----:B------:R-:W3:Y:S01]  /*138f0*/  LDCU UR5, c[0x0][0x3b0] ;  /* 0x00007600ff0577ac */ /* 0x000ee20008000800 */
[----:B0-----:R-:W-:Y:S01]  /*13900*/  @P0 IMAD.MOV.U32 R42, RZ, RZ, R41 ;  /* 0x000000ffff2a0224 */ /* 0x001fe200078e0029 */
[-C--:B-1----:R-:W-:Y:S01]  /*13910*/  IADD3 R41, P4, PT, R74, R38.reuse, RZ ;  /* 0x000000264a297210 */ /* 0x082fe20007f9e0ff */
[----:B------:R0:W-:Y:S01]  /*13920*/  STL [R1+0x3e4], R44 ;  /* 0x0003e42c01007387 */ /* 0x0001e20000100800 */
[----:B------:R-:W-:Y:S01]  /*13930*/  @P0 IMAD.MOV.U32 R43, RZ, RZ, R44 ;  /* 0x000000ffff2b0224 */ /* 0x000fe200078e002c */
[----:B------:R-:W-:Y:S01]  /*13940*/  IADD3 R45, P5, PT, R76, R38, RZ ;  /* 0x000000264c2d7210 */ /* 0x000fe20007fbe0ff */
[----:B------:R-:W1:Y:S01]  /*13950*/  LDCU UR12, c[0x0][0x3b0] ;  /* 0x00007600ff0c77ac */ /* 0x000e620008000800 */
[----:B------:R-:W-:Y:S01]  /*13960*/  SEL R75, R5, R75, !P3 ;  /* 0x0000004b054b7207 */ /* 0x000fe20005800000 */
[----:B------:R-:W5:Y:S01]  /*13970*/  LDL.LU R10, [R1+0xa04] ;  /* 0x000a0400010a7983 */ /* 0x000f620000300800 */
[----:B------:R-:W-:-:S02]  /*13980*/  ISETP.GT.U32.AND P6, PT, R39, R78, PT ;  /* 0x0000004e2700720c */ /* 0x000fc40003fc4070 */
[----:B0-----:R-:W-:Y:S01]  /*13990*/  LEA.HI.X.SX32 R44, R74, R35, 0x1, P4 ;  /* 0x000000234a2c7211 */ /* 0x001fe200020f0eff */
[----:B------:R0:W2:Y:S01]  /*139a0*/  @P0 LDG.E.U8 R65, desc[UR18][R42.64] ;  /* 0x000000122a410981 */ /* 0x0000a2000c1e1100 */
[----:B------:R-:W-:Y:S02]  /*139b0*/  ISETP.GT.U32.AND P4, PT, R39, R77, PT ;  /* 0x0000004d2700720c */ /* 0x000fe40003f84070 */
[----:B------:R-:W-:Y:S01]  /*139c0*/  LEA.HI.X.SX32 R70, R76, R35, 0x1, P5 ;  /* 0x000000234c467211 */ /* 0x000fe200028f0eff */
[----:B------:R-:W-:Y:S01]  /*139d0*/  IMAD R75, R75, UR4, RZ ;  /* 0x000000044b4b7c24 */ /* 0x000fe2000f8e02ff */
[----:B------:R-:W-:Y:S01]  /*139e0*/  ISETP.GE.AND P5, PT, R11, RZ, PT ;  /* 0x000000ff0b00720c */ /* 0x000fe20003fa6270 */
[----:B------:R1:W-:Y:S01]  /*139f0*/  STL [R1+0x3f0], R41 ;  /* 0x0003f02901007387 */ /* 0x0003e20000100800 */
[----:B------:R-:W-:Y:S01]  /*13a00*/  @!P2 IMAD.IADD R79, R79, 0x1, -R39 ;  /* 0x000000014f4fa824 */ /* 0x000fe200078e0a27 */
[----:B------:R-:W-:Y:S02]  /*13a10*/  PRMT R63, RZ, 0x7610, R63 ;  /* 0x00007610ff3f7816 */ /* 0x000fe4000000003f */
[----:B------:R-:W-:-:S02]  /*13a20*/  @!P6 IMAD.IADD R78, R78, 0x1, -R39 ;  /* 0x000000014e4ee824 */ /* 0x000fc400078e0a27 */
[----:B0-----:R-:W-:Y:S01]  /*13a30*/  @P0 IMAD.MOV.U32 R42, RZ, RZ, R41 ;  /* 0x000000ffff2a0224 */ /* 0x001fe200078e0029 */
[----:B------:R0:W-:Y:S01]  /*13a40*/  STL [R1+0x3ec], R44 ;  /* 0x0003ec2c01007387 */ /* 0x0001e20000100800 */
[----:B------:R-:W-:Y:S01]  /*13a50*/  @P0 IMAD.MOV.U32 R43, RZ, RZ, R44 ;  /* 0x000000ffff2b0224 */ /* 0x000fe200078e002c */
[----:B------:R-:W-:Y:S01]  /*13a60*/  PRMT R62, RZ, 0x7610, R62 ;  /* 0x00007610ff3e7816 */ /* 0x000fe2000000003e */
[----:B------:R-:W-:Y:S01]  /*13a70*/  @!P4 IMAD.IADD R77, R77, 0x1, -R39 ;  /* 0x000000014d4dc824 */ /* 0x000fe200078e0a27 */
[C---:B-1----:R-:W-:Y:S01]  /*13a80*/  IADD3 R41, P2, PT, R75.reuse, R38, RZ ;  /* 0x000000264b297210 */ /* 0x042fe20007f5e0ff */
[----:B------:R-:W1:Y:S01]  /*13a90*/  LDCU UR4, c[0x0][0x3b0] ;  /* 0x00007600ff0477ac */ /* 0x000e620008000800 */
[----:B------:R-:W-:Y:S01]  /*13aa0*/  ISETP.GE.AND P6, PT, R8, RZ, PT ;  /* 0x000000ff0800720c */ /* 0x000fe20003fc6270 */
[----:B------:R-:W-:Y:S01]  /*13ab0*/  @!P5 IMAD.MOV R79, RZ, RZ, -R79 ;  /* 0x000000ffff4fd224 */ /* 0x000fe200078e0a4f */
[----:B------:R3:W2:Y:S01]  /*13ac0*/  @P0 LDG.E.U8 R64, desc[UR18][R42.64] ;  /* 0x000000122a400981 */ /* 0x0006a2000c1e1100 */
[----:B0-----:R-:W-:-:S02]  /*13ad0*/  LEA.HI.X.SX32 R44, R75, R35, 0x1, P2 ;  /* 0x000000234b2c7211 */ /* 0x001fc400010f0eff */
[C---:B------:R-:W-:Y:S02]  /*13ae0*/  ISETP.GT.U32.AND P2, PT, R39.reuse, R80, PT ;  /* 0x000000502700720c */ /* 0x040fe40003f44070 */
[----:B------:R-:W-:Y:S02]  /*13af0*/  ISETP.GT.U32.AND P4, PT, R39, R77, PT ;  /* 0x0000004d2700720c */ /* 0x000fe40003f84070 */
[----:B------:R-:W-:Y:S01]  /*13b00*/  SEL R79, R5, R79, !P3 ;  /* 0x0000004f054f7207 */ /* 0x000fe20005800000 */
[----:B---3--:R-:W-:Y:S02]  /*13b10*/  @P0 IMAD.MOV.U32 R42, RZ, RZ, R45 ;  /* 0x000000ffff2a0224 */ /* 0x008fe400078e002d */
[----:B------:R-:W-:Y:S02]  /*13b20*/  @P0 IMAD.MOV.U32 R43, RZ, RZ, R70 ;  /* 0x000000ffff2b0224 */ /* 0x000fe400078e0046 */
[----:B------:R-:W-:-:S03]  /*13b30*/  IMAD R79, R79, UR13, RZ ;  /* 0x0000000d4f4f7c24 */ /* 0x000fc6000f8e02ff */
[----:B------:R0:W3:Y:S01]  /*13b40*/  @P0 LDG.E.U8 R63, desc[UR18][R42.64] ;  /* 0x000000122a3f0981 */ /* 0x0000e2000c1e1100 */
[----:B------:R-:W-:Y:S01]  /*13b50*/  @!P6 IMAD.MOV R78, RZ, RZ, -R78 ;  /* 0x000000ffff4ee224 */ /* 0x000fe200078e0a4e */
[----:B------:R-:W-:Y:S01]  /*13b60*/  ISETP.GE.AND P5, PT, R9, RZ, PT ;  /* 0x000000ff0900720c */ /* 0x000fe20003fa6270 */
[--C-:B------:R-:W-:Y:S01]  /*13b70*/  @!P2 IMAD.IADD R80, R80, 0x1, -R39.reuse ;  /* 0x000000015050a824 */ /* 0x100fe200078e0a27 */
[----:B------:R-:W-:Y:S01]  /*13b80*/  ISETP.GT.U32.AND P6, PT, R39, R81, PT ;  /* 0x000000512700720c */ /* 0x000fe20003fc4070 */
[----:B------:R-:W-:Y:S02]  /*13b90*/  @!P4 IMAD.IADD R77, R77, 0x1, -R39 ;  /* 0x000000014d4dc824 */ /* 0x000fe400078e0a27 */
[----:B0-----:R-:W-:Y:S02]  /*13ba0*/  @P0 IMAD.MOV.U32 R42, RZ, RZ, R41 ;  /* 0x000000ffff2a0224 */ /* 0x001fe400078e0029 */
[----:B------:R-:W-:Y:S01]  /*13bb0*/  @P0 IMAD.MOV.U32 R43, RZ, RZ, R44 ;  /* 0x000000ffff2b0224 */ /* 0x000fe200078e002c */
[----:B------:R-:W-:-:S02]  /*13bc0*/  SEL R78, R5, R78, !P3 ;  /* 0x0000004e054e7207 */ /* 0x000fc40005800000 */
[----:B------:R-:W-:Y:S02]  /*13bd0*/  ISETP.GT.U32.AND P2, PT, R39, R80, PT ;  /* 0x000000502700720c */ /* 0x000fe40003f44070 */
[----:B------:R0:W2:Y:S01]  /*13be0*/  @P0 LDG.E.U8 R62, desc[UR18][R42.64] ;  /* 0x000000122a3e0981 */ /* 0x0000a2000c1e1100 */
[----:B------:R-:W-:Y:S01]  /*13bf0*/  IMAD R78, R78, UR5, RZ ;  /* 0x000000054e4e7c24 */ /* 0x000fe2000f8e02ff */
[----:B------:R-:W1:Y:S02]  /*13c00*/  LDCU UR5, c[0x0][0x3b0] ;  /* 0x00007600ff0577ac */ /* 0x000e640008000800 */
[----:B------:R-:W-:Y:S01]  /*13c10*/  STL [R1+0x3f8], R45 ;  /* 0x0003f82d01007387 */ /* 0x000fe20000100800 */
[----:B------:R-:W-:-:S03]  /*13c20*/  @!P5 IMAD.MOV R77, RZ, RZ, -R77 ;  /* 0x000000ffff4dd224 */ /* 0x000fc600078e0a4d */
[----:B------:R-:W5:Y:S01]  /*13c30*/  LDL.LU R11, [R1+0xa00] ;  /* 0x000a0000010b7983 */ /* 0x000f620000300800 */
[----:B0-----:R-:W-:-:S04]  /*13c40*/  IADD3 R42, P4, PT, R79, R38, RZ ;  /* 0x000000264f2a7210 */ /* 0x001fc80007f9e0ff */
[----:B------:R-:W-:Y:S02]  /*13c50*/  LEA.HI.X.SX32 R43, R79, R35, 0x1, P4 ;  /* 0x000000234f2b7211 */ /* 0x000fe400020f0eff */
[----:B------:R-:W-:Y:S01]  /*13c60*/  ISETP.GE.AND P4, PT, R132, RZ, PT ;  /* 0x000000ff8400720c */ /* 0x000fe20003f86270 */
[----:B------:R-:W-:Y:S01]  /*13c70*/  STL [R1+0x3f4], R70 ;  /* 0x0003f44601007387 */ /* 0x000fe20000100800 */
[----:B------:R-:W-:-:S03]  /*13c80*/  @!P6 IMAD.IADD R81, R81, 0x1, -R39 ;  /* 0x000000015151e824 */ /* 0x000fc600078e0a27 */
[----:B------:R-:W5:Y:S04]  /*13c90*/  LDL.LU R8, [R1+0x9fc] ;  /* 0x0009fc0001087983 */ /* 0x000f680000300800 */
[----:B------:R0:W-:Y:S01]  /*13ca0*/  STL [R1+0x400], R41 ;  /* 0x0004002901007387 */ /* 0x0001e20000100800 */
[----:B------:R-:W-:Y:S01]  /*13cb0*/  @!P2 IMAD.IADD R80, R80, 0x1, -R39 ;  /* 0x000000015050a824 */ /* 0x000fe200078e0a27 */
[----:B------:R-:W-:Y:S02]  /*13cc0*/  ISETP.GT.U32.AND P6, PT, R39, R81, PT ;  /* 0x000000512700720c */ /* 0x000fe40003fc4070 */
[----:B------:R1:W-:Y:S01]  /*13cd0*/  STL [R1+0x3fc], R44 ;  /* 0x0003fc2c01007387 */ /* 0x0003e20000100800 */
[C---:B0-----:R-:W-:Y:S01]  /*13ce0*/  IADD3 R41, P5, PT, R78.reuse, R38, RZ ;  /* 0x000000264e297210 */ /* 0x041fe20007fbe0ff */
[----:B------:R-:W-:Y:S01]  /*13cf0*/  @!P4 IMAD.MOV R80, RZ, RZ, -R80 ;  /* 0x000000ffff50c224 */ /* 0x000fe200078e0a50 */
[----:B------:R-:W-:Y:S01]  /*13d00*/  PRMT R61, RZ, 0x7610, R61 ;  /* 0x00007610ff3d7816 */ /* 0x000fe2000000003d */
[----:B------:R-:W5:Y:S01]  /*13d10*/  LDL.LU R9, [R1+0x9f8] ;  /* 0x0009f80001097983 */ /* 0x000f620000300800 */
[----:B-1----:R-:W-:-:S02]  /*13d20*/  LEA.HI.X.SX32 R44, R78, R35, 0x1, P5 ;  /* 0x000000234e2c7211 */ /* 0x002fc400028f0eff */
[----:B------:R-:W-:Y:S01]  /*13d30*/  ISETP.GT.U32.AND P5, PT, R39, R82, PT ;  /* 0x000000522700720c */ /* 0x000fe20003fa4070 */
[----:B------:R0:W-:Y:S01]  /*13d40*/  STL [R1+0x428], R42 ;  /* 0x0004282a01007387 */ /* 0x0001e20000100800 */
[----:B------:R-:W-:Y:S02]  /*13d50*/  ISETP.GE.AND P2, PT, R130, RZ, PT ;  /* 0x000000ff8200720c */ /* 0x000fe40003f46270 */
[----:B------:R-:W-:Y:S01]  /*13d60*/  SEL R77, R5, R77, !P3 ;  /* 0x0000004d054d7207 */ /* 0x000fe20005800000 */
[----:B------:R-:W5:Y:S01]  /*13d70*/  LDL.LU R132, [R1+0x9f4] ;  /* 0x0009f40001847983 */ /* 0x000f620000300800 */
[----:B------:R-:W-:Y:S02]  /*13d80*/  ISETP.GT.U32.AND P4, PT, R39, R84, PT ;  /* 0x000000542700720c */ /* 0x000fe40003f84070 */
[----:B------:R-:W-:Y:S01]  /*13d90*/  PRMT R60, RZ, 0x7610, R60 ;  /* 0x00007610ff3c7816 */ /* 0x000fe2000000003c */
[----:B------:R-:W-:Y:S01]  /*13da0*/  STL [R1+0x430], R41 ;  /* 0x0004302901007387 */ /* 0x000fe20000100800 */
[----:B------:R-:W-:Y:S01]  /*13db0*/  SEL R80, R5, R80, !P3 ;  /* 0x0000005005507207 */ /* 0x000fe20005800000 */
[----:B------:R-:W-:Y:S01]  /*13dc0*/  IMAD R77, R77, UR4, RZ ;  /* 0x000000044d4d7c24 */ /* 0x000fe2000f8e02ff */
[----:B------:R-:W1:Y:S01]  /*13dd0*/  LDCU UR4, c[0x0][0x3b0] ;  /* 0x00007600ff0477ac */ /* 0x000e620008000800 */
[----:B------:R0:W-:Y:S04]  /*13de0*/  STL [R1+0x424], R43 ;  /* 0x0004242b01007387 */ /* 0x0001e80000100800 */
[----:B------:R0:W2:Y:S01]  /*13df0*/  @P0 LDG.E.U8 R61, desc[UR18][R42.64] ;  /* 0x000000122a3d0981 */ /* 0x0000a2000c1e1100 */
[----:B------:R-:W-:-:S02]  /*13e00*/  @!P6 IMAD.IADD R81, R81, 0x1, -R39 ;  /* 0x000000015151e824 */ /* 0x000fc400078e0a27 */
[----:B------:R-:W-:Y:S02]  /*13e10*/  IMAD R80, R80, UR5, RZ ;  /* 0x0000000550507c24 */ /* 0x000fe4000f8e02ff */
[--C-:B------:R-:W-:Y:S02]  /*13e20*/  @!P5 IMAD.IADD R82, R82, 0x1, -R39.reuse ;  /* 0x000000015252d824 */ /* 0x100fe400078e0a27 */
[----:B------:R-:W-:Y:S01]  /*13e30*/  @!P4 IMAD.IADD R84, R84, 0x1, -R39 ;  /* 0x000000015454c824 */ /* 0x000fe200078e0a27 */
[----:B------:R1:W-:Y:S01]  /*13e40*/  STL [R1+0x42c], R44 ;  /* 0x00042c2c01007387 */ /* 0x0003e20000100800 */
[----:B0-----:R-:W-:Y:S02]  /*13e50*/  @P0 IMAD.MOV.U32 R42, RZ, RZ, R41 ;  /* 0x000000ffff2a0224 */ /* 0x001fe400078e0029 */
[----:B------:R-:W-:Y:S02]  /*13e60*/  @P0 IMAD.MOV.U32 R43, RZ, RZ, R44 ;  /* 0x000000ffff2b0224 */ /* 0x000fe400078e002c */
[----:B------:R-:W-:Y:S01]  /*13e70*/  @!P2 IMAD.MOV R81, RZ, RZ, -R81 ;  /* 0x000000ffff51a224 */ /* 0x000fe200078e0a51 */
[----:B------:R-:W-:Y:S01]  /*13e80*/  ISETP.GT.U32.AND P6, PT, R39, R82, PT ;  /* 0x000000522700720c */ /* 0x000fe20003fc4070 */
[----:B------:R-:W5:Y:S01]  /*13e90*/  LDL.LU R130, [R1+0x9f0] ;  /* 0x0009f00001827983 */ /* 0x000f620000300800 */
[----:B------:R-:W-:Y:S01]  /*13ea0*/  PRMT R59, RZ, 0x7610, R59 ;  /* 0x00007610ff3b7816 */ /* 0x000fe2000000003b */
[----:B------:R-:W0:Y:S02]  /*13eb0*/  LDCU UR5, c[0x0][0x3b0] ;  /* 0x00007600ff0577ac */ /* 0x000e240008000800 */
[----:B------:R1:W2:Y:S01]  /*13ec0*/  @P0 LDG.E.U8 R60, desc[UR18][R42.64] ;  /* 0x000000122a3c0981 */ /* 0x0002a2000c1e1100 */
[----:B------:R-:W-:-:S02]  /*13ed0*/  IADD3 R41, P2, PT, R80, R38, RZ ;  /* 0x0000002650297210 */ /* 0x000fc40007f5e0ff */
[----:B-1----:R-:W-:-:S04]  /*13ee0*/  IADD3 R42, P5, PT, R77, R38, RZ ;  /* 0x000000264d2a7210 */ /* 0x002fc80007fbe0ff */
[----:B------:R-:W-:Y:S02]  /*13ef0*/  LEA.HI.X.SX32 R43, R77, R35, 0x1, P5 ;  /* 0x000000234d2b7211 */ /* 0x000fe400028f0eff */
[----:B------:R-:W-:Y:S02]  /*13f00*/  ISETP.GT.U32.AND P5, PT, R39, R83, PT ;  /* 0x000000532700720c */ /* 0x000fe40003fa4070 */
[----:B------:R-:W-:Y:S02]  /*13f10*/  LEA.HI.X.SX32 R44, R80, R35, 0x1, P2 ;  /* 0x00000023502c7211 */ /* 0x000fe400010f0eff */
[----:B------:R-:W-:Y:S02]  /*13f20*/  ISETP.GE.AND P4, PT, R6, RZ, PT ;  /* 0x000000ff0600720c */ /* 0x000fe40003f86270 */
[----:B------:R-:W-:Y:S01]  /*13f30*/  SEL R81, R5, R81, !P3 ;  /* 0x0000005105517207 */ /* 0x000fe20005800000 */
[----:B------:R1:W-:Y:S01]  /*13f40*/  STL [R1+0x438], R42 ;  /* 0x0004382a01007387 */ /* 0x0003e20000100800 */
[----:B------:R-:W-:Y:S01]  /*13f50*/  ISETP.GT.U32.AND P2, PT, R39, R84, PT ;  /* 0x000000542700720c */ /* 0x000fe20003f44070 */
[----:B------:R-:W-:-:S02]  /*13f60*/  @!P6 IMAD.IADD R82, R82, 0x1, -R39 ;  /* 0x000000015252e824 */ /* 0x000fc400078e0a27 */
[----:B------:R-:W-:Y:S01]  /*13f70*/  IMAD R81, R81, UR4, RZ ;  /* 0x0000000451517c24 */ /* 0x000fe2000f8e02ff */
[----:B------:R0:W-:Y:S01]  /*13f80*/  STL [R1+0x434], R43 ;  /* 0x0004342b01007387 */ /* 0x0001e20000100800 */
[--C-:B------:R-:W-:Y:S01]  /*13f90*/  @!P5 IMAD.IADD R83, R83, 0x1, -R39.reuse ;  /* 0x000000015353d824 */ /* 0x100fe200078e0a27 */
[----:B------:R-:W-:Y:S01]  /*13fa0*/  PRMT R58, RZ, 0x7610, R58 ;  /* 0x00007610ff3a7816 */ /* 0x000fe2000000003a */
[----:B------:R-:W4:Y:S01]  /*13fb0*/  LDCU UR4, c[0x0][0x3b0] ;  /* 0x00007600ff0477ac */ /* 0x000f220008000800 */
[----:B------:R1:W2:Y:S01]  /*13fc0*/  @P0 LDG.E.U8 R59, desc[UR18][R42.64] ;  /* 0x000000122a3b0981 */ /* 0x0002a2000c1e1100 */
[C---:B------:R-:W-:Y:S01]  /*13fd0*/  ISETP.GT.U32.AND P6, PT, R39.reuse, R85, PT ;  /* 0x000000552700720c */ /* 0x040fe20003fc4070 */
[----:B------:R-:W-:Y:S02]  /*13fe0*/  @!P4 IMAD.MOV R82, RZ, RZ, -R82 ;  /* 0x000000ffff52c224 */ /* 0x000fe400078e0a52 */
[----:B------:R0:W-:Y:S01]  /*13ff0*/  STL [R1+0x440], R41 ;  /* 0x0004402901007387 */ /* 0x0001e20000100800 */
[----:B------:R-:W-:Y:S01]  /*14000*/  @!P2 IMAD.IADD R84, R84, 0x1, -R39 ;  /* 0x000000015454a824 */ /* 0x000fe200078e0a27 */
[----:B------:R-:W-:Y:S01]  /*14010*/  ISETP.GT.U32.AND P5, PT, R39, R83, PT ;  /* 0x000000532700720c */ /* 0x000fe20003fa4070 */
[----:B-1----:R-:W-:-:S02]  /*14020*/  @P0 IMAD.MOV.U32 R42, RZ, RZ, R41 ;  /* 0x000000ffff2a0224 */ /* 0x002fc400078e0029 */
[----:B0-----:R-:W-:Y:S01]  /*14030*/  @P0 IMAD.MOV.U32 R43, RZ, RZ, R44 ;  /* 0x000000ffff2b0224 */ /* 0x001fe200078e002c */
[----:B------:R-:W-:-:S04]  /*14040*/  ISETP.GE.AND P4, PT, R7, RZ, PT ;  /* 0x000000ff0700720c */ /* 0x000fc80003f86270 */
[--C-:B------:R-:W-:Y:S01]  /*14050*/  @!P6 IMAD.IADD R85, R85, 0x1, -R39.reuse ;  /* 0x000000015555e824 */ /* 0x100fe200078e0a27 */
[----:B------:R-:W-:Y:S01]  /*14060*/  IADD3 R41, P2, PT, R81, R38, RZ ;  /* 0x0000002651297210 */ /* 0x000fe20007f5e0ff */
[----:B------:R-:W5:Y:S04]  /*14070*/  LDL.LU R6, [R1+0x9ec] ;  /* 0x0009ec0001067983 */ /* 0x000f680000300800 */
[----:B------:R0:W2:Y:S01]  /*14080*/  @P0 LDG.E.U8 R58, desc[UR18][R42.64] ;  /* 0x000000122a3a0981 */ /* 0x0000a2000c1e1100 */
[----:B------:R-:W-:Y:S02]  /*14090*/  SEL R82, R5, R82, !P3 ;  /* 0x0000005205527207 */ /* 0x000fe40005800000 */
[----:B0-----:R-:W-:Y:S02]  /*140a0*/  LEA.HI.X.SX32 R42, R81, R35, 0x1, P2 ;  /* 0x00000023512a7211 */ /* 0x001fe400010f0eff */
[----:B------:R-:W-:Y:S01]  /*140b0*/  ISETP.GE.AND P2, PT, R126, RZ, PT ;  /* 0x000000ff7e00720c */ /* 0x000fe20003f46270 */
[----:B------:R-:W-:Y:S01]  /*140c0*/  STL [R1+0x43c], R44 ;  /* 0x00043c2c01007387 */ /* 0x000fe20000100800 */
[----:B------:R-:W-:Y:S01]  /*140d0*/  @!P5 IMAD.IADD R83, R83, 0x1, -R39 ;  /* 0x000000015353d824 */ /* 0x000fe200078e0a27 */
[----:B------:R-:W-:Y:S01]  /*140e0*/  ISETP.GT.U32.AND P6, PT, R39, R85, PT ;  /* 0x000000552700720c */ /* 0x000fe20003fc4070 */
[----:B------:R-:W-:Y:S01]  /*140f0*/  IMAD R82, R82, UR5, RZ ;  /* 0x0000000552527c24 */ /* 0x000fe2000f8e02ff */
[----:B------:R-:W5:Y:S01]  /*14100*/  LDL.LU R7, [R1+0x9e8] ;  /* 0x0009e80001077983 */ /* 0x000f620000300800 */
[----:B------:R-:W-:Y:S01]  /*14110*/  @!P4 IMAD.MOV R84, RZ, RZ, -R84 ;  /* 0x000000ffff54c224 */ /* 0x000fe200078e0a54 */
[----:B------:R-:W-:Y:S01]  /*14120*/  PRMT R57, RZ, 0x7610, R57 ;  /* 0x00007610ff397816 */ /* 0x000fe20000000039 */
[----:B------:R-:W-:Y:S01]  /*14130*/  @P0 IMAD.MOV.U32 R43, RZ, RZ, R42 ;  /* 0x000000ffff2b0224 */ /* 0x000fe200078e002a */
[----:B------:R-:W-:Y:S01]  /*14140*/  STL [R1+0x468], R41 ;  /* 0x0004682901007387 */ /* 0x000fe20000100800 */
[----:B------:R-:W-:Y:S01]  /*14150*/  ISETP.GE.AND P5, PT, R125, RZ, PT ;  /* 0x000000ff7d00720c */ /* 0x000fe20003fa6270 */
[----:B------:R-:W0:Y:S02]  /*14160*/  LDCU UR5, c[0x0][0x3b0] ;  /* 0x00007600ff0577ac */ /* 0x000e240008000800 */
[----:B------:R-:W5:Y:S01]  /*14170*/  LDL.LU R126, [R1+0x9e4] ;  /* 0x0009e400017e7983 */ /* 0x000f620000300800 */
[----:B------:R-:W-:-:S03]  /*14180*/  @!P2 IMAD.MOV R83, RZ, RZ, -R83 ;  /* 0x000000ffff53a224 */ /* 0x000fc600078e0a53 */
[----:B------:R1:W-:Y:S01]  /*14190*/  STL [R1+0x464], R42 ;  /* 0x0004642a01007387 */ /* 0x0003e20000100800 */
[----:B------:R-:W-:Y:S02]  /*141a0*/  SEL R84, R5, R84, !P3 ;  /* 0x0000005405547207 */ /* 0x000fe40005800000 */
[----:B------:R-:W-:Y:S01]  /*141b0*/  ISETP.GT.U32.AND P4, PT, R39, R86, PT ;  /* 0x000000562700720c */ /* 0x000fe20003f84070 */
[----:B------:R-:W5:Y:S01]  /*141c0*/  LDL.LU R125, [R1+0x9e0] ;  /* 0x0009e000017d7983 */ /* 0x000f620000300800 */
[----:B-1----:R-:W-:Y:S01]  /*141d0*/  @P0 IMAD.MOV.U32 R42, RZ, RZ, R41 ;  /* 0x000000ffff2a0224 */ /* 0x002fe200078e0029 */
[----:B------:R-:W-:Y:S01]  /*141e0*/  IADD3 R41, P2, PT, R82, R38, RZ ;  /* 0x0000002652297210 */ /* 0x000fe20007f5e0ff */
[----:B----4-:R-:W-:Y:S01]  /*141f0*/  IMAD R84, R84, UR4, RZ ;  /* 0x0000000454547c24 */ /* 0x010fe2000f8e02ff */
[----:B------:R-:W-:Y:S01]  /*14200*/  SEL R83, R5, R83, !P3 ;  /* 0x0000005305537207 */ /* 0x000fe20005800000 */
[----:B------:R-:W-:Y:S01]  /*14210*/  @!P6 IMAD.IADD R85, R85, 0x1, -R39 ;  /* 0x000000015555e824 */ /* 0x000fe200078e0a27 */
[----:B------:R1:W4:Y:S01]  /*14220*/  @P0 LDG.E.U8 R57, desc[UR18][R42.64] ;  /* 0x000000122a390981 */ /* 0x000322000c1e1100 */
[----:B------:R-:W-:-:S05]  /*14230*/  PRMT R56, RZ, 0x7610, R56 ;  /* 0x00007610ff387816 */ /* 0x000fca0000000038 */
[----:B------:R-:W-:Y:S01]  /*14240*/  @!P4 IMAD.IADD R86, R86, 0x1, -R39 ;  /* 0x000000015656c824 */ /* 0x000fe200078e0a27 */
[----:B------:R-:W-:Y:S01]  /*14250*/  PRMT R55, RZ, 0x7610, R55 ;  /* 0x00007610ff377816 */ /* 0x000fe20000000037 */
[----:B------:R-:W-:Y:S01]  /*14260*/  STL [R1+0x470], R41 ;  /* 0x0004702901007387 */ /* 0x000fe20000100800 */
[----:B------:R-:W-:Y:S01]  /*14270*/  PRMT R54, RZ, 0x7610, R54 ;  /* 0x00007610ff367816 */ /* 0x000fe20000000036 */
[----:B------:R-:W0:Y:S01]  /*14280*/  LDCU UR4, c[0x0][0x3b0] ;  /* 0x00007600ff0477ac */ /* 0x000e220008000800 */
[----:B-1----:R-:W-:Y:S01]  /*14290*/  LEA.HI.X.SX32 R42, R82, R35, 0x1, P2 ;  /* 0x00000023522a7211 */ /* 0x002fe200010f0eff */
[----:B------:R-:W-:-:S04]  /*142a0*/  IMAD R83, R83, UR12, RZ ;  /* 0x0000000c53537c24 */ /* 0x000fc8000f8e02ff */
[----:B------:R1:W-:Y:S01]  /*142b0*/  STL [R1+0x46c], R42 ;  /* 0x00046c2a01007387 */ /* 0x0003e20000100800 */
[----:B------:R-:W-:Y:S02]  /*142c0*/  @P0 IMAD.MOV.U32 R43, RZ, RZ, R42 ;  /* 0x000000ffff2b0224 */ /* 0x000fe400078e002a */
[----:B------:R-:W-:Y:S02]  /*142d0*/  @!P5 IMAD.MOV R85, RZ, RZ, -R85 ;  /* 0x000000ffff55d224 */ /* 0x000fe400078e0a55 */
[----:B-1----:R-:W-:Y:S01]  /*142e0*/  @P0 IMAD.MOV.U32 R42, RZ, RZ, R41 ;  /* 0x000000ffff2a0224 */ /* 0x002fe200078e0029 */
[CC--:B------:R-:W-:Y:S02]  /*142f0*/  IADD3 R41, P2, PT, R84.reuse, R38.reuse, RZ ;  /* 0x0000002654297210 */ /* 0x0c0fe40007f5e0ff */
[----:B------:R-:W-:Y:S02]  /*14300*/  IADD3 R44, P4, PT, R83, R38, RZ ;  /* 0x00000026532c7210 */ /* 0x000fe40007f9e0ff */
[----:B------:R-:W-:Y:S01]  /*14310*/  LEA.HI.X.SX32 R70, R84, R35, 0x1, P2 ;  /* 0x0000002354467211 */ /* 0x000fe200010f0eff */
[----:B------:R1:W2:Y:S01]  /*14320*/  @P0 LDG.E.U8 R56, desc[UR18][R42.64] ;  /* 0x000000122a380981 */ /* 0x0002a2000c1e1100 */
[----:B------:R-:W-:-:S02]  /*14330*/  SEL R85, R5, R85, !P3 ;  /* 0x0000005505557207 */ /* 0x000fc40005800000 */
[----:B------:R-:W-:Y:S02]  /*14340*/  ISETP.GT.U32.AND P2, PT, R39, R86, PT ;  /* 0x000000562700720c */ /* 0x000fe40003f44070 */
[----:B------:R-:W-:Y:S01]  /*14350*/  LEA.HI.X.SX32 R45, R83, R35, 0x1, P4 ;  /* 0x00000023532d7211 */ /* 0x000fe200020f0eff */
[----:B0-----:R-:W-:Y:S02]  /*14360*/  IMAD R85, R85, UR5, RZ ;  /* 0x0000000555557c24 */ /* 0x001fe4000f8e02ff */
[----:B-1----:R-:W-:Y:S02]  /*14370*/  @P0 IMAD.MOV.U32 R42, RZ, RZ, R41 ;  /* 0x000000ffff2a0224 */ /* 0x002fe400078e0029 */
[----:B------:R-:W-:Y:S01]  /*14380*/  @P0 IMAD.MOV.U32 R43, RZ, RZ, R70 ;  /* 0x000000ffff2b0224 */ /* 0x000fe200078e0046 */
[----:B------:R-:W-:Y:S01]  /*14390*/  ISETP.GE.AND P4, PT, R4, RZ, PT ;  /* 0x000000ff0400720c */ /* 0x000fe20003f86270 */
[----:B------:R0:W-:Y:S01]  /*143a0*/  STL [R1+0x478], R41 ;  /* 0x0004782901007387 */ /* 0x0001e20000100800 */
[----:B------:R-:W-:-:S03]  /*143b0*/  PRMT R53, RZ, 0x7610, R53 ;  /* 0x00007610ff357816 */ /* 0x000fc60000000035 */
[----:B------:R-:W-:Y:S01]  /*143c0*/  @!P2 IMAD.IADD R86, R86, 0x1, -R39 ;  /* 0x000000015656a824 */ /* 0x000fe200078e0a27 */
[----:B------:R-:W-:Y:S01]  /*143d0*/  PRMT R52, RZ, 0x7610, R52 ;  /* 0x00007610ff347816 */ /* 0x000fe20000000034 */
[----:B------:R1:W2:Y:S01]  /*143e0*/  @P0 LDG.E.U8 R55, desc[UR18][R42.64] ;  /* 0x000000122a370981 */ /* 0x0002a2000c1e1100 */
[----:B------:R-:W-:Y:S02]  /*143f0*/  PRMT R51, RZ, 0x7610, R51 ;  /* 0x00007610ff337816 */ /* 0x000fe40000000033 */
[----:B------:R-:W-:Y:S02]  /*14400*/  PRMT R50, RZ, 0x7610, R50 ;  /* 0x00007610ff327816 */ /* 0x000fe40000000032 */
[----:B------:R-:W-:Y:S02]  /*14410*/  PRMT R49, RZ, 0x7610, R49 ;  /* 0x00007610ff317816 */ /* 0x000fe40000000031 */
[----:B------:R-:W-:Y:S01]  /*14420*/  PRMT R48, RZ, 0x7610, R48 ;  /* 0x00007610ff307816 */ /* 0x000fe20000000030 */
[C---:B------:R-:W-:Y:S01]  /*14430*/  VIADD R75, R0.reuse, 0x7d ;  /* 0x0000007d004b7836 */ /* 0x040fe20000000000 */
[----:B------:R-:W-:Y:S01]  /*14440*/  PRMT R47, RZ, 0x7610, R47 ;  /* 0x00007610ff2f7816 */ /* 0x000fe2000000002f */
[----:B-1----:R-:W-:Y:S01]  /*14450*/  @P0 IMAD.MOV.U32 R42, RZ, RZ, R44 ;  /* 0x000000ffff2a0224 */ /* 0x002fe200078e002c */
[----:B------:R-:W-:Y:S01]  /*14460*/  PRMT R46, RZ, 0x7610, R46 ;  /* 0x00007610ff2e7816 */ /* 0x000fe2000000002e */
[----:B------:R-:W-:Y:S01]  /*14470*/  @P0 IMAD.MOV.U32 R43, RZ, RZ, R45 ;  /* 0x000000ffff2b0224 */ /* 0x000fe200078e002d */
[----:B0-----:R-:W-:Y:S01]  /*14480*/  IADD3 R41, P5, PT, R85, R38, RZ ;  /* 0x0000002655297210 */ /* 0x001fe20007fbe0ff */
[----:B------:R0:W-:Y:S01]  /*14490*/  STL [R1+0x480], R44 ;  /* 0x0004802c01007387 */ /* 0x0001e20000100800 */
[C---:B------:R-:W-:Y:S01]  /*144a0*/  VIADD R73, R0.reuse, 0x7f ;  /* 0x0000007f00497836 */ /* 0x040fe20000000000 */
[----:B------:R-:W1:Y:S02]  /*144b0*/  LDCU UR5, c[0x0][0x3b0] ;  /* 0x00007600ff0577ac */ /* 0x000e640008000800 */
[----:B------:R0:W2:Y:S04]  /*144c0*/  @P0 LDG.E.U8 R54, desc[UR18][R42.64] ;  /* 0x000000122a360981 */ /* 0x0000a8000c1e1100 */
[----:B------:R-:W-:Y:S01]  /*144d0*/  STL [R1+0x474], R70 ;  /* 0x0004744601007387 */ /* 0x000fe20000100800 */
[----:B0-----:R-:W-:-:S03]  /*144e0*/  VIADD R44, R0, 0x6e ;  /* 0x0000006e002c7836 */ /* 0x001fc60000000000 */
[----:B------:R-:W-:Y:S01]  /*144f0*/  STL [R1+0x47c], R45 ;  /* 0x00047c2d01007387 */ /* 0x000fe20000100800 */
[----:B------:R-:W-:-:S03]  /*14500*/  LEA.HI.X.SX32 R42, R85, R35, 0x1, P5 ;  /* 0x00000023552a7211 */ /* 0x000fc600028f0eff */
[----:B------:R-:W5:Y:S01]  /*14510*/  LDL.LU R4, [R1+0x9dc] ;  /* 0x0009dc0001047983 */ /* 0x000f620000300800 */
[----:B------:R-:W-:Y:S02]  /*14520*/  @!P4 IMAD.MOV R86, RZ, RZ, -R86 ;  /* 0x000000ffff56c224 */ /* 0x000fe400078e0a56 */
[----:B------:R-:W-:Y:S01]  /*14530*/  @P0 IMAD.MOV.U32 R43, RZ, RZ, R42 ;  /* 0x000000ffff2b0224 */ /* 0x000fe200078e002a */
[----:B------:R-:W-:Y:S04]  /*14540*/  STL [R1+0x4a8], R41 ;  /* 0x0004a82901007387 */ /* 0x000fe80000100800 */
[----:B------:R0:W-:Y:S01]  /*14550*/  STL [R1+0x4a4], R42 ;  /* 0x0004a42a01007387 */ /* 0x0001e20000100800 */
[----:B------:R-:W-:Y:S01]  /*14560*/  SEL R86, R5, R86, !P3 ;  /* 0x0000005605567207 */ /* 0x000fe20005800000 */
[----:B0-----:R-:W-:Y:S01]  /*14570*/  @P0 IMAD.MOV.U32 R42, RZ, RZ, R41 ;  /* 0x000000ffff2a0224 */ /* 0x001fe200078e0029 */
[----:B------:R-:W-:-:S04]  /*14580*/  IABS R41, R44 ;  /* 0x0000002c00297213 */ /* 0x000fc80000000000 */
[----:B------:R0:W2:Y:S01]  /*14590*/  @P0 LDG.E.U8 R53, desc[UR18][R42.64] ;  /* 0x000000122a350981 */ /* 0x0000a2000c1e1100 */
[----:B------:R-:W-:Y:S01]  /*145a0*/  IMAD R86, R86, UR4, RZ ;  /* 0x0000000456567c24 */ /* 0x000fe2000f8e02ff */
[----:B------:R-:W-:Y:S01]  /*145b0*/  ISETP.GE.AND P4, PT, R44, RZ, PT ;  /* 0x000000ff2c00720c */ /* 0x000fe20003f86270 */
[----:B------:R-:W1:Y:S01]  /*145c0*/  LDCU UR4, c[0x0][0x3b0] ;  /* 0x00007600ff0477ac */ /* 0x000e620008000800 */
[----:B0-----:R-:W-:-:S04]  /*145d0*/  IMAD.HI.U32 R42, R40, R41, RZ ;  /* 0x00000029282a7227 */ /* 0x001fc800078e00ff */
[----:B------:R-:W-:Y:S01]  /*145e0*/  IMAD.MOV R42, RZ, RZ, -R42 ;  /* 0x000000ffff2a7224 */ /* 0x000fe200078e0a2a */
[----:B------:R-:W-:-:S03]  /*145f0*/  IADD3 R45, P2, PT, R86, R38, RZ ;  /* 0x00000026562d7210 */ /* 0x000fc60007f5e0ff */
[----:B------:R-:W-:Y:S01]  /*14600*/  IMAD R41, R39, R42, R41 ;  /* 0x0000002a27297224 */ /* 0x000fe200078e0229 */
[----:B------:R-:W-:-:S04]  /*14610*/  LEA.HI.X.SX32 R70, R86, R35, 0x1, P2 ;  /* 0x0000002356467211 */ /* 0x000fc800010f0eff */
[----:B------:R-:W-:Y:S01]  /*14620*/  ISETP.GT.U32.AND P2, PT, R39, R41, PT ;  /* 0x000000292700720c */ /* 0x000fe20003f44070 */
[----:B------:R-:W-:Y:S01]  /*14630*/  STL [R1+0x800], R44 ;  /* 0x0008002c01007387 */ /* 0x000fe20000100800 */
[----:B------:R-:W-:Y:S02]  /*14640*/  @P0 IMAD.MOV.U32 R42, RZ, RZ, R45 ;  /* 0x000000ffff2a0224 */ /* 0x000fe400078e002d */
[----:B------:R-:W-:Y:S01]  /*14650*/  @P0 IMAD.MOV.U32 R43, RZ, RZ, R70 ;  /* 0x000000ffff2b0224 */ /* 0x000fe200078e0046 */
[----:B------:R-:W-:Y:S04]  /*14660*/  STL [R1+0x4b0], R45 ;  /* 0x0004b02d01007387 */ /* 0x000fe80000100800 */
[----:B------:R0:W-:Y:S04]  /*14670*/  STL [R1+0x4ac], R70 ;  /* 0x0004ac4601007387 */ /* 0x0001e80000100800 */
[----:B------:R-:W-:Y:S01]  /*14680*/  @!P2 IMAD.IADD R41, R41, 0x1, -R39 ;  /* 0x000000012929a824 */ /* 0x000fe200078e0a27 */
[----:B------:R1:W2:Y:S01]  /*14690*/  @P0 LDG.E.U8 R52, desc[UR18][R42.64] ;  /* 0x000000122a340981 */ /* 0x0002a2000c1e1100 */
[----:B0-----:R-:W-:-:S03]  /*146a0*/  VIADD R70, R0, 0x6f ;  /* 0x0000006f00467836 */ /* 0x001fc60000000000 */
[----:B------:R-:W-:Y:S02]  /*146b0*/  ISETP.GT.U32.AND P2, PT, R39, R41, PT ;  /* 0x000000292700720c */ /* 0x000fe40003f44070 */
[----:B-1----:R-:W-:-:S05]  /*146c0*/  IABS R42, R70 ;  /* 0x00000046002a7213 */ /* 0x002fca0000000000 */
[----:B------:R-:W-:-:S04]  /*146d0*/  IMAD.HI.U32 R43, R40, R42, RZ ;  /* 0x0000002a282b7227 */ /* 0x000fc800078e00ff */
[----:B------:R-:W-:-:S04]  /*146e0*/  IMAD.MOV R43, RZ, RZ, -R43 ;  /* 0x000000ffff2b7224 */ /* 0x000fc800078e0a2b */
[----:B------:R-:W-:Y:S02]  /*146f0*/  IMAD R42, R39, R43, R42 ;  /* 0x0000002b272a7224 */ /* 0x000fe400078e022a */
[----:B------:R-:W-:-:S03]  /*14700*/  @!P2 IMAD.IADD R41, R41, 0x1, -R39 ;  /* 0x000000012929a824 */ /* 0x000fc600078e0a27 */
[----:B------:R-:W-:Y:S01]  /*14710*/  ISETP.GT.U32.AND P2, PT, R39, R42, PT ;  /* 0x0000002a2700720c */ /* 0x000fe20003f44070 */
[----:B------:R-:W-:-:S05]  /*14720*/  @!P4 IMAD.MOV R41, RZ, RZ, -R41 ;  /* 0x000000ffff29c224 */ /* 0x000fca00078e0a29 */
[----:B------:R-:W-:-:S05]  /*14730*/  SEL R41, R5, R41, !P3 ;  /* 0x0000002905297207 */ /* 0x000fca0005800000 */
[----:B------:R-:W-:Y:S01]  /*14740*/  IMAD R41, R41, UR4, RZ ;  /* 0x0000000429297c24 */ /* 0x000fe2000f8e02ff */
[----:B------:R-:W0:Y:S01]  /*14750*/  LDCU UR4, c[0x0][0x3b0] ;  /* 0x00007600ff0477ac */ /* 0x000e220008000800 */
[----:B------:R-:W-:-:S03]  /*14760*/  @!P2 IMAD.IADD R42, R42, 0x1, -R39 ;  /* 0x000000012a2aa824 */ /* 0x000fc600078e0a27 */
[----:B------:R-:W-:Y:S02]  /*14770*/  IADD3 R44, P4, PT, R41, R38, RZ ;  /* 0x00000026292c7210 */ /* 0x000fe40007f9e0ff */
[----:B------:R-:W-:Y:S02]  /*14780*/  ISETP.GT.U32.AND P2, PT, R39, R42, PT ;  /* 0x0000002a2700720c */ /* 0x000fe40003f44070 */
[----:B------:R-:W-:Y:S02]  /*14790*/  LEA.HI.X.SX32 R45, R41, R35, 0x1, P4 ;  /* 0x00000023292d7211 */ /* 0x000fe400020f0eff */
[----:B------:R-:W-:Y:S01]  /*147a0*/  ISETP.GE.AND P4, PT, R70, RZ, PT ;  /* 0x000000ff4600720c */ /* 0x000fe20003f86270 */
[----:B------:R-:W-:Y:S04]  /*147b0*/  STL [R1+0x7fc], R70 ;  /* 0x0007fc4601007387 */ /* 0x000fe80000100800 */
[----:B------:R1:W-:Y:S04]  /*147c0*/  STL [R1+0x4b8], R44 ;  /* 0x0004b82c01007387 */ /* 0x0003e80000100800 */
[----:B------:R1:W2:Y:S01]  /*147d0*/  @P0 LDG.E.U8 R51, desc[UR18][R44.64] ;  /* 0x000000122c330981 */ /* 0x0002a2000c1e1100 */
[----:B------:R-:W-:-:S04]  /*147e0*/  @!P2 IMAD.IADD R42, R42, 0x1, -R39 ;  /* 0x000000012a2aa824 */ /* 0x000fc800078e0a27 */
[----:B------:R-:W-:Y:S02]  /*147f0*/  @!P4 IMAD.MOV R42, RZ, RZ, -R42 ;  /* 0x000000ffff2ac224 */ /* 0x000fe400078e0a2a */
[----:B-1----:R-:W-:-:S03]  /*14800*/  VIADD R44, R0, 0x74 ;  /* 0x00000074002c7836 */ /* 0x002fc60000000000 */
[----:B------:R-:W-:Y:S02]  /*14810*/  SEL R43, R5, R42, !P3 ;  /* 0x0000002a052b7207 */ /* 0x000fe40005800000 */
[----:B------:R-:W-:-:S03]  /*14820*/  IABS R41, R44 ;  /* 0x0000002c00297213 */ /* 0x000fc60000000000 */
[----:B0-----:R-:W-:Y:S01]  /*14830*/  IMAD R43, R43, UR4, RZ ;  /* 0x000000042b2b7c24 */ /* 0x001fe2000f8e02ff */
[----:B------:R0:W-:Y:S01]  /*14840*/  STL [R1+0x4b4], R45 ;  /* 0x0004b42d01007387 */ /* 0x0001e20000100800 */
[----:B------:R-:W-:Y:S01]  /*14850*/  ISETP.GE.AND P4, PT, R44, RZ, PT ;  /* 0x000000ff2c00720c */ /* 0x000fe20003f86270 */
[----:B------:R-:W1:Y:S01]  /*14860*/  LDCU UR4, c[0x0][0x3b0] ;  /* 0x00007600ff0477ac */ /* 0x000e620008000800 */
[----:B------:R-:W-:-:S04]  /*14870*/  IMAD.HI.U32 R42, R40, R41, RZ ;  /* 0x00000029282a7227 */ /* 0x000fc800078e00ff */
[----:B------:R-:W-:Y:S01]  /*14880*/  IMAD.MOV R42, RZ, RZ, -R42 ;  /* 0x000000ffff2a7224 */ /* 0x000fe200078e0a2a */
[----:B0-----:R-:W-:-:S03]  /*14890*/  IADD3 R45, P2, PT, R43, R38, RZ ;  /* 0x000000262b2d7210 */ /* 0x001fc60007f5e0ff */
        /* <DEDUP_REMOVED lines=48> */
[----:B------:R0:W-:Y:S04]  /*14ba0*/  STL [R1+0x4f0], R45 ;  /* 0x0004f02d01007387 */ /* 0x0001e80000100800 */
[----:B------:R1:W2:Y:S01]  /*14bb0*/  @P0 LDG.E.U8 R48, desc[UR18][R42.64] ;  /* 0x000000122a300981 */ /* 0x0002a2000c1e1100 */
[----:B0-----:R-:W-:-:S03]  /*14bc0*/  VIADD R45, R0, 0x7c ;  /* 0x0000007c002d7836 */ /* 0x001fc60000000000 */
[----:B------:R-:W-:Y:S02]  /*14bd0*/  @!P2 IMAD.IADD R41, R41, 0x1, -R39 ;  /* 0x000000012929a824 */ /* 0x000fe400078e0a27 */
[----:B-1----:R-:W-:-:S03]  /*14be0*/  IABS R42, R45 ;  /* 0x0000002d002a7213 */ /* 0x002fc60000000000 */
[----:B------:R-:W-:Y:S02]  /*14bf0*/  ISETP.GT.U32.AND P2, PT, R39, R41, PT ;  /* 0x000000292700720c */ /* 0x000fe40003f44070 */
[----:B------:R-:W-:-:S04]  /*14c00*/  IMAD.HI.U32 R43, R40, R42, RZ ;  /* 0x0000002a282b7227 */ /* 0x000fc800078e00ff */
[----:B------:R-:W-:-:S04]  /*14c10*/  IMAD.MOV R43, RZ, RZ, -R43 ;  /* 0x000000ffff2b7224 */ /* 0x000fc800078e0a2b */
[----:B------:R-:W-:-:S03]  /*14c20*/  IMAD R42, R39, R43, R42 ;  /* 0x0000002b272a7224 */ /* 0x000fc600078e022a */
[----:B------:R-:W-:Y:S02]  /*14c30*/  @!P2 IMAD.IADD R41, R41, 0x1, -R39 ;  /* 0x000000012929a824 */ /* 0x000fe400078e0a27 */
[----:B------:R-:W-:Y:S02]  /*14c40*/  ISETP.GT.U32.AND P2, PT, R39, R42, PT ;  /* 0x0000002a2700720c */ /* 0x000fe40003f44070 */
[----:B------:R-:W-:Y:S01]  /*14c50*/  @!P4 IMAD.MOV R41, RZ, RZ, -R41 ;  /* 0x000000ffff29c224 */ /* 0x000fe200078e0a29 */
[----:B------:R-:W-:-:S10]  /*14c60*/  ISETP.GE.AND P4, PT, R45, RZ, PT ;  /* 0x000000ff2d00720c */ /* 0x000fd40003f86270 */
[----:B------:R-:W-:Y:S01]  /*14c70*/  @!P2 IMAD.IADD R42, R42, 0x1, -R39 ;  /* 0x000000012a2aa824 */ /* 0x000fe200078e0a27 */
[----:B------:R-:W-:-:S04]  /*14c80*/  SEL R41, R5, R41, !P3 ;  /* 0x0000002905297207 */ /* 0x000fc80005800000 */
[----:B------:R-:W-:Y:S01]  /*14c90*/  ISETP.GT.U32.AND P2, PT, R39, R42, PT ;  /* 0x0000002a2700720c */ /* 0x000fe20003f44070 */
[----:B------:R-:W-:Y:S01]  /*14ca0*/  IMAD R41, R41, UR4, RZ ;  /* 0x0000000429297c24 */ /* 0x000fe2000f8e02ff */
[----:B------:R-:W0:Y:S04]  /*14cb0*/  LDCU UR4, c[0x0][0x3b0] ;  /* 0x00007600ff0477ac */ /* 0x000e280008000800 */
[C---:B------:R-:W-:Y:S01]  /*14cc0*/  IADD3 R44, P5, PT, R41.reuse, R38, RZ ;  /* 0x00000026292c7210 */ /* 0x040fe20007fbe0ff */
[----:B------:R-:W-:Y:S06]  /*14cd0*/  STL [R1+0x4ec], R70 ;  /* 0x0004ec4601007387 */ /* 0x000fec0000100800 */
[----:B------:R-:W-:Y:S01]  /*14ce0*/  @!P2 IMAD.IADD R42, R42, 0x1, -R39 ;  /* 0x000000012a2aa824 */ /* 0x000fe200078e0a27 */
[----:B------:R-:W-:-:S03]  /*14cf0*/  LEA.HI.X.SX32 R41, R41, R35, 0x1, P5 ;  /* 0x0000002329297211 */ /* 0x000fc600028f0eff */
[----:B------:R-:W-:Y:S01]  /*14d00*/  @!P4 IMAD.MOV R42, RZ, RZ, -R42 ;  /* 0x000000ffff2ac224 */ /* 0x000fe200078e0a2a */
[----:B------:R1:W-:Y:S04]  /*14d10*/  STL [R1+0x7ec], R45 ;  /* 0x0007ec2d01007387 */ /* 0x0003e80000100800 */
[----:B------:R-:W-:Y:S01]  /*14d20*/  STL [R1+0x4f8], R44 ;  /* 0x0004f82c01007387 */ /* 0x000fe20000100800 */
[----:B------:R-:W-:-:S03]  /*14d30*/  SEL R42, R5, R42, !P3 ;  /* 0x0000002a052a7207 */ /* 0x000fc60005800000 */
[----:B------:R3:W-:Y:S01]  /*14d40*/  STL [R1+0x4f4], R41 ;  /* 0x0004f42901007387 */ /* 0x0007e20000100800 */
[----:B-1----:R-:W-:Y:S02]  /*14d50*/  @P0 IMAD.MOV.U32 R45, RZ, RZ, R41 ;  /* 0x000000ffff2d0224 */ /* 0x002fe400078e0029 */
[----:B0-----:R-:W-:Y:S01]  /*14d60*/  IMAD R43, R42, UR4, RZ ;  /* 0x000000042a2b7c24 */ /* 0x001fe2000f8e02ff */
[----:B------:R-:W-:Y:S01]  /*14d70*/  STL [R1+0x7e8], R75 ;  /* 0x0007e84b01007387 */ /* 0x000fe20000100800 */
[----:B------:R-:W-:Y:S01]  /*14d80*/  VIADD R72, R0, 0x77 ;  /* 0x0000007700487836 */ /* 0x000fe20000000000 */
[----:B------:R-:W-:Y:S01]  /*14d90*/  ISETP.GE.AND P4, PT, R75, RZ, PT ;  /* 0x000000ff4b00720c */ /* 0x000fe20003f86270 */
[----:B------:R-:W0:Y:S01]  /*14da0*/  LDCU UR4, c[0x0][0x3b0] ;  /* 0x00007600ff0477ac */ /* 0x000e220008000800 */
[----:B------:R1:W4:Y:S01]  /*14db0*/  @P0 LDG.E.U8 R47, desc[UR18][R44.64] ;  /* 0x000000122c2f0981 */ /* 0x000322000c1e1100 */
[----:B---3--:R-:W-:-:S05]  /*14dc0*/  IABS R41, R75 ;  /* 0x0000004b00297213 */ /* 0x008fca0000000000 */
[----:B------:R-:W-:-:S04]  /*14dd0*/  IMAD.HI.U32 R42, R40, R41, RZ ;  /* 0x00000029282a7227 */ /* 0x000fc800078e00ff */
[----:B-1----:R-:W-:Y:S01]  /*14de0*/  IMAD.MOV R44, RZ, RZ, -R42 ;  /* 0x000000ffff2c7224 */ /* 0x002fe200078e0a2a */
[----:B------:R-:W-:-:S03]  /*14df0*/  IADD3 R70, P2, PT, R43, R38, RZ ;  /* 0x000000262b467210 */ /* 0x000fc60007f5e0ff */
[----:B------:R-:W-:Y:S01]  /*14e00*/  IMAD R41, R39, R44, R41 ;  /* 0x0000002c27297224 */ /* 0x000fe200078e0229 */
[----:B------:R-:W-:-:S04]  /*14e10*/  LEA.HI.X.SX32 R71, R43, R35, 0x1, P2 ;  /* 0x000000232b477211 */ /* 0x000fc800010f0eff */
[----:B------:R-:W-:Y:S01]  /*14e20*/  ISETP.GT.U32.AND P2, PT, R39, R41, PT ;  /* 0x000000292700720c */ /* 0x000fe20003f44070 */
[----:B------:R-:W-:Y:S01]  /*14e30*/  STL [R1+0x520], R70 ;  /* 0x0005204601007387 */ /* 0x000fe20000100800 */
[----:B------:R-:W-:Y:S02]  /*14e40*/  @P0 IMAD.MOV.U32 R42, RZ, RZ, R70 ;  /* 0x000000ffff2a0224 */ /* 0x000fe400078e0046 */
[----:B------:R-:W-:Y:S01]  /*14e50*/  @P0 IMAD.MOV.U32 R43, RZ, RZ, R71 ;  /* 0x000000ffff2b0224 */ /* 0x000fe200078e0047 */
[----:B------:R1:W-:Y:S04]  /*14e60*/  STL [R1+0x51c], R71 ;  /* 0x00051c4701007387 */ /* 0x0003e80000100800 */
[----:B------:R3:W4:Y:S01]  /*14e70*/  @P0 LDG.E.U8 R46, desc[UR18][R42.64] ;  /* 0x000000122a2e0981 */ /* 0x000722000c1e1100 */
[----:B-1----:R-:W-:-:S03]  /*14e80*/  VIADD R71, R0, 0xd ;  /* 0x0000000d00477836 */ /* 0x002fc60000000000 */
[----:B------:R-:W-:Y:S02]  /*14e90*/  @!P2 IMAD.IADD R41, R41, 0x1, -R39 ;  /* 0x000000012929a824 */ /* 0x000fe400078e0a27 */
[----:B---3--:R-:W-:-:S03]  /*14ea0*/  IABS R42, R71 ;  /* 0x00000047002a7213 */ /* 0x008fc60000000000 */
[----:B------:R-:W-:Y:S02]  /*14eb0*/  ISETP.GT.U32.AND P2, PT, R39, R41, PT ;  /* 0x000000292700720c */ /* 0x000fe40003f44070 */
[----:B------:R-:W-:Y:S01]  /*14ec0*/  IMAD.HI.U32 R70, R40, R42, RZ ;  /* 0x0000002a28467227 */ /* 0x000fe200078e00ff */
[----:B------:R-:W-:-:S03]  /*14ed0*/  IABS R43, R73 ;  /* 0x00000049002b7213 */ /* 0x000fc60000000000 */
[----:B------:R-:W-:Y:S02]  /*14ee0*/  IMAD.MOV R70, RZ, RZ, -R70 ;  /* 0x000000ffff467224 */ /* 0x000fe400078e0a46 */
[----:B------:R-:W-:-:S04]  /*14ef0*/  IMAD.HI.U32 R45, R40, R43, RZ ;  /* 0x0000002b282d7227 */ /* 0x000fc800078e00ff */
[----:B------:R-:W-:Y:S02]  /*14f00*/  IMAD R42, R39, R70, R42 ;  /* 0x00000046272a7224 */ /* 0x000fe400078e022a */
[----:B------:R-:W-:Y:S01]  /*14f10*/  @!P2 IMAD.IADD R41, R41, 0x1, -R39 ;  /* 0x000000012929a824 */ /* 0x000fe200078e0a27 */
[----:B------:R-:W-:Y:S01]  /*14f20*/  IABS R44, R72 ;  /* 0x00000048002c7213 */ /* 0x000fe20000000000 */
[----:B------:R-:W-:Y:S01]  /*14f30*/  IMAD.MOV R45, RZ, RZ, -R45 ;  /* 0x000000ffff2d7224 */ /* 0x000fe200078e0a2d */
[----:B------:R-:W-:-:S03]  /*14f40*/  ISETP.GT.U32.AND P2, PT, R39, R42, PT ;  /* 0x0000002a2700720c */ /* 0x000fc60003f44070 */
[----:B------:R-:W-:Y:S02]  /*14f50*/  IMAD R43, R39, R45, R43 ;  /* 0x0000002d272b7224 */ /* 0x000fe400078e022b */
[----:B------:R-:W-:-:S04]  /*14f60*/  IMAD.HI.U32 R45, R40, R44, RZ ;  /* 0x0000002c282d7227 */ /* 0x000fc800078e00ff */
[----:B------:R-:W-:Y:S02]  /*14f70*/  IMAD.MOV R45, RZ, RZ, -R45 ;  /* 0x000000ffff2d7224 */ /* 0x000fe400078e0a2d */
[----:B------:R-:W-:Y:S02]  /*14f80*/  VIADD R74, R0, 0x7e ;  /* 0x0000007e004a7836 */ /* 0x000fe40000000000 */
[----:B------:R-:W-:Y:S02]  /*14f90*/  @!P4 IMAD.MOV R41, RZ, RZ, -R41 ;  /* 0x000000ffff29c224 */ /* 0x000fe400078e0a29 */
[----:B------:R-:W-:Y:S02]  /*14fa0*/  @!P2 IMAD.IADD R42, R42, 0x1, -R39 ;  /* 0x000000012a2aa824 */ /* 0x000fe400078e0a27 */
[----:B------:R-:W-:Y:S01]  /*14fb0*/  IMAD R44, R39, R45, R44 ;  /* 0x0000002d272c7224 */ /* 0x000fe200078e022c */
[----:B------:R-:W-:Y:S02]  /*14fc0*/  IABS R45, R74 ;  /* 0x0000004a002d7213 */ /* 0x000fe40000000000 */
[----:B------:R-:W-:-:S02]  /*14fd0*/  SEL R41, R5, R41, !P3 ;  /* 0x0000002905297207 */ /* 0x000fc40005800000 */
[----:B------:R-:W-:Y:S01]  /*14fe0*/  ISETP.GT.U32.AND P4, PT, R39, R42, PT ;  /* 0x0000002a2700720c */ /* 0x000fe20003f84070 */
[----:B------:R-:W-:Y:S01]  /*14ff0*/  IMAD.HI.U32 R40, R40, R45, RZ ;  /* 0x0000002d28287227 */ /* 0x000fe200078e00ff */
[----:B------:R-:W-:-:S03]  /*15000*/  ISETP.GE.AND P2, PT, R71, RZ, PT ;  /* 0x000000ff4700720c */ /* 0x000fc60003f46270 */
[----:B0-----:R-:W-:Y:S01]  /*15010*/  IMAD R41, R41, UR4, RZ ;  /* 0x0000000429297c24 */ /* 0x001fe2000f8e02ff */
[----:B------:R-:W-:Y:S01]  /*15020*/  STL [R1+0x7e4], R73 ;  /* 0x0007e44901007387 */ /* 0x000fe20000100800 */
[----:B------:R-:W-:Y:S01]  /*15030*/  IMAD.MOV R40, RZ, RZ, -R40 ;  /* 0x000000ffff287224 */ /* 0x000fe200078e0a28 */
[----:B------:R-:W-:Y:S01]  /*15040*/  ISETP.GT.U32.AND P6, PT, R39, R43, PT ;  /* 0x0000002b2700720c */ /* 0x000fe20003fc4070 */
[----:B------:R-:W0:Y:S01]  /*15050*/  LDCU UR4, c[0x0][0x3b0] ;  /* 0x00007600ff0477ac */ /* 0x000e220008000800 */
[----:B------:R-:W-:Y:S01]  /*15060*/  IADD3 R70, P5, PT, R41, R38, RZ ;  /* 0x0000002629467210 */ /* 0x000fe20007fbe0ff */
[----:B------:R-:W-:Y:S01]  /*15070*/  IMAD R40, R39, R40, R45 ;  /* 0x0000002827287224 */ /* 0x000fe200078e022d */
[----:B------:R1:W-:Y:S01]  /*15080*/  STL [R1+0x7dc], R71 ;  /* 0x0007dc4701007387 */ /* 0x0003e20000100800 */
[----:B------:R-:W-:-:S04]  /*15090*/  @!P4 IMAD.IADD R42, R42, 0x1, -R39 ;  /* 0x000000012a2ac824 */ /* 0x000fc800078e0a27 */
[----:B------:R-:W-:Y:S01]  /*150a0*/  @!P2 IMAD.MOV R42, RZ, RZ, -R42 ;  /* 0x000000ffff2aa224 */ /* 0x000fe200078e0a2a */
[----:B-1----:R-:W-:Y:S02]  /*150b0*/  LEA.HI.X.SX32 R71, R41, R35, 0x1, P5 ;  /* 0x0000002329477211 */ /* 0x002fe400028f0eff */
[C---:B------:R-:W-:Y:S02]  /*150c0*/  ISETP.GT.U32.AND P5, PT, R39.reuse, R40, PT ;  /* 0x000000282700720c */ /* 0x040fe40003fa4070 */
[----:B------:R-:W-:Y:S02]  /*150d0*/  ISETP.GT.U32.AND P4, PT, R39, R44, PT ;  /* 0x0000002c2700720c */ /* 0x000fe40003f84070 */
[----:B------:R-:W-:Y:S01]  /*150e0*/  SEL R42, R5, R42, !P3 ;  /* 0x0000002a052a7207 */ /* 0x000fe20005800000 */
[----:B------:R-:W-:-:S04]  /*150f0*/  @!P6 IMAD.IADD R43, R43, 0x1, -R39 ;  /* 0x000000012b2be824 */ /* 0x000fc800078e0a27 */
[----:B------:R-:W-:-:S04]  /*15100*/  IMAD R42, R42, UR11, RZ ;  /* 0x0000000b2a2a7c24 */ /* 0x000fc8000f8e02ff */
[--C-:B------:R-:W-:Y:S01]  /*15110*/  @!P5 IMAD.IADD R40, R40, 0x1, -R39.reuse ;  /* 0x000000012828d824 */ /* 0x100fe200078e0a27 */
[----:B------:R-:W-:Y:S01]  /*15120*/  IADD3 R75, P2, PT, R42, R38, RZ ;  /* 0x000000262a4b7210 */ /* 0x000fe20007f5e0ff */
[----:B------:R-:W-:-:S03]  /*15130*/  @!P4 IMAD.IADD R44, R44, 0x1, -R39 ;  /* 0x000000012c2cc824 */ /* 0x000fc600078e0a27 */
[C---:B------:R-:W-:Y:S02]  /*15140*/  ISETP.GT.U32.AND P5, PT, R39.reuse, R40, PT ;  /* 0x000000282700720c */ /* 0x040fe40003fa4070 */
[C---:B------:R-:W-:Y:S02]  /*15150*/  ISETP.GT.U32.AND P4, PT, R39.reuse, R43, PT ;  /* 0x0000002b2700720c */ /* 0x040fe40003f84070 */
[----:B------:R-:W-:Y:S02]  /*15160*/  LEA.HI.X.SX32 R76, R42, R35, 0x1, P2 ;  /* 0x000000232a4c7211 */ /* 0x000fe400010f0eff */
[----:B------:R-:W-:Y:S02]  /*15170*/  ISETP.GE.AND P2, PT, R74, RZ, PT ;  /* 0x000000ff4a00720c */ /* 0x000fe40003f46270 */
[----:B------:R-:W-:-:S05]  /*15180*/  ISETP.GT.U32.AND P6, PT, R39, R44, PT ;  /* 0x0000002c2700720c */ /* 0x000fca0003fc4070 */
[--C-:B------:R-:W-:Y:S02]  /*15190*/  @!P5 IMAD.IADD R40, R40, 0x1, -R39.reuse ;  /* 0x000000012828d824 */ /* 0x100fe400078e0a27 */
[----:B------:R-:W-:Y:S01]  /*151a0*/  @!P4 IMAD.IADD R43, R43, 0x1, -R39 ;  /* 0x000000012b2bc824 */ /* 0x000fe200078e0a27 */
[----:B------:R-:W-:-:S03]  /*151b0*/  ISETP.GE.AND P4, PT, R72, RZ, PT ;  /* 0x000000ff4800720c */ /* 0x000fc60003f86270 */
[----:B------:R-:W-:Y:S01]  /*151c0*/  @!P2 IMAD.MOV R40, RZ, RZ, -R40 ;  /* 0x000000ffff28a224 */ /* 0x000fe200078e0a28 */
[----:B------:R-:W-:-:S04]  /*151d0*/  ISETP.GE.AND P5, PT, R73, RZ, PT ;  /* 0x000000ff4900720c */ /* 0x000fc80003fa6270 */
[----:B------:R-:W-:Y:S01]  /*151e0*/  SEL R40, R5, R40, !P3 ;  /* 0x0000002805287207 */ /* 0x000fe20005800000 */
[----:B------:R-:W-:Y:S01]  /*151f0*/  @!P6 IMAD.IADD R44, R44, 0x1, -R39 ;  /* 0x000000012c2ce824 */ /* 0x000fe200078e0a27 */
[----:B------:R-:W-:-:S03]  /*15200*/  PRMT R45, RZ, 0x7610, R45 ;  /* 0x00007610ff2d7816 */ /* 0x000fc6000000002d */
[----:B------:R-:W-:Y:S01]  /*15210*/  IMAD R39, R40, UR5, RZ ;  /* 0x0000000528277c24 */ /* 0x000fe2000f8e02ff */
[----:B------:R-:W1:Y:S01]  /*15220*/  LDCU UR5, c[0x0][0x3b0] ;  /* 0x00007600ff0577ac */ /* 0x000e620008000800 */
[----:B------:R-:W-:Y:S01]  /*15230*/  STL [R1+0x7e0], R72 ;  /* 0x0007e04801007387 */ /* 0x000fe20000100800 */
[----:B------:R-:W-:Y:S01]  /*15240*/  @!P4 IMAD.MOV R44, RZ, RZ, -R44 ;  /* 0x000000ffff2cc224 */ /* 0x000fe200078e0a2c */
[----:B------:R-:W-:Y:S02]  /*15250*/  PRMT R41, RZ, 0x7610, R41 ;  /* 0x00007610ff297816 */ /* 0x000fe40000000029 */
[----:B------:R-:W-:Y:S04]  /*15260*/  STL [R1+0x7d8], R74 ;  /* 0x0007d84a01007387 */ /* 0x000fe80000100800 */
[----:B------:R3:W-:Y:S01]  /*15270*/  STL [R1+0x248], R70 ;  /* 0x0002484601007387 */ /* 0x0007e20000100800 */
[----:B------:R-:W-:-:S03]  /*15280*/  SEL R44, R5, R44, !P3 ;  /* 0x0000002c052c7207 */ /* 0x000fc60005800000 */
[----:B------:R1:W-:Y:S01]  /*15290*/  STL [R1+0x244], R71 ;  /* 0x0002444701007387 */ /* 0x0003e20000100800 */
[----:B------:R-:W-:-:S03]  /*152a0*/  @!P5 IMAD.MOV R43, RZ, RZ, -R43 ;  /* 0x000000ffff2bd224 */ /* 0x000fc600078e0a2b */
[----:B------:R3:W4:Y:S01]  /*152b0*/  @P0 LDG.E.U8 R45, desc[UR18][R70.64] ;  /* 0x00000012462d0981 */ /* 0x000722000c1e1100 */
[----:B------:R-:W-:Y:S01]  /*152c0*/  IADD3 R42, P2, PT, R39, R38, RZ ;  /* 0x00000026272a7210 */ /* 0x000fe20007f5e0ff */
[----:B0-----:R-:W-:Y:S01]  /*152d0*/  IMAD R44, R44, UR4, RZ ;  /* 0x000000042c2c7c24 */ /* 0x001fe2000f8e02ff */
[----:B------:R-:W-:Y:S01]  /*152e0*/  SEL R40, R5, R43, !P3 ;  /* 0x0000002b05287207 */ /* 0x000fe20005800000 */
[----:B---3--:R-:W-:Y:S02]  /*152f0*/  @P0 IMAD.MOV.U32 R70, RZ, RZ, R75 ;  /* 0x000000ffff460224 */ /* 0x008fe400078e004b */
[----:B-1----:R-:W-:Y:S01]  /*15300*/  @P0 IMAD.MOV.U32 R71, RZ, RZ, R76 ;  /* 0x000000ffff470224 */ /* 0x002fe200078e004c */
[----:B------:R-:W-:Y:S04]  /*15310*/  STL [R1+0x190], R75 ;  /* 0x0001904b01007387 */ /* 0x000fe80000100800 */
[----:B------:R0:W3:Y:S04]  /*15320*/  @P0 LDG.E.U8 R41, desc[UR18][R70.64] ;  /* 0x0000001246290981 */ /* 0x0000e8000c1e1100 */
[----:B------:R-:W-:Y:S04]  /*15330*/  STL [R1+0x18c], R76 ;  /* 0x00018c4c01007387 */ /* 0x000fe80000100800 */
[----:B------:R-:W5:Y:S01]  /*15340*/  LDL.LU R5, [R1+0x9d8] ;  /* 0x0009d80001057983 */ /* 0x000f620000300800 */
[----:B0-----:R-:W-:-:S03]  /*15350*/  LEA.HI.X.SX32 R70, R39, R35, 0x1, P2 ;  /* 0x0000002327467211 */ /* 0x001fc600010f0eff */
[----:B------:R-:W-:Y:S01]  /*15360*/  STL [R1+0x23c], R42 ;  /* 0x00023c2a01007387 */ /* 0x000fe20000100800 */
[C---:B------:R-:W-:Y:S01]  /*15370*/  IADD3 R71, P2, PT, R44.reuse, R38, RZ ;  /* 0x000000262c477210 */ /* 0x040fe20007f5e0ff */
[----:B------:R-:W-:Y:S02]  /*15380*/  @P0 IMAD.MOV.U32 R43, RZ, RZ, R70 ;  /* 0x000000ffff2b0224 */ /* 0x000fe400078e0046 */
[----:B------:R0:W-:Y:S01]  /*15390*/  STL [R1+0x238], R70 ;  /* 0x0002384601007387 */ /* 0x0001e20000100800 */
[----:B------:R-:W-:Y:S02]  /*153a0*/  PRMT R39, RZ, 0x7610, R39 ;  /* 0x00007610ff277816 */ /* 0x000fe40000000027 */
[----:B------:R-:W-:-:S04]  /*153b0*/  LEA.HI.X.SX32 R72, R44, R35, 0x1, P2 ;  /* 0x000000232c487211 */ /* 0x000fc800010f0eff */
[----:B------:R1:W3:Y:S01]  /*153c0*/  @P0 LDG.E.U8 R39, desc[UR18][R42.64] ;  /* 0x000000122a270981 */ /* 0x0002e2000c1e1100 */
[----:B0-----:R-:W-:Y:S01]  /*153d0*/  IMAD R70, R40, UR5, RZ ;  /* 0x0000000528467c24 */ /* 0x001fe2000f8e02ff */
[----:B------:R-:W-:-:S04]  /*153e0*/  PRMT R40, RZ, 0x7610, R40 ;  /* 0x00007610ff287816 */ /* 0x000fc80000000028 */
[C---:B------:R-:W-:Y:S01]  /*153f0*/  IADD3 R38, P2, PT, R70.reuse, R38, RZ ;  /* 0x0000002646267210 */ /* 0x040fe20007f5e0ff */
[----:B-1----:R-:W-:Y:S02]  /*15400*/  @P0 IMAD.MOV.U32 R42, RZ, RZ, R71 ;  /* 0x000000ffff2a0224 */ /* 0x002fe400078e0047 */
[----:B------:R-:W-:Y:S01]  /*15410*/  @P0 IMAD.MOV.U32 R43, RZ, RZ, R72 ;  /* 0x000000ffff2b0224 */ /* 0x000fe200078e0048 */
[----:B------:R-:W-:Y:S02]  /*15420*/  LEA.HI.X.SX32 R44, R70, R35, 0x1, P2 ;  /* 0x00000023462c7211 */ /* 0x000fe400010f0eff */
[----:B------:R-:W-:Y:S02]  /*15430*/  PRMT R35, RZ, 0x7610, R35 ;  /* 0x00007610ff237816 */ /* 0x000fe40000000023 */
[----:B------:R0:W3:Y:S02]  /*15440*/  @P0 LDG.E.U8 R40, desc[UR18][R42.64] ;  /* 0x000000122a280981 */ /* 0x0000e4000c1e1100 */
[----:B0-----:R-:W-:-:S02]  /*15450*/  @P0 IMAD.MOV.U32 R42, RZ, RZ, R38 ;  /* 0x000000ffff2a0224 */ /* 0x001fc400078e0026 */
[----:B------:R-:W-:-:S05]  /*15460*/  @P0 IMAD.MOV.U32 R43, RZ, RZ, R44 ;  /* 0x000000ffff2b0224 */ /* 0x000fca00078e002c */
[----:B------:R-:W3:Y:S04]  /*15470*/  @P0 LDG.E.U8 R35, desc[UR18][R42.64] ;  /* 0x000000122a230981 */ /* 0x000ee8000c1e1100 */
[----:B--2---:R0:W-:Y:S04]  /*15480*/  STS.U8 [R31+UR9+0x5e00], R94 ;  /* 0x005e005e1f007988 */ /* 0x0041e80008000009 */
[----:B------:R0:W-:Y:S04]  /*15490*/  STS.U8 [R31+UR9+0x6200], R90 ;  /* 0x0062005a1f007988 */ /* 0x0001e80008000009 */
[----:B------:R0:W-:Y:S04]  /*154a0*/  STS.U8 [R31+UR9+0x6600], R69 ;  /* 0x006600451f007988 */ /* 0x0001e80008000009 */
[----:B------:R0:W-:Y:S04]  /*154b0*/  STS.U8 [R31+UR9+0x6a00], R65 ;  /* 0x006a00411f007988 */ /* 0x0001e80008000009 */
[----:B------:R0:W-:Y:S04]  /*154c0*/  STS.U8 [R31+UR9+0x6e00], R61 ;  /* 0x006e003d1f007988 */ /* 0x0001e80008000009 */
[----:B----4-:R0:W-:Y:S04]  /*154d0*/  STS.U8 [R31+UR9+0x7200], R57 ;  /* 0x007200391f007988 */ /* 0x0101e80008000009 */
[----:B------:R0:W-:Y:S04]  /*154e0*/  STS.U8 [R31+UR9+0x7600], R53 ;  /* 0x007600351f007988 */ /* 0x0001e80008000009 */
[----:B------:R0:W-:Y:S01]  /*154f0*/  STS.U8 [R31+UR9+0x7a00], R49 ;  /* 0x007a00311f007988 */ /* 0x0001e20008000009 */
[----:B------:R-:W-:-:S03]  /*15500*/  VIADD R162, R162, 0x7f ;  /* 0x0000007fa2a27836 */ /* 0x000fc60000000000 */
[----:B------:R0:W-:Y:S01]  /*15510*/  STL [R1+0x234], R71 ;  /* 0x0002344701007387 */ /* 0x0001e20000100800 */
[----:B------:R-:W-:-:S03]  /*15520*/  ISETP.NE.U32.AND P0, PT, RZ, UR7, PT ;  /* 0x00000007ff007c0c */ /* 0x000fc6000bf05070 */
[----:B------:R0:W-:Y:S04]  /*15530*/  STL [R1+0x228], R72 ;  /* 0x0002284801007387 */ /* 0x0001e80000100800 */
[----:B------:R0:W-:Y:S04]  /*15540*/  STL [R1+0x230], R38 ;  /* 0x0002302601007387 */ /* 0x0001e80000100800 */
[----:B------:R0:W-:Y:S01]  /*15550*/  STL [R1+0x22c], R44 ;  /* 0x00022c2c01007387 */ /* 0x0001e20000100800 */
[C---:B------:R-:W-:Y:S02]  /*15560*/  ISETP.LT.OR P2, PT, R162.reuse, 0x80, P0 ;  /* 0x00000080a200780c */ /* 0x040fe40000741670 */
[----:B------:R-:W-:Y:S01]  /*15570*/  ISETP.GE.AND P3, PT, R162, 0x100, PT ;  /* 0x00000100a200780c */ /* 0x000fe20003f66270 */
[----:B------:R0:W-:Y:S04]  /*15580*/  STS.U8 [R31+UR9+0x7e00], R46 ;  /* 0x007e002e1f007988 */ /* 0x0001e80008000009 */
        /* <DEDUP_REMOVED lines=15> */
[----:B---3--:R0:W-:Y:S04]  /*15680*/  STS.U8 [R32+UR9+0x4680], R41 ;  /* 0x0046802920007988 */ /* 0x0081e80008000009 */
        /* <DEDUP_REMOVED lines=31> */
[----:B------:R0:W-:Y:S01]  /*15880*/  STS.U8 [R34+UR9+0x7f80], R35 ;  /* 0x007f802322007988 */ /* 0x0001e20008000009 */
[----:B------:R1:W-:Y:S06]  /*15890*/  MEMBAR.ALL.CTA ;  /* 0x0000000000007992 */ /* 0x0003ec0000008000 */
[----:B-1----:R-:W1:Y:S02]  /*158a0*/  FENCE.VIEW.ASYNC.S ;  /* 0x00000000000073c6 */ /* 0x002e640000000000 */
[----:B-1----:R-:W-:Y:S06]  /*158b0*/  BAR.SYNC.DEFER_BLOCKING 0x0 ;  /* 0x0000000000007b1d */ /* 0x002fec0000010000 */
[----:B------:R-:W-:Y:S05]  /*158c0*/  @P2 BRA `(.L_x_6) ;  /* 0x0000000000842947 */ /* 0x000fea0003800000 */
[----:B------:R-:W-:Y:S02]  /*158d0*/  UIADD3 UR4, UPT, UPT, UR9, 0x4000, URZ ;  /* 0x0000400009047890 */ /* 0x000fe4000fffe0ff */
[----:B------:R-:W-:Y:S02]  /*158e0*/  USHF.R.U32.HI UR12, URZ, 0x4, UR9 ;  /* 0x00000004ff0c7899 */ /* 0x000fe40008011609 */
[----:B------:R-:W-:Y:S02]  /*158f0*/  USHF.R.U32.HI UR4, URZ, 0x4, UR4 ;  /* 0x00000004ff047899 */ /* 0x000fe40008011604 */
[----:B------:R-:W-:Y:S02]  /*15900*/  USGXT.U32 UR12, UR12, 0xe ;  /* 0x0000000e0c0c789a */ /* 0x000fe40008000000 */
[----:B------:R-:W-:Y:S02]  /*15910*/  USGXT.U32 UR14, UR4, 0xe ;  /* 0x0000000e040e789a */ /* 0x000fe40008000000 */
[----:B------:R-:W-:-:S02]  /*15920*/  UIADD3 UR26, UP1, UPT, UR12, 0x100, URZ ;  /* 0x000001000c1a7890 */ /* 0x000fc4000ff3e0ff */
[----:B------:R-:W-:Y:S01]  /*15930*/  UIADD3 UR28, UP2, UPT, UR14, 0x2, URZ ;  /* 0x000000020e1c7890 */ /* 0x000fe2000ff5e0ff */
[----:B------:R-:W-:Y:S01]  /*15940*/  UMOV UR4, URZ ;  /* 0x000000ff00047c82 */ /* 0x000fe20008000000 */
[----:B------:R-:W-:Y:S01]  /*15950*/  UMOV UR30, 0x0 ;  /* 0x00000000001e7882 */ /* 0x000fe20000000000 */
[----:B------:R-:W-:Y:S02]  /*15960*/  UIADD3.X UR27, UPT, UPT, UR4, 0x40004040, URZ, UP1, !UPT ;  /* 0x40004040041b7890 */ /* 0x000fe40008ffe4ff */
[----:B------:R-:W-:Y:S02]  /*15970*/  UIADD3.X UR29, UPT, UPT, UR4, 0x40004040, URZ, UP2, !UPT ;  /* 0x40004040041d7890 */ /* 0x000fe400097fe4ff */
[----:B------:R-:W-:Y:S02]  /*15980*/  UIADD3.64 UR16, UPT, UPT, UR26, 0x100, URZ ;  /* 0x000001001a107897 */ /* 0x000fe4000fffe0ff */
[----:B------:R-:W-:Y:S02]  /*15990*/  UIADD3.64 UR20, UPT, UPT, UR28, 0x2, URZ ;  /* 0x000000021c147897 */ /* 0x000fe4000fffe0ff */
[----:B------:R-:W-:-:S02]  /*159a0*/  UIADD3.64 UR22, UPT, UPT, UR26, 0x200, URZ ;  /* 0x000002001a167897 */ /* 0x000fc4000fffe0ff */
[----:B------:R-:W-:Y:S01]  /*159b0*/  UIADD3.64 UR24, UPT, UPT, UR28, 0x4, URZ ;  /* 0x000000041c187897 */ /* 0x000fe2000fffe0ff */
[----:B------:R-:W-:Y:S01]  /*159c0*/  UMOV UR31, 0x8208490 ;  /* 0x08208490001f7882 */ /* 0x000fe20000000000 */
[----:B------:R-:W-:Y:S01]  /*159d0*/  UMOV UR13, 0x40004040 ;  /* 0x40004040000d7882 */ /* 0x000fe20000000000 */
[----:B------:R-:W-:Y:S01]  /*159e0*/  UMOV UR15, 0x40004040 ;  /* 0x40004040000f7882 */ /* 0x000fe20000000000 */
[----:B------:R-:W-:Y:S01]  /*159f0*/  UMOV UR32, 0x0 ;  /* 0x0000000000207882 */ /* 0x000fe20000000000 */
[----:B------:R-:W-:Y:S01]  /*15a00*/  UMOV UR33, 0x8208490 ;  /* 0x0820849000217882 */ /* 0x000fe20000000000 */
[----:B------:R-:W-:Y:S01]  /*15a10*/  UMOV UR34, 0x0 ;  /* 0x0000000000227882 */ /* 0x000fe20000000000 */
[----:B------:R-:W-:Y:S01]  /*15a20*/  UMOV UR35, 0x8208490 ;  /* 0x0820849000237882 */ /* 0x000fe20000000000 */
[----:B------:R-:W-:Y:S01]  /*15a30*/  UMOV UR4, UR6 ;  /* 0x0000000600047c82 */ /* 0x000fe20008000000 */
[----:B------:R-:W-:Y:S01]  /*15a40*/  UMOV UR5, URZ ;  /* 0x000000ff00057c82 */ /* 0x000fe20008000000 */
[----:B------:R1:W-:Y:S01]  /*15a50*/  UTCQMMA gdesc[UR12], gdesc[UR14], tmem[UR8], tmem[UR30], idesc[UR31], !UPT ;  /* 0x00ff1e0e0c0075ea */ /* 0x0003e2000f800308 */
[----:B------:R-:W-:Y:S01]  /*15a60*/  UMOV UR36, 0x0 ;  /* 0x0000000000247882 */ /* 0x000fe20000000000 */
[----:B------:R-:W-:Y:S01]  /*15a70*/  UMOV UR37, 0x8208490 ;  /* 0x0820849000257882 */ /* 0x000fe20000000000 */
[----:B------:R1:W-:Y:S01]  /*15a80*/  UTCQMMA gdesc[UR26], gdesc[UR28], tmem[UR8], tmem[UR32], idesc[UR33], UPT ;  /* 0x00ff201c1a0075ea */ /* 0x0003e2000b800308 */
[----:B------:R-:W-:Y:S01]  /*15a90*/  UMOV UR4, UR4 ;  /* 0x0000000400047c82 */ /* 0x000fe20008000000 */
[----:B------:R1:W-:Y:S01]  /*15aa0*/  UTCQMMA gdesc[UR16], gdesc[UR20], tmem[UR8], tmem[UR34], idesc[UR35], UPT ;  /* 0x00ff2214100075ea */ /* 0x0003e2000b800308 */
[----:B------:R1:W-:Y:S01]  /*15ab0*/  UTCQMMA gdesc[UR22], gdesc[UR24], tmem[UR8], tmem[UR36], idesc[UR37], UPT ;  /* 0x00ff2418160075ea */ /* 0x0003e2000b800308 */
[----:B------:R1:W-:Y:S01]  /*15ac0*/  UTCBAR [UR4], URZ ;  /* 0x000000ff040073e9 */ /* 0x0003e200080000ff */
[----:B------:R-:W-:Y:S01]  /*15ad0*/  NOP ;  /* 0x0000000000007918 */ /* 0x000fe20000000000 */
.L_x_6:
[----:B-1----:R-:W-:Y:S01]  /*15ae0*/  UMOV UR4, URZ ;  /* 0x000000ff00047c82 */ /* 0x002fe20008000000 */
[----:B------:R-:W-:Y:S05]  /*15af0*/  @!P3 BRA `(.L_x_7) ;  /* 0x000000b800b0b947 */ /* 0x000fea0003800000 */
[----:B0-----:R-:W-:Y:S01]  /*15b00*/  SHF.R.S32.HI R38, RZ, 0x1f, R162 ;  /* 0x0000001fff267819 */ /* 0x001fe200000114a2 */
[----:B------:R-:W-:Y:S01]  /*15b10*/  IMAD.SHL.U32 R35, R36, 0x80, RZ ;  /* 0x0000008024237824 */ /* 0x000fe200078e00ff */
[----:B------:R-:W-:Y:S01]  /*15b20*/  UIADD3 UR4, UPT, UPT, UR9, 0x8000, URZ ;  /* 0x0000800009047890 */ /* 0x000fe2000fffe0ff */
[----:B------:R-:W-:Y:S01]  /*15b30*/  IMAD.MOV.U32 R39, RZ, RZ, RZ ;  /* 0x000000ffff277224 */ /* 0x000fe200078e00ff */
[----:B------:R-:W-:Y:S01]  /*15b40*/  LEA.HI R36, R38, R162, RZ, 0x7 ;  /* 0x000000a226247211 */ /* 0x000fe200078f38ff */
[----:B------:R-:W-:Y:S02]  /*15b50*/  UIADD3 UR5, UPT, UPT, UR9, 0xc000, URZ ;  /* 0x0000c00009057890 */ /* 0x000fe4000fffe0ff */
[----:B------:R-:W-:Y:S01]  /*15b60*/  USHF.R.U32.HI UR4, URZ, 0x4, UR4 ;  /* 0x00000004ff047899 */ /* 0x000fe20008011604 */
[----:B------:R-:W-:Y:S01]  /*15b70*/  SHF.R.S32.HI R36, RZ, 0x7, R36 ;  /* 0x00000007ff247819 */ /* 0x000fe20000011424 */
[----:B------:R-:W-:Y:S02]  /*15b80*/  USHF.R.U32.HI UR5, URZ, 0x4, UR5 ;  /* 0x00000004ff057899 */ /* 0x000fe40008011605 */
[----:B------:R-:W-:Y:S01]  /*15b90*/  USGXT.U32 UR12, UR4, 0xe ;  /* 0x0000000e040c789a */ /* 0x000fe20008000000 */
[----:B------:R-:W-:Y:S01]  /*15ba0*/  VIMNMX R38, PT, PT, R36, 0x2, !PT ;  /* 0x0000000224267848 */ /* 0x000fe20007fe0100 */
[----:B-----5:R-:W-:Y:S01]  /*15bb0*/  IMAD.SHL.U32 R36, R37, 0x80, RZ ;  /* 0x0000008025247824 */ /* 0x020fe200078e00ff */
[----:B------:R-:W-:-:S02]  /*15bc0*/  USGXT.U32 UR14, UR5, 0xe ;  /* 0x0000000e050e789a */ /* 0x000fc40008000000 */
[----:B------:R-:W-:Y:S01]  /*15bd0*/  UIADD3 UR30, UP1, UPT, UR12, 0x100, URZ ;  /* 0x000001000c1e7890 */ /* 0x000fe2000ff3e0ff */
[----:B------:R-:W-:Y:S01]  /*15be0*/  VIADD R37, R38, 0xfffffffe ;  /* 0xfffffffe26257836 */ /* 0x000fe20000000000 */
[----:B------:R-:W-:Y:S01]  /*15bf0*/  UIADD3 UR28, UP2, UPT, UR14, 0x2, URZ ;  /* 0x000000020e1c7890 */ /* 0x000fe2000ff5e0ff */
[----:B------:R-:W-:Y:S01]  /*15c00*/  SHF.R.S32.HI R38, RZ, 0x1f, R36 ;  /* 0x0000001fff267819 */ /* 0x000fe20000011424 */
[----:B------:R-:W-:Y:S01]  /*15c10*/  UMOV UR4, URZ ;  /* 0x000000ff00047c82 */ /* 0x000fe20008000000 */
[----:B------:R-:W-:Y:S01]  /*15c20*/  UMOV UR5, URZ ;  /* 0x000000ff00057c82 */ /* 0x000fe20008000000 */
[----:B------:R0:W-:Y:S01]  /*15c30*/  STL [R1+0x7d4], R37 ;  /* 0x0007d42501007387 */ /* 0x0001e20000100800 */
[----:B------:R-:W-:Y:S02]  /*15c40*/  UIADD3.X UR31, UPT, UPT, UR4, 0x40004040, URZ, UP1, !UPT ;  /* 0x40004040041f7890 */ /* 0x000fe40008ffe4ff */
[----:B------:R-:W-:Y:S01]  /*15c50*/  UIADD3.X UR29, UPT, UPT, UR5, 0x40004040, URZ, UP2, !UPT ;  /* 0x40004040051d7890 */ /* 0x000fe200097fe4ff */
[----:B------:R1:W-:Y:S01]  /*15c60*/  STL [R1+0x7c8], RZ ;  /* 0x0007c8ff01007387 */ /* 0x0003e20000100800 */
[----:B------:R-:W-:Y:S01]  /*15c70*/  UMOV UR11, 0x1 ;  /* 0x00000001000b7882 */ /* 0x000fe20000000000 */
[----:B------:R-:W-:-:S02]  /*15c80*/  UIADD3.64 UR20, UPT, UPT, UR30, 0x100, URZ ;  /* 0x000001001e147897 */ /* 0x000fc4000fffe0ff */
[----:B------:R-:W-:Y:S01]  /*15c90*/  UIADD3.64 UR22, UPT, UPT, UR28, 0x2, URZ ;  /* 0x000000021c167897 */ /* 0x000fe2000fffe0ff */
[----:B0-----:R-:W-:Y:S01]  /*15ca0*/  SHF.R.S32.HI R37, RZ, 0x1f, R35 ;  /* 0x0000001fff257819 */ /* 0x001fe20000011423 */
[----:B------:R-:W-:Y:S02]  /*15cb0*/  UIADD3.64 UR24, UPT, UPT, UR30, 0x200, URZ ;  /* 0x000002001e187897 */ /* 0x000fe4000fffe0ff */
[----:B-1----:R-:W-:-:S12]  /*15cc0*/  UIADD3.64 UR26, UPT, UPT, UR28, 0x4, URZ ;  /* 0x000000041c1a7897 */ /* 0x002fd8000fffe0ff */
.L_x_10:
[----:B-1----:R-:W2:Y:S01]  /*15cd0*/  LDL R40, [R1+0x7c8] ;  /* 0x0007c80001287983 */ /* 0x002ea20000100800 */
[----:B------:R-:W-:Y:S01]  /*15ce0*/  IMAD.U32 R39, R39, -0x80000000, RZ ;  /* 0x8000000027277824 */ /* 0x000fe200078e00ff */
[----:B------:R-:W0:Y:S01]  /*15cf0*/  LDC R65, c[0x0][0x3a0] ;  /* 0x0000e800ff417b82 */ /* 0x000e220000000800 */
[C---:B-----5:R-:W-:Y:S02]  /*15d00*/  IADD3 R10, P5, PT, R35.reuse, R10, RZ ;  /* 0x0000000a230a7210 */ /* 0x060fe40007fbe0ff */
[----:B------:R-:W-:Y:S01]  /*15d10*/  IADD3 R8, P4, PT, R35, R8, RZ ;  /* 0x0000000823087210 */ /* 0x000fe20007f9e0ff */
[----:B------:R-:W1:Y:S01]  /*15d20*/  SYNCS.PHASECHK.TRANS64.TRYWAIT P6, [UR6], R39 ;  /* 0x00000027ff0075a7 */ /* 0x000e6200080c1106 */
[----:B--2---:R-:W-:-:S04]  /*15d30*/  VIADD R40, R40, 0x1 ;  /* 0x0000000128287836 */ /* 0x004fc80000000000 */
[----:B0-----:R-:W-:Y:S01]  /*15d40*/  IMAD R65, R40, -0x80, R65 ;  /* 0xffffff8028417824 */ /* 0x001fe200078e0241 */
[----:B------:R0:W-:Y:S04]  /*15d50*/  STL [R1+0x7cc], R40 ;  /* 0x0007cc2801007387 */ /* 0x0001e80000100800 */
[C---:B------:R-:W-:Y:S02]  /*15d60*/  ISETP.GT.AND P2, PT, R65.reuse, 0x1, PT ;  /* 0x000000014100780c */ /* 0x040fe40003f44270 */
[----:B------:R-:W-:Y:S01]  /*15d70*/  ISETP.GT.AND P3, PT, R65, 0x2, PT ;  /* 0x000000024100780c */ /* 0x000fe20003f64270 */
[----:B-1----:R-:W-:-:S12]  /*15d80*/  @!P6 BRA `(.L_x_8) ;  /* 0x000001000070e947 */ /* 0x002fd80003800000 */
.L_x_16:
[----:B------:R-:W-:Y:S01]  /*15d90*/  PRMT R91, RZ, 0x7610, R91 ;  /* 0x00007610ff5b7816 */ /* 0x000fe2000000005b */
[----:B------:R-:W-:Y:S01]  /*15da0*/  IMAD.X R11, R37, 0x1, R11, P5 ;  /* 0x00000001250b7824 */ /* 0x000fe200028e060b */
[----:B------:R-:W-:Y:S01]  /*15db0*/  ISETP.GT.AND P5, PT, R65, 0x4, PT ;  /* 0x000000044100780c */ /* 0x000fe20003fa4270 */
[----:B------:R-:W-:Y:S01]  /*15dc0*/  IMAD.X R9, R37, 0x1, R9, P4 ;  /* 0x0000000125097824 */ /* 0x000fe200020e0609 */
[C---:B------:R-:W-:Y:S01]  /*15dd0*/  IADD3 R18, P6, PT, R35.reuse, R18, RZ ;  /* 0x0000001223127210 */ /* 0x040fe20007fde0ff */
[----:B------:R-:W-:Y:S01]  /*15de0*/  STL [R1+0xa4c], R71 ;  /* 0x000a4c4701007387 */ /* 0x000fe20000100800 */
[----:B------:R-:W-:Y:S02]  /*15df0*/  PRMT R49, RZ, 0x7610, R49 ;  /* 0x00007610ff317816 */ /* 0x000fe40000000031 */
[----:B0-----:R-:W-:Y:S01]  /*15e00*/  PRMT R40, RZ, 0x7610, R40 ;  /* 0x00007610ff287816 */ /* 0x001fe20000000028 */
[----:B------:R-:W2:Y:S01]  /*15e10*/  @P3 LDG.E.U8 R91, desc[UR18][R10.64] ;  /* 0x000000120a5b3981 */ /* 0x000ea2000c1e1100 */
[----:B------:R-:W-:Y:S01]  /*15e20*/  IADD3 R22, P3, PT, R35, R22, RZ ;  /* 0x0000001623167210 */ /* 0x000fe20007f7e0ff */
[C---:B------:R-:W-:Y:S01]  /*15e30*/  IMAD.X R19, R37.reuse, 0x1, R19, P6 ;  /* 0x0000000125137824 */ /* 0x040fe200030e0613 */
[----:B------:R-:W-:Y:S01]  /*15e40*/  PRMT R29, RZ, 0x7610, R29 ;  /* 0x00007610ff1d7816 */ /* 0x000fe2000000001d */
[----:B------:R-:W3:Y:S01]  /*15e50*/  @P2 LDG.E.U8 R49, desc[UR18][R8.64] ;  /* 0x0000001208312981 */ /* 0x000ee2000c1e1100 */
[----:B------:R-:W-:Y:S01]  /*15e60*/  PRMT R30, RZ, 0x7610, R30 ;  /* 0x00007610ff1e7816 */ /* 0x000fe2000000001e */
[----:B------:R-:W-:Y:S01]  /*15e70*/  IMAD.X R23, R37, 0x1, R23, P3 ;  /* 0x0000000125177824 */ /* 0x000fe200018e0617 */
[----:B------:R-:W-:Y:S01]  /*15e80*/  ISETP.GT.AND P3, PT, R65, 0x6, PT ;  /* 0x000000064100780c */ /* 0x000fe20003f64270 */
[----:B------:R0:W4:Y:S01]  /*15e90*/  @P5 LDG.E.U8 R40, desc[UR18][R18.64] ;  /* 0x0000001212285981 */ /* 0x000122000c1e1100 */
[----:B------:R-:W-:-:S02]  /*15ea0*/  IADD3 R14, P2, PT, R35, R14, RZ ;  /* 0x0000000e230e7210 */ /* 0x000fc40007f5e0ff */
[----:B------:R-:W-:Y:S01]  /*15eb0*/  IADD3 R24, P5, PT, R35, R24, RZ ;  /* 0x0000001823187210 */ /* 0x000fe20007fbe0ff */
[----:B------:R-:W-:Y:S01]  /*15ec0*/  STL [R1+0xa48], R70 ;  /* 0x000a484601007387 */ /* 0x000fe20000100800 */
[----:B------:R-:W-:Y:S01]  /*15ed0*/  ISETP.GT.AND P4, PT, R65, 0x3, PT ;  /* 0x000000034100780c */ /* 0x000fe20003f84270 */
[----:B------:R-:W-:Y:S01]  /*15ee0*/  IMAD.X R15, R37, 0x1, R15, P2 ;  /* 0x00000001250f7824 */ /* 0x000fe200010e060f */
[----:B------:R-:W-:Y:S01]  /*15ef0*/  ISETP.GT.AND P2, PT, R65, 0x5, PT ;  /* 0x000000054100780c */ /* 0x000fe20003f44270 */
[----:B------:R-:W-:Y:S01]  /*15f00*/  IMAD.X R25, R37, 0x1, R25, P5 ;  /* 0x0000000125197824 */ /* 0x000fe200028e0619 */
[----:B------:R-:W-:Y:S01]  /*15f10*/  PRMT R94, RZ, 0x7610, R94 ;  /* 0x00007610ff5e7816 */ /* 0x000fe2000000005e */
[----:B------:R-:W-:Y:S04]  /*15f20*/  STL [R1+0xa44], R69 ;  /* 0x000a444501007387 */ /* 0x000fe80000100800 */
[----:B------:R-:W2:Y:S04]  /*15f30*/  @P3 LDG.E.U8 R29, desc[UR18][R24.64] ;  /* 0x00000012181d3981 */ /* 0x000ea8000c1e1100 */
[----:B------:R-:W-:Y:S04]  /*15f40*/  STL [R1+0xa40], R68 ;  /* 0x000a404401007387 */ /* 0x000fe80000100800 */
[----:B------:R-:W3:Y:S04]  /*15f50*/  @P2 LDG.E.U8 R30, desc[UR18][R22.64] ;  /* 0x00000012161e2981 */ /* 0x000ee8000c1e1100 */
[----:B------:R-:W-:Y:S04]  /*15f60*/  STL [R1+0xa3c], R67 ;  /* 0x000a3c4301007387 */ /* 0x000fe80000100800 */
[----:B------:R-:W-:Y:S04]  /*15f70*/  STL [R1+0xa38], R66 ;  /* 0x000a384201007387 */ /* 0x000fe80000100800 */
[----:B------:R-:W-:Y:S04]  /*15f80*/  STL [R1+0x9d8], R0 ;  /* 0x0009d80001007387 */ /* 0x000fe80000100800 */
[----:B------:R-:W-:Y:S04]  /*15f90*/  STL [R1+0x9e0], R8 ;  /* 0x0009e00801007387 */ /* 0x000fe80000100800 */
[----:B------:R-:W4:Y:S01]  /*15fa0*/  @P4 LDG.E.U8 R94, desc[UR18][R14.64] ;  /* 0x000000120e5e4981 */ /* 0x000f22000c1e1100 */
[----:B------:R-:W-:-:S03]  /*15fb0*/  ISETP.GT.AND P4, PT, R65, 0x7, PT ;  /* 0x000000074100780c */ /* 0x000fc60003f84270 */
[----:B------:R-:W-:Y:S01]  /*15fc0*/  STL [R1+0x9dc], R9 ;  /* 0x0009dc0901007387 */ /* 0x000fe20000100800 */
[----:B------:R-:W-:-:S03]  /*15fd0*/  IADD3 R26, P6, PT, R35, R26, RZ ;  /* 0x0000001a231a7210 */ /* 0x000fc60007fde0ff */
[----:B------:R-:W-:Y:S04]  /*15fe0*/  STL [R1+0x9e8], R10 ;  /* 0x0009e80a01007387 */ /* 0x000fe80000100800 */
[----:B------:R-:W-:Y:S04]  /*15ff0*/  STL [R1+0x9e4], R11 ;  /* 0x0009e40b01007387 */ /* 0x000fe80000100800 */
[----:B------:R-:W-:Y:S04]  /*16000*/  STL [R1+0x9f0], R14 ;  /* 0x0009f00e01007387 */ /* 0x000fe80000100800 */
[----:B------:R-:W-:Y:S01]  /*16010*/  STL [R1+0x9ec], R15 ;  /* 0x0009ec0f01007387 */ /* 0x000fe20000100800 */
[----:B------:R-:W-:-:S03]  /*16020*/  IMAD.X R27, R37, 0x1, R27, P6 ;  /* 0x00000001251b7824 */ /* 0x000fc600030e061b */
[----:B------:R-:W-:Y:S04]  /*16030*/  STL [R1+0x9f8], R18 ;  /* 0x0009f81201007387 */ /* 0x000fe80000100800 */
[----:B------:R0:W-:Y:S02]  /*16040*/  STL [R1+0x9f4], R19 ;  /* 0x0009f41301007387 */ /* 0x0001e40000100800 */
[----:B0-----:R-:W-:-:S06]  /*16050*/  PRMT R19, RZ, 0x7610, R19 ;  /* 0x00007610ff137816 */ /* 0x001fcc0000000013 */
[----:B------:R-:W4:Y:S04]  /*16060*/  @P4 LDG.E.U8 R19, desc[UR18][R26.64] ;  /* 0x000000121a134981 */ /* 0x000f28000c1e1100 */
[----:B------:R-:W-:Y:S04]  /*16070*/  STL [R1+0xa00], R22 ;  /* 0x000a001601007387 */ /* 0x000fe80000100800 */
[----:B------:R-:W-:Y:S04]  /*16080*/  STL [R1+0x9fc], R23 ;  /* 0x0009fc1701007387 */ /* 0x000fe80000100800 */
[----:B------:R-:W4:Y:S04]  /*16090*/  LDL.LU R66, [R1+0x10] ;  /* 0x0000100001427983 */ /* 0x000f280000300800 */
[----:B------:R-:W4:Y:S01]  /*160a0*/  LDL.LU R69, [R1+0x14] ;  /* 0x0000140001457983 */ /* 0x000f220000300800 */
[----:B------:R-:W-:-:S02]  /*160b0*/  ISETP.GT.AND P2, PT, R65, 0x8, PT ;  /* 0x000000084100780c */ /* 0x000fc40003f44270 */
[----:B------:R-:W-:Y:S01]  /*160c0*/  IADD3 R4, P5, PT, R35, R4, RZ ;  /* 0x0000000423047210 */ /* 0x000fe20007fbe0ff */
[----:B--2---:R0:W-:Y:S04]  /*160d0*/  STL [R1+0x88], R29 ;  /* 0x0000881d01007387 */ /* 0x0041e80000100800 */
[----:B0-----:R-:W2:Y:S04]  /*160e0*/  LDL.LU R29, [R1+0x18] ;  /* 0x00001800011d7983 */ /* 0x001ea80000300800 */
[----:B------:R-:W2:Y:S04]  /*160f0*/  LDL.LU R70, [R1+0x94] ;  /* 0x0000940001467983 */ /* 0x000ea80000300800 */
[----:B---3--:R0:W-:Y:S04]  /*16100*/  STL [R1+0x8c], R30 ;  /* 0x00008c1e01007387 */ /* 0x0081e80000100800 */
[----:B0-----:R-:W3:Y:S01]  /*16110*/  LDL.LU R30, [R1+0x9c] ;  /* 0x00009c00011e7983 */ /* 0x001ee20000300800 */
[----:B------:R-:W-:Y:S01]  /*16120*/  ISETP.GT.AND P3, PT, R65, 0x9, PT ;  /* 0x000000094100780c */ /* 0x000fe20003f64270 */
[----:B------:R-:W-:Y:S01]  /*16130*/  IMAD.X R5, R37, 0x1, R5, P5 ;  /* 0x0000000125057824 */ /* 0x000fe200028e0605 */
[----:B------:R-:W-:-:S02]  /*16140*/  PRMT R64, RZ, 0x7610, R64 ;  /* 0x00007610ff407816 */ /* 0x000fc40000000040 */
[----:B------:R-:W-:Y:S02]  /*16150*/  ISETP.GT.AND P4, PT, R65, 0xa, PT ;  /* 0x0000000a4100780c */ /* 0x000fe40003f84270 */
[C---:B------:R-:W-:Y:S02]  /*16160*/  IADD3 R6, P5, PT, R35.reuse, R6, RZ ;  /* 0x0000000623067210 */ /* 0x040fe40007fbe0ff */
[----:B------:R-:W-:Y:S01]  /*16170*/  IADD3 R12, P6, PT, R35, R12, RZ ;  /* 0x0000000c230c7210 */ /* 0x000fe20007fde0ff */
[----:B------:R-:W3:Y:S01]  /*16180*/  @P2 LDG.E.U8 R64, desc[UR18][R4.64] ;  /* 0x0000001204402981 */ /* 0x000ee2000c1e1100 */
[----:B------:R-:W-:Y:S01]  /*16190*/  PRMT R48, RZ, 0x7610, R48 ;  /* 0x00007610ff307816 */ /* 0x000fe20000000030 */
[----:B------:R-:W-:Y:S01]  /*161a0*/  IMAD.X R7, R37, 0x1, R7, P5 ;  /* 0x0000000125077824 */ /* 0x000fe200028e0607 */
[----:B------:R-:W-:Y:S01]  /*161b0*/  ISETP.GT.AND P2, PT, R65, 0xb, PT ;  /* 0x0000000b4100780c */ /* 0x000fe20003f44270 */
[----:B------:R-:W-:Y:S01]  /*161c0*/  STL [R1+0xa08], R24 ;  /* 0x000a081801007387 */ /* 0x000fe20000100800 */
[----:B------:R-:W-:Y:S01]  /*161d0*/  PRMT R92, RZ, 0x7610, R92 ;  /* 0x00007610ff5c7816 */ /* 0x000fe2000000005c */
[----:B------:R-:W-:-:S02]  /*161e0*/  IMAD.X R13, R37, 0x1, R13, P6 ;  /* 0x00000001250d7824 */ /* 0x000fc400030e060d */
[----:B------:R-:W-:Y:S01]  /*161f0*/  STL [R1+0xa04], R25 ;  /* 0x000a041901007387 */ /* 0x000fe20000100800 */
[----:B------:R-:W-:-:S03]  /*16200*/  IADD3 R16, P5, PT, R35, R16, RZ ;  /* 0x0000001023107210 */ /* 0x000fc60007fbe0ff */
[----:B----4-:R-:W-:Y:S01]  /*16210*/  STL [R1+0x90], R40 ;  /* 0x0000902801007387 */ /* 0x010fe20000100800 */
[----:B------:R-:W-:Y:S01]  /*16220*/  PRMT R93, RZ, 0x7610, R93 ;  /* 0x00007610ff5d7816 */ /* 0x000fe2000000005d */
[----:B------:R-:W-:Y:S02]  /*16230*/  IMAD.X R17, R37, 0x1, R17, P5 ;  /* 0x0000000125117824 */ /* 0x000fe400028e0611 */
[----:B------:R-:W4:Y:S01]  /*16240*/  @P3 LDG.E.U8 R48, desc[UR18][R6.64] ;  /* 0x0000001206303981 */ /* 0x000f22000c1e1100 */
[----:B------:R-:W-:-:S03]  /*16250*/  ISETP.GT.AND P3, PT, R65, 0xc, PT ;  /* 0x0000000c4100780c */ /* 0x000fc60003f64270 */
[----:B------:R-:W4:Y:S01]  /*16260*/  @P4 LDG.E.U8 R92, desc[UR18][R12.64] ;  /* 0x000000120c5c4981 */ /* 0x000f22000c1e1100 */
[----:B------:R-:W-:Y:S02]  /*16270*/  ISETP.GT.AND P4, PT, R65, 0xd, PT ;  /* 0x0000000d4100780c */ /* 0x000fe40003f84270 */
[C---:B------:R-:W-:Y:S01]  /*16280*/  IADD3 R20, P5, PT, R35.reuse, R20, RZ ;  /* 0x0000001423147210 */ /* 0x040fe20007fbe0ff */
[----:B------:R0:W4:Y:S04]  /*16290*/  @P2 LDG.E.U8 R93, desc[UR18][R16.64] ;  /* 0x00000012105d2981 */ /* 0x000128000c1e1100 */
[----:B------:R-:W-:Y:S04]  /*162a0*/  STL [R1+0xa14], R19 ;  /* 0x000a141301007387 */ /* 0x000fe80000100800 */
[----:B------:R-:W-:Y:S04]  /*162b0*/  STL [R1+0xa10], R26 ;  /* 0x000a101a01007387 */ /* 0x000fe80000100800 */
[----:B------:R-:W-:Y:S04]  /*162c0*/  STL [R1+0xa0c], R27 ;  /* 0x000a0c1b01007387 */ /* 0x000fe80000100800 */
[----:B------:R-:W-:Y:S04]  /*162d0*/  STL [R1+0xa1c], R4 ;  /* 0x000a1c0401007387 */ /* 0x000fe80000100800 */
[----:B------:R-:W-:Y:S04]  /*162e0*/  STL [R1+0xa18], R5 ;  /* 0x000a180501007387 */ /* 0x000fe80000100800 */
[----:B------:R-:W-:Y:S04]  /*162f0*/  STL [R1+0xa24], R6 ;  /* 0x000a240601007387 */ /* 0x000fe80000100800 */
[----:B------:R-:W-:Y:S01]  /*16300*/  STL [R1+0xa20], R7 ;  /* 0x000a200701007387 */ /* 0x000fe20000100800 */
[----:B------:R-:W-:-:S03]  /*16310*/  IADD3 R111, P6, PT, R35, R111, RZ ;  /* 0x0000006f236f7210 */ /* 0x000fc60007fde0ff */
[----:B------:R-:W-:Y:S04]  /*16320*/  STL [R1+0xa2c], R12 ;  /* 0x000a2c0c01007387 */ /* 0x000fe80000100800 */
[----:B------:R-:W-:Y:S01]  /*16330*/  STL [R1+0xa28], R13 ;  /* 0x000a280d01007387 */ /* 0x000fe20000100800 */
[----:B------:R-:W-:-:S03]  /*16340*/  IMAD.X R21, R37, 0x1, R21, P5 ;  /* 0x0000000125157824 */ /* 0x000fc600028e0615 */
[----:B------:R-:W-:Y:S01]  /*16350*/  STL [R1+0xa34], R16 ;  /* 0x000a341001007387 */ /* 0x000fe20000100800 */
[----:B------:R-:W-:-:S03]  /*16360*/  ISETP.GT.AND P2, PT, R65, 0xe, PT ;  /* 0x0000000e4100780c */ /* 0x000fc60003f44270 */
[----:B------:R0:W-:Y:S01]  /*16370*/  STL [R1+0xa30], R17 ;  /* 0x000a301101007387 */ /* 0x0001e20000100800 */
[----:B------:R-:W-:Y:S01]  /*16380*/  IMAD.X R110, R37, 0x1, R110, P6 ;  /* 0x00000001256e7824 */ /* 0x000fe200030e066e */
[----:B------:R-:W-:Y:S02]  /*16390*/  IADD3 R118, P5, PT, R35, R118, RZ ;  /* 0x0000007623767210 */ /* 0x000fe40007fbe0ff */
[----:B0-----:R-:W-:Y:S01]  /*163a0*/  PRMT R17, RZ, 0x7610, R17 ;  /* 0x00007610ff117816 */ /* 0x001fe20000000011 */
[----:B------:R-:W-:Y:S01]  /*163b0*/  @P4 IMAD.MOV.U32 R40, RZ, RZ, R111 ;  /* 0x000000ffff284224 */ /* 0x000fe200078e006f */
[----:B------:R-:W-:Y:S01]  /*163c0*/  PRMT R6, RZ, 0x7610, R6 ;  /* 0x00007610ff067816 */ /* 0x000fe20000000006 */
[----:B------:R-:W-:-:S03]  /*163d0*/  @P4 IMAD.MOV.U32 R41, RZ, RZ, R110 ;  /* 0x000000ffff294224 */ /* 0x000fc600078e006e */
[----:B------:R-:W4:Y:S01]  /*163e0*/  @P3 LDG.E.U8 R17, desc[UR18][R20.64] ;  /* 0x0000001214113981 */ /* 0x000f22000c1e1100 */
[----:B------:R-:W-:Y:S01]  /*163f0*/  ISETP.GT.AND P3, PT, R65, 0xf, PT ;  /* 0x0000000f4100780c */ /* 0x000fe20003f64270 */
[----:B------:R-:W-:Y:S01]  /*16400*/  IMAD.X R112, R37, 0x1, R112, P5 ;  /* 0x0000000125707824 */ /* 0x000fe200028e0670 */
[----:B------:R-:W-:Y:S01]  /*16410*/  IADD3 R123, P5, PT, R35, R123, RZ ;  /* 0x0000007b237b7210 */ /* 0x000fe20007fbe0ff */
[----:B------:R0:W4:Y:S01]  /*16420*/  @P4 LDG.E.U8 R6, desc[UR18][R40.64] ;  /* 0x0000001228064981 */ /* 0x000122000c1e1100 */
[----:B------:R-:W-:Y:S02]  /*16430*/  PRMT R27, RZ, 0x7610, R27 ;  /* 0x00007610ff1b7816 */ /* 0x000fe4000000001b */
[----:B------:R-:W-:Y:S01]  /*16440*/  ISETP.GT.AND P4, PT, R65, 0x10, PT ;  /* 0x000000104100780c */ /* 0x000fe20003f84270 */
[----:B------:R-:W-:Y:S01]  /*16450*/  IMAD.X R119, R37, 0x1, R119, P5 ;  /* 0x0000000125777824 */ /* 0x000fe200028e0677 */
[----:B------:R-:W-:Y:S01]  /*16460*/  IADD3 R126, P6, PT, R35, R126, RZ ;  /* 0x0000007e237e7210 */ /* 0x000fe20007fde0ff */
[----:B0-----:R-:W-:-:S02]  /*16470*/  @P2 IMAD.MOV.U32 R40, RZ, RZ, R118 ;  /* 0x000000ffff282224 */ /* 0x001fc400078e0076 */
[----:B------:R-:W-:Y:S01]  /*16480*/  @P2 IMAD.MOV.U32 R41, RZ, RZ, R112 ;  /* 0x000000ffff292224 */ /* 0x000fe200078e0070 */
[----:B------:R-:W-:-:S04]  /*16490*/  PRMT R14, RZ, 0x7610, R14 ;  /* 0x00007610ff0e7816 */ /* 0x000fc8000000000e */
[----:B------:R0:W4:Y:S01]  /*164a0*/  @P2 LDG.E.U8 R27, desc[UR18][R40.64] ;  /* 0x00000012281b2981 */ /* 0x000122000c1e1100 */
[----:B------:R-:W-:Y:S01]  /*164b0*/  ISETP.GT.AND P2, PT, R65, 0x11, PT ;  /* 0x000000114100780c */ /* 0x000fe20003f44270 */
[----:B------:R-:W-:Y:S01]  /*164c0*/  IMAD.X R125, R37, 0x1, R125, P6 ;  /* 0x00000001257d7824 */ /* 0x000fe200030e067d */
[----:B------:R-:W-:Y:S01]  /*164d0*/  IADD3 R132, P5, PT, R35, R132, RZ ;  /* 0x0000008423847210 */ /* 0x000fe20007fbe0ff */
[----:B0-----:R-:W-:Y:S02]  /*164e0*/  @P3 IMAD.MOV.U32 R40, RZ, RZ, R123 ;  /* 0x000000ffff283224 */ /* 0x001fe400078e007b */
[----:B------:R-:W-:Y:S01]  /*164f0*/  @P3 IMAD.MOV.U32 R41, RZ, RZ, R119 ;  /* 0x000000ffff293224 */ /* 0x000fe200078e0077 */
[----:B------:R-:W-:-:S04]  /*16500*/  PRMT R63, RZ, 0x7610, R63 ;  /* 0x00007610ff3f7816 */ /* 0x000fc8000000003f */
[----:B------:R0:W4:Y:S01]  /*16510*/  @P3 LDG.E.U8 R14, desc[UR18][R40.64] ;  /* 0x00000012280e3981 */ /* 0x000122000c1e1100 */
[----:B------:R-:W-:Y:S01]  /*16520*/  ISETP.GT.AND P3, PT, R65, 0x12, PT ;  /* 0x000000124100780c */ /* 0x000fe20003f64270 */
[----:B------:R-:W-:Y:S01]  /*16530*/  IMAD.X R130, R37, 0x1, R130, P5 ;  /* 0x0000000125827824 */ /* 0x000fe200028e0682 */
[----:B------:R-:W-:Y:S02]  /*16540*/  IADD3 R138, P5, PT, R35, R138, RZ ;  /* 0x0000008a238a7210 */ /* 0x000fe40007fbe0ff */
[----:B------:R-:W-:Y:S01]  /*16550*/  PRMT R47, RZ, 0x7610, R47 ;  /* 0x00007610ff2f7816 */ /* 0x000fe2000000002f */
[----:B0-----:R-:W-:Y:S02]  /*16560*/  @P4 IMAD.MOV.U32 R40, RZ, RZ, R126 ;  /* 0x000000ffff284224 */ /* 0x001fe400078e007e */
[----:B------:R-:W-:Y:S02]  /*16570*/  @P4 IMAD.MOV.U32 R41, RZ, RZ, R125 ;  /* 0x000000ffff294224 */ /* 0x000fe400078e007d */
[----:B------:R-:W-:-:S03]  /*16580*/  IMAD.X R135, R37, 0x1, R135, P5 ;  /* 0x0000000125877824 */ /* 0x000fc600028e0687 */
[----:B------:R0:W4:Y:S01]  /*16590*/  @P4 LDG.E.U8 R63, desc[UR18][R40.64] ;  /* 0x00000012283f4981 */ /* 0x000122000c1e1100 */
[----:B------:R-:W-:Y:S02]  /*165a0*/  ISETP.GT.AND P4, PT, R65, 0x13, PT ;  /* 0x000000134100780c */ /* 0x000fe40003f84270 */
[----:B------:R-:W-:Y:S02]  /*165b0*/  IADD3 R146, P6, PT, R35, R146, RZ ;  /* 0x0000009223927210 */ /* 0x000fe40007fde0ff */
[----:B------:R-:W-:Y:S01]  /*165c0*/  PRMT R108, RZ, 0x7610, R108 ;  /* 0x00007610ff6c7816 */ /* 0x000fe2000000006c */
[----:B0-----:R-:W-:Y:S02]  /*165d0*/  @P2 IMAD.MOV.U32 R40, RZ, RZ, R132 ;  /* 0x000000ffff282224 */ /* 0x001fe400078e0084 */
[----:B------:R-:W-:-:S05]  /*165e0*/  @P2 IMAD.MOV.U32 R41, RZ, RZ, R130 ;  /* 0x000000ffff292224 */ /* 0x000fca00078e0082 */
        /* <DEDUP_REMOVED lines=17> */
[C---:B------:R-:W-:Y:S02]  /*16700*/  IADD3 R164, P6, PT, R35.reuse, R164, RZ ;  /* 0x000000a423a47210 */ /* 0x040fe40007fde0ff */
[----:B------:R-:W-:Y:S01]  /*16710*/  PRMT R7, RZ, 0x7610, R7 ;  /* 0x00007610ff077816 */ /* 0x000fe20000000007 */
[----:B0-----:R-:W-:Y:S02]  /*16720*/  @P2 IMAD.MOV.U32 R40, RZ, RZ, R156 ;  /* 0x000000ffff282224 */ /* 0x001fe400078e009c */
[----:B------:R-:W-:Y:S01]  /*16730*/  @P2 IMAD.MOV.U32 R41, RZ, RZ, R150 ;  /* 0x000000ffff292224 */ /* 0x000fe200078e0096 */
[----:B------:R-:W-:-:S04]  /*16740*/  IADD3 R66, P5, PT, R35, R66, RZ ;  /* 0x0000004223427210 */ /* 0x000fc80007fbe0ff */
[----:B------:R0:W4:Y:S01]  /*16750*/  @P2 LDG.E.U8 R12, desc[UR18][R40.64] ;  /* 0x00000012280c2981 */ /* 0x000122000c1e1100 */
[----:B------:R-:W-:Y:S01]  /*16760*/  ISETP.GT.AND P2, PT, R65, 0x17, PT ;  /* 0x000000174100780c */ /* 0x000fe20003f44270 */
[C---:B------:R-:W-:Y:S01]  /*16770*/  IMAD.X R163, R37.reuse, 0x1, R163, P6 ;  /* 0x0000000125a37824 */ /* 0x040fe200030e06a3 */
[----:B------:R-:W-:Y:S01]  /*16780*/  PRMT R24, RZ, 0x7610, R24 ;  /* 0x00007610ff187816 */ /* 0x000fe20000000018 */
[----:B0-----:R-:W-:Y:S02]  /*16790*/  @P3 IMAD.MOV.U32 R40, RZ, RZ, R158 ;  /* 0x000000ffff283224 */ /* 0x001fe400078e009e */
[----:B------:R-:W-:Y:S02]  /*167a0*/  @P3 IMAD.MOV.U32 R41, RZ, RZ, R157 ;  /* 0x000000ffff293224 */ /* 0x000fe400078e009d */
[----:B------:R-:W-:-:S03]  /*167b0*/  IMAD.X R165, R37, 0x1, R165, P5 ;  /* 0x0000000125a57824 */ /* 0x000fc600028e06a5 */
[----:B------:R0:W4:Y:S01]  /*167c0*/  @P3 LDG.E.U8 R7, desc[UR18][R40.64] ;  /* 0x0000001228073981 */ /* 0x000122000c1e1100 */
[----:B------:R-:W-:Y:S02]  /*167d0*/  ISETP.GT.AND P3, PT, R65, 0x18, PT ;  /* 0x000000184100780c */ /* 0x000fe40003f64270 */
[----:B------:R-:W-:Y:S01]  /*167e0*/  PRMT R15, RZ, 0x7610, R15 ;  /* 0x00007610ff0f7816 */ /* 0x000fe2000000000f */
[----:B0-----:R-:W-:Y:S02]  /*167f0*/  @P4 IMAD.MOV.U32 R40, RZ, RZ, R164 ;  /* 0x000000ffff284224 */ /* 0x001fe400078e00a4 */
[----:B------:R-:W-:Y:S01]  /*16800*/  @P4 IMAD.MOV.U32 R41, RZ, RZ, R163 ;  /* 0x000000ffff294224 */ /* 0x000fe200078e00a3 */
[----:B------:R0:W-:Y:S04]  /*16810*/  STL [R1+0x10], R66 ;  /* 0x0000104201007387 */ /* 0x0001e80000100800 */
[----:B------:R1:W4:Y:S01]  /*16820*/  @P4 LDG.E.U8 R24, desc[UR18][R40.64] ;  /* 0x0000001228184981 */ /* 0x000322000c1e1100 */
[----:B------:R-:W-:-:S03]  /*16830*/  PRMT R62, RZ, 0x7610, R62 ;  /* 0x00007610ff3e7816 */ /* 0x000fc6000000003e */
[----:B------:R-:W4:Y:S01]  /*16840*/  LDL.LU R68, [R1+0x98] ;  /* 0x0000980001447983 */ /* 0x000f220000300800 */
[----:B-1----:R-:W-:Y:S02]  /*16850*/  @P2 IMAD.MOV.U32 R40, RZ, RZ, R66 ;  /* 0x000000ffff282224 */ /* 0x002fe400078e0042 */
[----:B------:R-:W-:Y:S01]  /*16860*/  @P2 IMAD.MOV.U32 R41, RZ, RZ, R165 ;  /* 0x000000ffff292224 */ /* 0x000fe200078e00a5 */
[----:B0-----:R-:W4:Y:S04]  /*16870*/  LDL.LU R66, [R1+0xa4] ;  /* 0x0000a40001427983 */ /* 0x001f280000300800 */
[----:B------:R0:W4:Y:S01]  /*16880*/  @P2 LDG.E.U8 R15, desc[UR18][R40.64] ;  /* 0x00000012280f2981 */ /* 0x000122000c1e1100 */
[----:B--2---:R-:W-:-:S05]  /*16890*/  IADD3 R29, P5, PT, R35, R29, RZ ;  /* 0x0000001d231d7210 */ /* 0x004fca0007fbe0ff */
[----:B------:R-:W-:Y:S01]  /*168a0*/  IMAD.X R69, R37, 0x1, R69, P5 ;  /* 0x0000000125457824 */ /* 0x000fe200028e0645 */
[C---:B------:R-:W-:Y:S01]  /*168b0*/  IADD3 R70, P6, PT, R35.reuse, R70, RZ ;  /* 0x0000004623467210 */ /* 0x040fe20007fde0ff */
[----:B------:R-:W-:Y:S01]  /*168c0*/  STL [R1+0x18], R29 ;  /* 0x0000181d01007387 */ /* 0x000fe20000100800 */
[----:B0-----:R-:W-:Y:S02]  /*168d0*/  @P3 IMAD.MOV.U32 R40, RZ, RZ, R29 ;  /* 0x000000ffff283224 */ /* 0x001fe400078e001d */
[----:B------:R-:W-:Y:S01]  /*168e0*/  @P3 IMAD.MOV.U32 R41, RZ, RZ, R69 ;  /* 0x000000ffff293224 */ /* 0x000fe200078e0045 */
[----:B------:R0:W-:Y:S04]  /*168f0*/  STL [R1+0x14], R69 ;  /* 0x0000144501007387 */ /* 0x0001e80000100800 */
[----:B------:R1:W2:Y:S01]  /*16900*/  @P3 LDG.E.U8 R62, desc[UR18][R40.64] ;  /* 0x00000012283e3981 */ /* 0x0002a2000c1e1100 */
[----:B---3--:R-:W-:-:S03]  /*16910*/  IADD3 R30, P5, PT, R35, R30, RZ ;  /* 0x0000001e231e7210 */ /* 0x008fc60007fbe0ff */
[----:B0-----:R-:W3:Y:S04]  /*16920*/  LDL.LU R69, [R1+0xa0] ;  /* 0x0000a00001457983 */ /* 0x001ee80000300800 */
[----:B------:R-:W-:Y:S04]  /*16930*/  STL [R1+0x94], R70 ;  /* 0x0000944601007387 */ /* 0x000fe80000100800 */
[----:B------:R-:W2:Y:S04]  /*16940*/  LDL.LU R71, [R1+0xac] ;  /* 0x0000ac0001477983 */ /* 0x000ea80000300800 */
[----:B------:R-:W-:Y:S04]  /*16950*/  STL [R1+0x9c], R30 ;  /* 0x00009c1e01007387 */ /* 0x000fe80000100800 */
[----:B------:R-:W2:Y:S04]  /*16960*/  LDL.LU R29, [R1+0xb4] ;  /* 0x0000b400011d7983 */ /* 0x000ea80000300800 */
[----:B------:R-:W2:Y:S01]  /*16970*/  LDL.LU R41, [R1+0x2c] ;  /* 0x00002c0001297983 */ /* 0x000ea20000300800 */
[----:B------:R-:W-:-:S02]  /*16980*/  ISETP.GT.AND P4, PT, R65, 0x19, PT ;  /* 0x000000194100780c */ /* 0x000fc40003f84270 */
[C---:B------:R-:W-:Y:S02]  /*16990*/  ISETP.GT.AND P2, PT, R65.reuse, 0x1a, PT ;  /* 0x0000001a4100780c */ /* 0x040fe40003f44270 */
[----:B------:R-:W-:Y:S02]  /*169a0*/  PRMT R46, RZ, 0x7610, R46 ;  /* 0x00007610ff2e7816 */ /* 0x000fe4000000002e */
[----:B------:R-:W-:Y:S02]  /*169b0*/  ISETP.GT.AND P3, PT, R65, 0x1b, PT ;  /* 0x0000001b4100780c */ /* 0x000fe40003f64270 */
[----:B------:R-:W-:-:S05]  /*169c0*/  PRMT R107, RZ, 0x7610, R107 ;  /* 0x00007610ff6b7816 */ /* 0x000fca000000006b */
[----:B-1----:R-:W-:Y:S01]  /*169d0*/  @P4 IMAD.MOV.U32 R40, RZ, RZ, R70 ;  /* 0x000000ffff284224 */ /* 0x002fe200078e0046 */
[----:B------:R-:W-:Y:S01]  /*169e0*/  PRMT R145, RZ, 0x7610, R145 ;  /* 0x00007610ff917816 */ /* 0x000fe20000000091 */
[----:B----4-:R-:W-:Y:S01]  /*169f0*/  IMAD.X R68, R37, 0x1, R68, P5 ;  /* 0x0000000125447824 */ /* 0x010fe200028e0644 */
[----:B------:R-:W-:-:S05]  /*16a00*/  IADD3 R66, P5, PT, R35, R66, RZ ;  /* 0x0000004223427210 */ /* 0x000fca0007fbe0ff */
[C---:B---3--:R-:W-:Y:S02]  /*16a10*/  IMAD.X R69, R37.reuse, 0x1, R69, P5 ;  /* 0x0000000125457824 */ /* 0x048fe400028e0645 */
[----:B--2---:R-:W-:Y:S01]  /*16a20*/  IMAD.X R41, R37, 0x1, R41, P6 ;  /* 0x0000000125297824 */ /* 0x004fe200030e0629 */
[----:B------:R-:W-:-:S04]  /*16a30*/  IADD3 R71, P6, PT, R35, R71, RZ ;  /* 0x0000004723477210 */ /* 0x000fc80007fde0ff */
[----:B------:R0:W-:Y:S04]  /*16a40*/  STL [R1+0x2c], R41 ;  /* 0x00002c2901007387 */ /* 0x0001e80000100800 */
[----:B------:R1:W2:Y:S01]  /*16a50*/  @P4 LDG.E.U8 R46, desc[UR18][R40.64] ;  /* 0x00000012282e4981 */ /* 0x0002a2000c1e1100 */
[----:B------:R-:W-:-:S03]  /*16a60*/  IADD3 R29, P5, PT, R35, R29, RZ ;  /* 0x0000001d231d7210 */ /* 0x000fc60007fbe0ff */
[----:B------:R3:W-:Y:S01]  /*16a70*/  STL [R1+0x98], R68 ;  /* 0x0000984401007387 */ /* 0x0007e20000100800 */
[----:B-1----:R-:W-:Y:S02]  /*16a80*/  @P2 IMAD.MOV.U32 R40, RZ, RZ, R30 ;  /* 0x000000ffff282224 */ /* 0x002fe400078e001e */
[----:B0-----:R-:W-:Y:S02]  /*16a90*/  @P2 IMAD.MOV.U32 R41, RZ, RZ, R68 ;  /* 0x000000ffff292224 */ /* 0x001fe400078e0044 */
[----:B---3--:R-:W3:Y:S04]  /*16aa0*/  LDL.LU R68, [R1+0xb0] ;  /* 0x0000b00001447983 */ /* 0x008ee80000300800 */
[----:B------:R-:W4:Y:S04]  /*16ab0*/  LDL.LU R30, [R1+0xbc] ;  /* 0x0000bc00011e7983 */ /* 0x000f280000300800 */
[----:B------:R-:W-:Y:S04]  /*16ac0*/  STL [R1+0xa4], R66 ;  /* 0x0000a44201007387 */ /* 0x000fe80000100800 */
[----:B------:R0:W2:Y:S04]  /*16ad0*/  @P2 LDG.E.U8 R107, desc[UR18][R40.64] ;  /* 0x00000012286b2981 */ /* 0x0000a8000c1e1100 */
[----:B------:R1:W-:Y:S01]  /*16ae0*/  STL [R1+0xa0], R69 ;  /* 0x0000a04501007387 */ /* 0x0003e20000100800 */
[----:B0-----:R-:W-:-:S02]  /*16af0*/  @P3 IMAD.MOV.U32 R40, RZ, RZ, R66 ;  /* 0x000000ffff283224 */ /* 0x001fc400078e0042 */
[----:B------:R-:W-:Y:S02]  /*16b00*/  @P3 IMAD.MOV.U32 R41, RZ, RZ, R69 ;  /* 0x000000ffff293224 */ /* 0x000fe400078e0045 */
[----:B-1----:R-:W2:Y:S04]  /*16b10*/  LDL.LU R69, [R1+0xb8] ;  /* 0x0000b80001457983 */ /* 0x002ea80000300800 */
[----:B------:R-:W-:Y:S04]  /*16b20*/  STL [R1+0xac], R71 ;  /* 0x0000ac4701007387 */ /* 0x000fe80000100800 */
[----:B------:R-:W2:Y:S04]  /*16b30*/  LDL.LU R70, [R1+0xc4] ;  /* 0x0000c40001467983 */ /* 0x000ea80000300800 */
[----:B------:R-:W-:Y:S04]  /*16b40*/  STL [R1+0xb4], R29 ;  /* 0x0000b41d01007387 */ /* 0x000fe80000100800 */
[----:B------:R-:W2:Y:S04]  /*16b50*/  LDL.LU R66, [R1+0xcc] ;  /* 0x0000cc0001427983 */ /* 0x000ea80000300800 */
[----:B------:R0:W2:Y:S04]  /*16b60*/  @P3 LDG.E.U8 R145, desc[UR18][R40.64] ;  /* 0x0000001228913981 */ /* 0x0000a8000c1e1100 */
[----:B------:R-:W2:Y:S01]  /*16b70*/  LDL.LU R41, [R1+0xa8] ;  /* 0x0000a80001297983 */ /* 0x000ea20000300800 */
[----:B------:R-:W-:-:S02]  /*16b80*/  ISETP.GT.AND P4, PT, R65, 0x1c, PT ;  /* 0x0000001c4100780c */ /* 0x000fc40003f84270 */
[C---:B------:R-:W-:Y:S02]  /*16b90*/  ISETP.GT.AND P2, PT, R65.reuse, 0x1d, PT ;  /* 0x0000001d4100780c */ /* 0x040fe40003f44270 */
[----:B------:R-:W-:Y:S02]  /*16ba0*/  PRMT R13, RZ, 0x7610, R13 ;  /* 0x00007610ff0d7816 */ /* 0x000fe4000000000d */
[----:B------:R-:W-:Y:S02]  /*16bb0*/  ISETP.GT.AND P3, PT, R65, 0x1e, PT ;  /* 0x0000001e4100780c */ /* 0x000fe40003f64270 */
[----:B------:R-:W-:-:S05]  /*16bc0*/  PRMT R4, RZ, 0x7610, R4 ;  /* 0x00007610ff047816 */ /* 0x000fca0000000004 */
[----:B0-----:R-:W-:Y:S01]  /*16bd0*/  @P4 IMAD.MOV.U32 R40, RZ, RZ, R71 ;  /* 0x000000ffff284224 */ /* 0x001fe200078e0047 */
[----:B------:R-:W-:Y:S01]  /*16be0*/  PRMT R25, RZ, 0x7610, R25 ;  /* 0x00007610ff197816 */ /* 0x000fe20000000019 */
[----:B---3--:R-:W-:Y:S01]  /*16bf0*/  IMAD.X R68, R37, 0x1, R68, P5 ;  /* 0x0000000125447824 */ /* 0x008fe200028e0644 */
[----:B----4-:R-:W-:-:S05]  /*16c00*/  IADD3 R30, P5, PT, R35, R30, RZ ;  /* 0x0000001e231e7210 */ /* 0x010fca0007fbe0ff */
[----:B--2---:R-:W-:Y:S01]  /*16c10*/  IMAD.X R69, R37, 0x1, R69, P5 ;  /* 0x0000000125457824 */ /* 0x004fe200028e0645 */
[----:B------:R-:W-:Y:S01]  /*16c20*/  IADD3 R66, P5, PT, R35, R66, RZ ;  /* 0x0000004223427210 */ /* 0x000fe20007fbe0ff */
[----:B------:R-:W-:Y:S01]  /*16c30*/  IMAD.X R41, R37, 0x1, R41, P6 ;  /* 0x0000000125297824 */ /* 0x000fe200030e0629 */
[----:B------:R-:W-:-:S04]  /*16c40*/  IADD3 R70, P6, PT, R35, R70, RZ ;  /* 0x0000004623467210 */ /* 0x000fc80007fde0ff */
[----:B------:R0:W-:Y:S04]  /*16c50*/  STL [R1+0xa8], R41 ;  /* 0x0000a82901007387 */ /* 0x0001e80000100800 */
[----:B------:R1:W2:Y:S04]  /*16c60*/  @P4 LDG.E.U8 R13, desc[UR18][R40.64] ;  /* 0x00000012280d4981 */ /* 0x0002a8000c1e1100 */
[----:B------:R3:W-:Y:S01]  /*16c70*/  STL [R1+0xb0], R68 ;  /* 0x0000b04401007387 */ /* 0x0007e20000100800 */
[----:B-1----:R-:W-:Y:S02]  /*16c80*/  @P2 IMAD.MOV.U32 R40, RZ, RZ, R29 ;  /* 0x000000ffff282224 */ /* 0x002fe400078e001d */
[----:B0-----:R-:W-:-:S02]  /*16c90*/  @P2 IMAD.MOV.U32 R41, RZ, RZ, R68 ;  /* 0x000000ffff292224 */ /* 0x001fc400078e0044 */
        /* <DEDUP_REMOVED lines=25> */
[----:B------:R-:W-:-:S05]  /*16e30*/  IMAD.X R41, R37, 0x1, R41, P6 ;  /* 0x0000000125297824 */ /* 0x000fca00030e0629 */
        /* <DEDUP_REMOVED lines=8> */
[----:B------:R0:W2:Y:S04]  /*16ec0*/  @P2 LDG.E.U8 R61, desc[UR18][R40.64] ;  /* 0x00000012283d2981 */ /* 0x0000a8000c1e1100 */
[----:B------:R-:W-:Y:S04]  /*16ed0*/  STL [R1+0xd4], R29 ;  /* 0x0000d41d01007387 */ /* 0x000fe80000100800 */
[----:B------:R1:W-:Y:S01]  /*16ee0*/  STL [R1+0xd0], R69 ;  /* 0x0000d04501007387 */ /* 0x0003e20000100800 */
[----:B0-----:R-:W-:-:S02]  /*16ef0*/  @P3 IMAD.MOV.U32 R40, RZ, RZ, R29 ;  /* 0x000000ffff283224 */ /* 0x001fc400078e001d */
[----:B------:R-:W-:-:S05]  /*16f00*/  @P3 IMAD.MOV.U32 R41, RZ, RZ, R69 ;  /* 0x000000ffff293224 */ /* 0x000fca00078e0045 */
[----:B------:R0:W2:Y:S04]  /*16f10*/  @P3 LDG.E.U8 R45, desc[UR18][R40.64] ;  /* 0x00000012282d3981 */ /* 0x0000a8000c1e1100 */
[----:B-1----:R-:W2:Y:S04]  /*16f20*/  LDL.LU R69, [R1+0xe8] ;  /* 0x0000e80001457983 */ /* 0x002ea80000300800 */
[----:B------:R1:W-:Y:S01]  /*16f30*/  STL [R1+0xdc], R71 ;  /* 0x0000dc4701007387 */ /* 0x0003e20000100800 */
[----:B0-----:R-:W-:-:S03]  /*16f40*/  IMAD.MOV.U32 R41, RZ, RZ, R71 ;  /* 0x000000ffff297224 */ /* 0x001fc600078e0047 */
[----:B------:R-:W2:Y:S04]  /*16f50*/  LDL.LU R70, [R1+0x524] ;  /* 0x0005240001467983 */ /* 0x000ea80000300800 */
[----:B------:R-:W-:Y:S04]  /*16f60*/  STL [R1+0xe4], R30 ;  /* 0x0000e41e01007387 */ /* 0x000fe80000100800 */
[----:B------:R-:W2:Y:S04]  /*16f70*/  LDL.LU R29, [R1+0x52c] ;  /* 0x00052c00011d7983 */ /* 0x000ea80000300800 */
[----:B-1----:R-:W2:Y:S04]  /*16f80*/  LDL.LU R71, [R1+0xa4c] ;  /* 0x000a4c0001477983 */ /* 0x002ea80000300800 */
[----:B------:R-:W2:Y:S01]  /*16f90*/  LDL.LU R40, [R1+0xd8] ;  /* 0x0000d80001287983 */ /* 0x000ea20000300800 */
[----:B------:R-:W-:-:S02]  /*16fa0*/  ISETP.GT.AND P4, PT, R65, 0x22, PT ;  /* 0x000000224100780c */ /* 0x000fc40003f84270 */
[C---:B------:R-:W-:Y:S02]  /*16fb0*/  ISETP.GT.AND P2, PT, R65.reuse, 0x23, PT ;  /* 0x000000234100780c */ /* 0x040fe40003f44270 */
[----:B------:R-:W-:Y:S02]  /*16fc0*/  PRMT R106, RZ, 0x7610, R106 ;  /* 0x00007610ff6a7816 */ /* 0x000fe4000000006a */
[----:B------:R-:W-:Y:S02]  /*16fd0*/  ISETP.GT.AND P3, PT, R65, 0x24, PT ;  /* 0x000000244100780c */ /* 0x000fe40003f64270 */
[----:B------:R-:W-:Y:S02]  /*16fe0*/  PRMT R31, RZ, 0x7610, R31 ;  /* 0x00007610ff1f7816 */ /* 0x000fe4000000001f */
[----:B------:R-:W-:Y:S01]  /*16ff0*/  PRMT R16, RZ, 0x7610, R16 ;  /* 0x00007610ff107816 */ /* 0x000fe20000000010 */
[----:B---3--:R-:W-:Y:S01]  /*17000*/  IMAD.X R68, R37, 0x1, R68, P5 ;  /* 0x0000000125447824 */ /* 0x008fe200028e0644 */
[----:B----4-:R-:W-:-:S05]  /*17010*/  IADD3 R66, P5, PT, R35, R66, RZ ;  /* 0x0000004223427210 */ /* 0x010fca0007fbe0ff */
[C---:B--2---:R-:W-:Y:S02]  /*17020*/  IMAD.X R69, R37.reuse, 0x1, R69, P5 ;  /* 0x0000000125457824 */ /* 0x044fe400028e0645 */
[----:B------:R-:W-:-:S05]  /*17030*/  IMAD.X R40, R37, 0x1, R40, P6 ;  /* 0x0000000125287824 */ /* 0x000fca00030e0628 */
[-C--:B------:R-:W-:Y:S01]  /*17040*/  @P4 LOP3.LUT R41, R41, R40.reuse, RZ, 0x3c, !PT ;  /* 0x0000002829294212 */ /* 0x080fe200078e3cff */
[----:B------:R0:W-:Y:S03]  /*17050*/  STL [R1+0xd8], R40 ;  /* 0x0000d82801007387 */ /* 0x0001e60000100800 */
[----:B0-----:R-:W-:-:S04]  /*17060*/  @P4 LOP3.LUT R40, R41, R40, RZ, 0x3c, !PT ;  /* 0x0000002829284212 */ /* 0x001fc800078e3cff */
[----:B------:R-:W-:-:S05]  /*17070*/  @P4 LOP3.LUT R41, R41, R40, RZ, 0x3c, !PT ;  /* 0x0000002829294212 */ /* 0x000fca00078e3cff */
[----:B------:R0:W2:Y:S02]  /*17080*/  @P4 LDG.E.U8 R106, desc[UR18][R40.64] ;  /* 0x00000012286a4981 */ /* 0x0000a4000c1e1100 */
[----:B0-----:R-:W-:Y:S02]  /*17090*/  @P2 IMAD.MOV.U32 R40, RZ, RZ, R30 ;  /* 0x000000ffff282224 */ /* 0x001fe400078e001e */
[----:B------:R-:W-:-:S05]  /*170a0*/  @P2 IMAD.MOV.U32 R41, RZ, RZ, R68 ;  /* 0x000000ffff292224 */ /* 0x000fca00078e0044 */
[----:B------:R0:W3:Y:S02]  /*170b0*/  @P2 LDG.E.U8 R31, desc[UR18][R40.64] ;  /* 0x00000012281f2981 */ /* 0x0000e4000c1e1100 */
[----:B0-----:R-:W-:Y:S02]  /*170c0*/  @P3 IMAD.MOV.U32 R40, RZ, RZ, R66 ;  /* 0x000000ffff283224 */ /* 0x001fe400078e0042 */
[----:B------:R-:W-:-:S05]  /*170d0*/  @P3 IMAD.MOV.U32 R41, RZ, RZ, R69 ;  /* 0x000000ffff293224 */ /* 0x000fca00078e0045 */
[----:B------:R-:W4:Y:S04]  /*170e0*/  @P3 LDG.E.U8 R16, desc[UR18][R40.64] ;  /* 0x0000001228103981 */ /* 0x000f28000c1e1100 */
[----:B------:R0:W-:Y:S01]  /*170f0*/  STL [R1+0xe0], R68 ;  /* 0x0000e04401007387 */ /* 0x0001e20000100800 */
[C---:B------:R-:W-:Y:S02]  /*17100*/  IADD3 R70, P6, PT, R35.reuse, R70, RZ ;  /* 0x0000004623467210 */ /* 0x040fe40007fde0ff */
[----:B------:R-:W-:Y:S01]  /*17110*/  IADD3 R29, P5, PT, R35, R29, RZ ;  /* 0x0000001d231d7210 */ /* 0x000fe20007fbe0ff */
[----:B0-----:R-:W2:Y:S04]  /*17120*/  LDL.LU R68, [R1+0x528] ;  /* 0x0005280001447983 */ /* 0x001ea80000300800 */
[----:B------:R-:W2:Y:S04]  /*17130*/  LDL.LU R30, [R1+0x534] ;  /* 0x00053400011e7983 */ /* 0x000ea80000300800 */
[----:B------:R0:W-:Y:S04]  /*17140*/  STL [R1+0xec], R66 ;  /* 0x0000ec4201007387 */ /* 0x0001e80000100800 */
[----:B------:R1:W-:Y:S04]  /*17150*/  STL [R1+0xe8], R69 ;  /* 0x0000e84501007387 */ /* 0x0003e80000100800 */
[----:B------:R-:W3:Y:S04]  /*17160*/  LDL.LU R41, [R1+0xf0] ;  /* 0x0000f00001297983 */ /* 0x000ee80000300800 */
[----:B------:R-:W-:Y:S04]  /*17170*/  STL [R1+0x524], R70 ;  /* 0x0005244601007387 */ /* 0x000fe80000100800 */
[----:B0-----:R-:W3:Y:S04]  /*17180*/  LDL.LU R66, [R1+0x530] ;  /* 0x0005300001427983 */ /* 0x001ee80000300800 */
[----:B------:R-:W-:Y:S04]  /*17190*/  STL [R1+0x52c], R29 ;  /* 0x00052c1d01007387 */ /* 0x000fe80000100800 */
[----:B-1----:R-:W3:Y:S04]  /*171a0*/  LDL.LU R69, [R1+0x53c] ;  /* 0x00053c0001457983 */ /* 0x002ee80000300800 */
[----:B----4-:R0:W-:Y:S04]  /*171b0*/  STL [R1+0x50], R16 ;  /* 0x0000501001007387 */ /* 0x0101e80000100800 */
[----:B0-----:R-:W4:Y:S01]  /*171c0*/  LDL.LU R16, [R1+0x544] ;  /* 0x0005440001107983 */ /* 0x001f220000300800 */
[----:B------:R-:W-:-:S02]  /*171d0*/  ISETP.GT.AND P4, PT, R65, 0x25, PT ;  /* 0x000000254100780c */ /* 0x000fc40003f84270 */
[C---:B------:R-:W-:Y:S02]  /*171e0*/  ISETP.GT.AND P2, PT, R65.reuse, 0x26, PT ;  /* 0x000000264100780c */ /* 0x040fe40003f44270 */
[----:B------:R-:W-:Y:S02]  /*171f0*/  PRMT R5, RZ, 0x7610, R5 ;  /* 0x00007610ff057816 */ /* 0x000fe40000000005 */
[----:B------:R-:W-:Y:S01]  /*17200*/  ISETP.GT.AND P3, PT, R65, 0x27, PT ;  /* 0x000000274100780c */ /* 0x000fe20003f64270 */
[----:B--2---:R-:W-:Y:S01]  /*17210*/  IMAD.X R68, R37, 0x1, R68, P5 ;  /* 0x0000000125447824 */ /* 0x004fe200028e0644 */
[----:B------:R-:W-:-:S05]  /*17220*/  IADD3 R30, P5, PT, R35, R30, RZ ;  /* 0x0000001e231e7210 */ /* 0x000fca0007fbe0ff */
[----:B------:R-:W-:Y:S01]  /*17230*/  @P4 IMAD.MOV.U32 R40, RZ, RZ, R70 ;  /* 0x000000ffff284224 */ /* 0x000fe200078e0046 */
[----:B------:R-:W-:Y:S01]  /*17240*/  PRMT R22, RZ, 0x7610, R22 ;  /* 0x00007610ff167816 */ /* 0x000fe20000000016 */
[----:B---3--:R-:W-:-:S05]  /*17250*/  IMAD.X R41, R37, 0x1, R41, P6 ;  /* 0x0000000125297824 */ /* 0x008fca00030e0629 */
[----:B------:R0:W-:Y:S04]  /*17260*/  STL [R1+0xf0], R41 ;  /* 0x0000f02901007387 */ /* 0x0001e80000100800 */
[----:B------:R1:W2:Y:S01]  /*17270*/  @P4 LDG.E.U8 R5, desc[UR18][R40.64] ;  /* 0x0000001228054981 */ /* 0x0002a2000c1e1100 */
[----:B------:R-:W-:-:S03]  /*17280*/  IMAD.X R66, R37, 0x1, R66, P5 ;  /* 0x0000000125427824 */ /* 0x000fc600028e0642 */
[----:B------:R3:W-:Y:S01]  /*17290*/  STL [R1+0x528], R68 ;  /* 0x0005284401007387 */ /* 0x0007e20000100800 */
[----:B------:R-:W-:Y:S02]  /*172a0*/  PRMT R11, RZ, 0x7610, R11 ;  /* 0x00007610ff0b7816 */ /* 0x000fe4000000000b */
[----:B------:R-:W-:Y:S01]  /*172b0*/  IADD3 R69, P6, PT, R35, R69, RZ ;  /* 0x0000004523457210 */ /* 0x000fe20007fde0ff */
[----:B-1----:R-:W-:Y:S02]  /*172c0*/  @P2 IMAD.MOV.U32 R40, RZ, RZ, R29 ;  /* 0x000000ffff282224 */ /* 0x002fe400078e001d */
[----:B0-----:R-:W-:Y:S02]  /*172d0*/  @P2 IMAD.MOV.U32 R41, RZ, RZ, R68 ;  /* 0x000000ffff292224 */ /* 0x001fe400078e0044 */
[----:B---3--:R-:W3:Y:S04]  /*172e0*/  LDL.LU R68, [R1+0x540] ;  /* 0x0005400001447983 */ /* 0x008ee80000300800 */
[----:B------:R-:W2:Y:S04]  /*172f0*/  LDL.LU R29, [R1+0x54c] ;  /* 0x00054c00011d7983 */ /* 0x000ea80000300800 */
[----:B------:R0:W-:Y:S04]  /*17300*/  STL [R1+0x534], R30 ;  /* 0x0005341e01007387 */ /* 0x0001e80000100800 */
[----:B------:R1:W2:Y:S04]  /*17310*/  @P2 LDG.E.U8 R22, desc[UR18][R40.64] ;  /* 0x0000001228162981 */ /* 0x0002a8000c1e1100 */
[----:B------:R4:W-:Y:S01]  /*17320*/  STL [R1+0x530], R66 ;  /* 0x0005304201007387 */ /* 0x0009e20000100800 */
[----:B-1----:R-:W-:-:S02]  /*17330*/  @P3 IMAD.MOV.U32 R40, RZ, RZ, R30 ;  /* 0x000000ffff283224 */ /* 0x002fc400078e001e */
[----:B------:R-:W-:Y:S01]  /*17340*/  @P3 IMAD.MOV.U32 R41, RZ, RZ, R66 ;  /* 0x000000ffff293224 */ /* 0x000fe200078e0042 */
[----:B0-----:R-:W2:Y:S04]  /*17350*/  LDL.LU R30, [R1+0x548] ;  /* 0x00054800011e7983 */ /* 0x001ea80000300800 */
[----:B------:R-:W-:Y:S04]  /*17360*/  STL [R1+0x53c], R69 ;  /* 0x00053c4501007387 */ /* 0x000fe80000100800 */
[----:B------:R-:W2:Y:S04]  /*17370*/  LDL.LU R70, [R1+0x554] ;  /* 0x0005540001467983 */ /* 0x000ea80000300800 */
[----:B------:R0:W2:Y:S01]  /*17380*/  @P3 LDG.E.U8 R11, desc[UR18][R40.64] ;  /* 0x00000012280b3981 */ /* 0x0000a2000c1e1100 */
[----:B----4-:R-:W-:-:S05]  /*17390*/  IADD3 R16, P5, PT, R35, R16, RZ ;  /* 0x0000001023107210 */ /* 0x010fca0007fbe0ff */
[----:B------:R-:W-:Y:S04]  /*173a0*/  STL [R1+0x544], R16 ;  /* 0x0005441001007387 */ /* 0x000fe80000100800 */
[----:B------:R-:W4:Y:S04]  /*173b0*/  LDL.LU R66, [R1+0x55c] ;  /* 0x00055c0001427983 */ /* 0x000f280000300800 */
[----:B------:R-:W4:Y:S01]  /*173c0*/  LDL.LU R41, [R1+0x538] ;  /* 0x0005380001297983 */ /* 0x000f220000300800 */
[C---:B------:R-:W-:Y:S02]  /*173d0*/  ISETP.GT.AND P4, PT, R65.reuse, 0x28, PT ;  /* 0x000000284100780c */ /* 0x040fe40003f84270 */
[----:B------:R-:W-:-:S02]  /*173e0*/  ISETP.GT.AND P2, PT, R65, 0x29, PT ;  /* 0x000000294100780c */ /* 0x000fc40003f44270 */
[----:B------:R-:W-:Y:S02]  /*173f0*/  PRMT R60, RZ, 0x7610, R60 ;  /* 0x00007610ff3c7816 */ /* 0x000fe4000000003c */
[----:B------:R-:W-:Y:S02]  /*17400*/  ISETP.GT.AND P3, PT, R65, 0x2a, PT ;  /* 0x0000002a4100780c */ /* 0x000fe40003f64270 */
[----:B------:R-:W-:-:S05]  /*17410*/  PRMT R44, RZ, 0x7610, R44 ;  /* 0x00007610ff2c7816 */ /* 0x000fca000000002c */
[----:B0-----:R-:W-:Y:S01]  /*17420*/  @P4 IMAD.MOV.U32 R40, RZ, RZ, R69 ;  /* 0x000000ffff284224 */ /* 0x001fe200078e0045 */
[----:B------:R-:W-:Y:S01]  /*17430*/  PRMT R105, RZ, 0x7610, R105 ;  /* 0x00007610ff697816 */ /* 0x000fe20000000069 */
[----:B---3--:R-:W-:Y:S01]  /*17440*/  IMAD.X R68, R37, 0x1, R68, P5 ;  /* 0x0000000125447824 */ /* 0x008fe200028e0644 */
[----:B--2---:R-:W-:-:S05]  /*17450*/  IADD3 R29, P5, PT, R35, R29, RZ ;  /* 0x0000001d231d7210 */ /* 0x004fca0007fbe0ff */
[C---:B------:R-:W-:Y:S02]  /*17460*/  IMAD.X R30, R37.reuse, 0x1, R30, P5 ;  /* 0x00000001251e7824 */ /* 0x040fe400028e061e */
[----:B----4-:R-:W-:-:S05]  /*17470*/  IMAD.X R41, R37, 0x1, R41, P6 ;  /* 0x0000000125297824 */ /* 0x010fca00030e0629 */
[----:B------:R0:W-:Y:S04]  /*17480*/  STL [R1+0x538], R41 ;  /* 0x0005382901007387 */ /* 0x0001e80000100800 */
[----:B------:R1:W2:Y:S01]  /*17490*/  @P4 LDG.E.U8 R60, desc[UR18][R40.64] ;  /* 0x00000012283c4981 */ /* 0x0002a2000c1e1100 */
[----:B------:R-:W-:-:S03]  /*174a0*/  IADD3 R70, P6, PT, R35, R70, RZ ;  /* 0x0000004623467210 */ /* 0x000fc60007fde0ff */
[----:B------:R3:W-:Y:S01]  /*174b0*/  STL [R1+0x540], R68 ;  /* 0x0005404401007387 */ /* 0x0007e20000100800 */
[----:B-1----:R-:W-:Y:S02]  /*174c0*/  @P2 IMAD.MOV.U32 R40, RZ, RZ, R16 ;  /* 0x000000ffff282224 */ /* 0x002fe400078e0010 */
[----:B0-----:R-:W-:Y:S02]  /*174d0*/  @P2 IMAD.MOV.U32 R41, RZ, RZ, R68 ;  /* 0x000000ffff292224 */ /* 0x001fe400078e0044 */
[----:B---3--:R-:W3:Y:S01]  /*174e0*/  LDL.LU R68, [R1+0x558] ;  /* 0x0005580001447983 */ /* 0x008ee20000300800 */
[----:B------:R-:W-:-:S03]  /*174f0*/  IADD3 R66, P5, PT, R35, R66, RZ ;  /* 0x0000004223427210 */ /* 0x000fc60007fbe0ff */
        /* <DEDUP_REMOVED lines=16> */
[----:B------:R-:W-:Y:S02]  /*17600*/  ISETP.GT.AND P2, PT, R65, 0x2c, PT ;  /* 0x0000002c4100780c */ /* 0x000fe40003f44270 */
[----:B------:R-:W-:Y:S02]  /*17610*/  PRMT R147, RZ, 0x7610, R147 ;  /* 0x00007610ff937816 */ /* 0x000fe40000000093 */
[----:B------:R-:W-:Y:S01]  /*17620*/  PRMT R28, RZ, 0x7610, R28 ;  /* 0x00007610ff1c7816 */ /* 0x000fe2000000001c */
[C---:B---3--:R-:W-:Y:S02]  /*17630*/  IMAD.X R68, R37.reuse, 0x1, R68, P5 ;  /* 0x0000000125447824 */ /* 0x048fe400028e0644 */
[----:B--2---:R-:W-:-:S05]  /*17640*/  IMAD.X R40, R37, 0x1, R40, P6 ;  /* 0x0000000125287824 */ /* 0x004fca00030e0628 */
[-C--:B------:R-:W-:Y:S01]  /*17650*/  @P4 LOP3.LUT R41, R41, R40.reuse, RZ, 0x3c, !PT ;  /* 0x0000002829294212 */ /* 0x080fe200078e3cff */
[----:B------:R0:W-:Y:S03]  /*17660*/  STL [R1+0x550], R40 ;  /* 0x0005502801007387 */ /* 0x0001e60000100800 */
[----:B0-----:R-:W-:-:S04]  /*17670*/  @P4 LOP3.LUT R40, R41, R40, RZ, 0x3c, !PT ;  /* 0x0000002829284212 */ /* 0x001fc800078e3cff */
[----:B------:R-:W-:-:S05]  /*17680*/  @P4 LOP3.LUT R41, R41, R40, RZ, 0x3c, !PT ;  /* 0x0000002829294212 */ /* 0x000fca00078e3cff */
[----:B------:R0:W2:Y:S02]  /*17690*/  @P4 LDG.E.U8 R147, desc[UR18][R40.64] ;  /* 0x0000001228934981 */ /* 0x0000a4000c1e1100 */
[----:B0-----:R-:W-:Y:S02]  /*176a0*/  @P2 IMAD.MOV.U32 R40, RZ, RZ, R66 ;  /* 0x000000ffff282224 */ /* 0x001fe400078e0042 */
[----:B------:R-:W-:-:S05]  /*176b0*/  @P2 IMAD.MOV.U32 R41, RZ, RZ, R68 ;  /* 0x000000ffff292224 */ /* 0x000fca00078e0044 */
[----:B------:R0:W3:Y:S01]  /*176c0*/  @P2 LDG.E.U8 R28, desc[UR18][R40.64] ;  /* 0x00000012281c2981 */ /* 0x0000e2000c1e1100 */
[----:B------:R-:W-:Y:S02]  /*176d0*/  ISETP.GT.AND P3, PT, R65, 0x2d, PT ;  /* 0x0000002d4100780c */ /* 0x000fe40003f64270 */
[C---:B----4-:R-:W-:Y:S01]  /*176e0*/  IADD3 R16, P5, PT, R35.reuse, R16, RZ ;  /* 0x0000001023107210 */ /* 0x050fe20007fbe0ff */
[----:B------:R-:W-:Y:S01]  /*176f0*/  STL [R1+0x558], R68 ;  /* 0x0005584401007387 */ /* 0x000fe20000100800 */
[----:B------:R-:W-:-:S03]  /*17700*/  IADD3 R69, P6, PT, R35, R69, RZ ;  /* 0x0000004523457210 */ /* 0x000fc60007fde0ff */
[----:B------:R-:W-:Y:S01]  /*17710*/  IMAD.X R30, R37, 0x1, R30, P5 ;  /* 0x00000001251e7824 */ /* 0x000fe200028e061e */
[----:B------:R-:W4:Y:S01]  /*17720*/  LDL.LU R66, [R1+0x570] ;  /* 0x0005700001427983 */ /* 0x000f220000300800 */
[----:B------:R-:W-:-:S03]  /*17730*/  PRMT R19, RZ, 0x7610, R19 ;  /* 0x00007610ff137816 */ /* 0x000fc60000000013 */
[----:B------:R-:W-:Y:S01]  /*17740*/  STL [R1+0x564], R16 ;  /* 0x0005641001007387 */ /* 0x000fe20000100800 */
[----:B------:R-:W-:Y:S01]  /*17750*/  IADD3 R29, P5, PT, R35, R29, RZ ;  /* 0x0000001d231d7210 */ /* 0x000fe20007fbe0ff */
[----:B0-----:R-:W-:Y:S02]  /*17760*/  @P3 IMAD.MOV.U32 R40, RZ, RZ, R16 ;  /* 0x000000ffff283224 */ /* 0x001fe400078e0010 */
[----:B------:R-:W-:-:S05]  /*17770*/  @P3 IMAD.MOV.U32 R41, RZ, RZ, R30 ;  /* 0x000000ffff293224 */ /* 0x000fca00078e001e */
[----:B------:R0:W2:Y:S04]  /*17780*/  @P3 LDG.E.U8 R19, desc[UR18][R40.64] ;  /* 0x0000001228133981 */ /* 0x0000a8000c1e1100 */
[----:B---3--:R1:W-:Y:S04]  /*17790*/  STL [R1+0x40], R28 ;  /* 0x0000401c01007387 */ /* 0x0083e80000100800 */
[----:B-1----:R-:W3:Y:S04]  /*177a0*/  LDL.LU R28, [R1+0x57c] ;  /* 0x00057c00011c7983 */ /* 0x002ee80000300800 */
[----:B------:R1:W-:Y:S04]  /*177b0*/  STL [R1+0x560], R30 ;  /* 0x0005601e01007387 */ /* 0x0003e80000100800 */
[----:B-1----:R-:W2:Y:S04]  /*177c0*/  LDL.LU R30, [R1+0x578] ;  /* 0x00057800011e7983 */ /* 0x002ea80000300800 */
        /* <DEDUP_REMOVED lines=8> */
[----:B------:R-:W-:Y:S01]  /*17850*/  ISETP.GT.AND P3, PT, R65, 0x30, PT ;  /* 0x000000304100780c */ /* 0x000fe20003f64270 */
[----:B----4-:R-:W-:Y:S01]  /*17860*/  IMAD.X R66, R37, 0x1, R66, P5 ;  /* 0x0000000125427824 */ /* 0x010fe200028e0642 */
[----:B------:R-:W-:-:S05]  /*17870*/  PRMT R8, RZ, 0x7610, R8 ;  /* 0x00007610ff087816 */ /* 0x000fca0000000008 */
[----:B0-----:R-:W-:Y:S01]  /*17880*/  @P4 IMAD.MOV.U32 R40, RZ, RZ, R69 ;  /* 0x000000ffff284224 */ /* 0x001fe200078e0045 */
[----:B------:R-:W-:Y:S02]  /*17890*/  PRMT R59, RZ, 0x7610, R59 ;  /* 0x00007610ff3b7816 */ /* 0x000fe4000000003b */
[----:B---3--:R-:W-:-:S05]  /*178a0*/  IADD3 R28, P5, PT, R35, R28, RZ ;  /* 0x0000001c231c7210 */ /* 0x008fca0007fbe0ff */
[C---:B--2---:R-:W-:Y:S02]  /*178b0*/  IMAD.X R30, R37.reuse, 0x1, R30, P5 ;  /* 0x00000001251e7824 */ /* 0x044fe400028e061e */
[----:B------:R-:W-:Y:S01]  /*178c0*/  IMAD.X R41, R37, 0x1, R41, P6 ;  /* 0x0000000125297824 */ /* 0x000fe200030e0629 */
        /* <DEDUP_REMOVED lines=56> */
[----:B------:R-:W-:Y:S01]  /*17c50*/  PRMT R67, RZ, 0x7610, R67 ;  /* 0x00007610ff437816 */ /* 0x000fe20000000043 */
[----:B--2---:R-:W-:-:S10]  /*17c60*/  IMAD.X R40, R37, 0x1, R40, P6 ;  /* 0x0000000125287824 */ /* 0x004fd400030e0628 */
[-C--:B------:R-:W-:Y:S01]  /*17c70*/  @P4 LOP3.LUT R41, R41, R40.reuse, RZ, 0x3c, !PT ;  /* 0x0000002829294212 */ /* 0x080fe200078e3cff */
[----:B------:R0:W-:Y:S03]  /*17c80*/  STL [R1+0x598], R40 ;  /* 0x0005982801007387 */ /* 0x0001e60000100800 */
[----:B0-----:R-:W-:-:S04]  /*17c90*/  @P4 LOP3.LUT R40, R41, R40, RZ, 0x3c, !PT ;  /* 0x0000002829284212 */ /* 0x001fc800078e3cff */
[----:B------:R-:W-:-:S05]  /*17ca0*/  @P4 LOP3.LUT R41, R41, R40, RZ, 0x3c, !PT ;  /* 0x0000002829294212 */ /* 0x000fca00078e3cff */
[----:B------:R0:W2:Y:S01]  /*17cb0*/  @P4 LDG.E.U8 R67, desc[UR18][R40.64] ;  /* 0x0000001228434981 */ /* 0x0000a2000c1e1100 */
[C---:B------:R-:W-:Y:S02]  /*17cc0*/  ISETP.GT.AND P2, PT, R65.reuse, 0x35, PT ;  /* 0x000000354100780c */ /* 0x040fe40003f44270 */
[----:B------:R-:W-:Y:S01]  /*17cd0*/  ISETP.GT.AND P3, PT, R65, 0x36, PT ;  /* 0x000000364100780c */ /* 0x000fe20003f64270 */
[----:B---3--:R-:W-:Y:S01]  /*17ce0*/  IMAD.X R66, R37, 0x1, R66, P5 ;  /* 0x0000000125427824 */ /* 0x008fe200028e0642 */
[----:B----4-:R-:W-:Y:S02]  /*17cf0*/  IADD3 R16, P5, PT, R35, R16, RZ ;  /* 0x0000001023107210 */ /* 0x010fe40007fbe0ff */
[----:B------:R-:W-:Y:S02]  /*17d00*/  PRMT R26, RZ, 0x7610, R26 ;  /* 0x00007610ff1a7816 */ /* 0x000fe4000000001a */
[----:B------:R1:W-:Y:S01]  /*17d10*/  STL [R1+0x5a0], R66 ;  /* 0x0005a04201007387 */ /* 0x0003e20000100800 */
[----:B------:R-:W-:Y:S01]  /*17d20*/  IMAD.X R30, R37, 0x1, R30, P5 ;  /* 0x00000001251e7824 */ /* 0x000fe200028e061e */
[----:B------:R-:W-:-:S03]  /*17d30*/  IADD3 R68, P6, PT, R35, R68, RZ ;  /* 0x0000004423447210 */ /* 0x000fc60007fde0ff */
[----:B0-----:R-:W-:Y:S02]  /*17d40*/  @P2 IMAD.MOV.U32 R40, RZ, RZ, R28 ;  /* 0x000000ffff282224 */ /* 0x001fe400078e001c */
[----:B------:R-:W-:Y:S02]  /*17d50*/  @P2 IMAD.MOV.U32 R41, RZ, RZ, R66 ;  /* 0x000000ffff292224 */ /* 0x000fe400078e0042 */
[----:B-1----:R-:W3:Y:S01]  /*17d60*/  LDL.LU R66, [R1+0x5b8] ;  /* 0x0005b80001427983 */ /* 0x002ee20000300800 */
[----:B------:R-:W-:-:S03]  /*17d70*/  PRMT R18, RZ, 0x7610, R18 ;  /* 0x00007610ff127816 */ /* 0x000fc60000000012 */
[----:B------:R-:W4:Y:S01]  /*17d80*/  LDL.LU R28, [R1+0x5c4] ;  /* 0x0005c400011c7983 */ /* 0x000f220000300800 */
[----:B------:R-:W-:-:S03]  /*17d90*/  IADD3 R29, P5, PT, R35, R29, RZ ;  /* 0x0000001d231d7210 */ /* 0x000fc60007fbe0ff */
[----:B------:R-:W-:Y:S04]  /*17da0*/  STL [R1+0x5ac], R16 ;  /* 0x0005ac1001007387 */ /* 0x000fe80000100800 */
[----:B------:R0:W3:Y:S04]  /*17db0*/  @P2 LDG.E.U8 R26, desc[UR18][R40.64] ;  /* 0x00000012281a2981 */ /* 0x0000e8000c1e1100 */
[----:B------:R1:W-:Y:S01]  /*17dc0*/  STL [R1+0x5a8], R30 ;  /* 0x0005a81e01007387 */ /* 0x0003e20000100800 */
[----:B0-----:R-:W-:Y:S02]  /*17dd0*/  @P3 IMAD.MOV.U32 R41, RZ, RZ, R30 ;  /* 0x000000ffff293224 */ /* 0x001fe400078e001e */
[----:B------:R-:W-:Y:S01]  /*17de0*/  @P3 IMAD.MOV.U32 R40, RZ, RZ, R16 ;  /* 0x000000ffff283224 */ /* 0x000fe200078e0010 */
[----:B-1----:R-:W4:Y:S04]  /*17df0*/  LDL.LU R30, [R1+0x5c0] ;  /* 0x0005c000011e7983 */ /* 0x002f280000300800 */
[----:B------:R-:W-:Y:S04]  /*17e00*/  STL [R1+0x5b4], R68 ;  /* 0x0005b44401007387 */ /* 0x000fe80000100800 */
[----:B------:R0:W4:Y:S04]  /*17e10*/  @P3 LDG.E.U8 R18, desc[UR18][R40.64] ;  /* 0x0000001228123981 */ /* 0x000128000c1e1100 */
[----:B--2---:R1:W-:Y:S04]  /*17e20*/  STL [R1+0x28], R67 ;  /* 0x0000284301007387 */ /* 0x0043e80000100800 */
[----:B-1----:R-:W2:Y:S04]  /*17e30*/  LDL.LU R67, [R1+0x5cc] ;  /* 0x0005cc0001437983 */ /* 0x002ea80000300800 */
[----:B------:R-:W-:Y:S04]  /*17e40*/  STL [R1+0x5bc], R29 ;  /* 0x0005bc1d01007387 */ /* 0x000fe80000100800 */
[----:B------:R-:W2:Y:S04]  /*17e50*/  LDL.LU R16, [R1+0x5d4] ;  /* 0x0005d40001107983 */ /* 0x000ea80000300800 */
[----:B------:R-:W2:Y:S01]  /*17e60*/  LDL.LU R41, [R1+0x5b0] ;  /* 0x0005b00001297983 */ /* 0x000ea20000300800 */
[----:B------:R-:W-:-:S02]  /*17e70*/  ISETP.GT.AND P4, PT, R65, 0x37, PT ;  /* 0x000000374100780c */ /* 0x000fc40003f84270 */
[C---:B------:R-:W-:Y:S02]  /*17e80*/  ISETP.GT.AND P2, PT, R65.reuse, 0x38, PT ;  /* 0x000000384100780c */ /* 0x040fe40003f44270 */
[----:B------:R-:W-:Y:S02]  /*17e90*/  PRMT R9, RZ, 0x7610, R9 ;  /* 0x00007610ff097816 */ /* 0x000fe40000000009 */
[----:B------:R-:W-:Y:S01]  /*17ea0*/  ISETP.GT.AND P3, PT, R65, 0x39, PT ;  /* 0x000000394100780c */ /* 0x000fe20003f64270 */
[----:B---3--:R-:W-:Y:S01]  /*17eb0*/  IMAD.X R66, R37, 0x1, R66, P5 ;  /* 0x0000000125427824 */ /* 0x008fe200028e0642 */
[----:B----4-:R-:W-:-:S05]  /*17ec0*/  IADD3 R28, P5, PT, R35, R28, RZ ;  /* 0x0000001c231c7210 */ /* 0x010fca0007fbe0ff */
[----:B0-----:R-:W-:Y:S01]  /*17ed0*/  @P4 IMAD.MOV.U32 R40, RZ, RZ, R68 ;  /* 0x000000ffff284224 */ /* 0x001fe200078e0044 */
[----:B------:R-:W-:Y:S02]  /*17ee0*/  PRMT R58, RZ, 0x7610, R58 ;  /* 0x00007610ff3a7816 */ /* 0x000fe4000000003a */
[----:B------:R-:W-:Y:S01]  /*17ef0*/  PRMT R42, RZ, 0x7610, R42 ;  /* 0x00007610ff2a7816 */ /* 0x000fe2000000002a */
[C---:B------:R-:W-:Y:S02]  /*17f00*/  IMAD.X R30, R37.reuse, 0x1, R30, P5 ;  /* 0x00000001251e7824 */ /* 0x040fe400028e061e */
        /* <DEDUP_REMOVED lines=208> */
[----:B------:R0:W-:Y:S04]  /*18c10*/  STL [R1+0x65c], R67 ;  /* 0x00065c4301007387 */ /* 0x0001e80000100800 */
        /* <DEDUP_REMOVED lines=12> */
[----:B---3--:R-:W-:Y:S01]  /*18ce0*/  IMAD.X R66, R37, 0x1, R66, P5 ;  /* 0x0000000125427824 */ /* 0x008fe200028e0642 */
[----:B----4-:R-:W-:-:S05]  /*18cf0*/  IADD3 R29, P5, PT, R35, R29, RZ ;  /* 0x0000001d231d7210 */ /* 0x010fca0007fbe0ff */
[----:B--2---:R-:W-:Y:S01]  /*18d00*/  IMAD.X R30, R37, 0x1, R30, P5 ;  /* 0x00000001251e7824 */ /* 0x004fe200028e061e */
[----:B------:R-:W-:Y:S01]  /*18d10*/  IADD3 R28, P5, PT, R35, R28, RZ ;  /* 0x0000001c231c7210 */ /* 0x000fe20007fbe0ff */
[----:B------:R-:W-:-:S05]  /*18d20*/  IMAD.X R41, R37, 0x1, R41, P6 ;  /* 0x0000000125297824 */ /* 0x000fca00030e0629 */
[----:B------:R1:W-:Y:S04]  /*18d30*/  STL [R1+0x658], R41 ;  /* 0x0006582901007387 */ /* 0x0003e80000100800 */
[----:B------:R2:W3:Y:S01]  /*18d40*/  @P4 LDG.E.U8 R155, desc[UR18][R40.64] ;  /* 0x00000012289b4981 */ /* 0x0004e2000c1e1100 */
[----:B------:R-:W-:-:S03]  /*18d50*/  IADD3 R68, P6, PT, R35, R68, RZ ;  /* 0x0000004423447210 */ /* 0x000fc60007fde0ff */
[----:B------:R-:W-:Y:S04]  /*18d60*/  STL [R1+0x660], R66 ;  /* 0x0006604201007387 */ /* 0x000fe80000100800 */
[----:B0-----:R-:W4:Y:S01]  /*18d70*/  LDL.LU R67, [R1+0x678] ;  /* 0x0006780001437983 */ /* 0x001f220000300800 */
[----:B--2---:R-:W-:Y:S02]  /*18d80*/  @P2 IMAD.MOV.U32 R40, RZ, RZ, R16 ;  /* 0x000000ffff282224 */ /* 0x004fe400078e0010 */
[----:B-1----:R-:W-:Y:S01]  /*18d90*/  @P2 IMAD.MOV.U32 R41, RZ, RZ, R66 ;  /* 0x000000ffff292224 */ /* 0x002fe200078e0042 */
[----:B------:R-:W2:Y:S04]  /*18da0*/  LDL.LU R16, [R1+0x684] ;  /* 0x0006840001107983 */ /* 0x000ea80000300800 */
[----:B------:R0:W3:Y:S04]  /*18db0*/  @P2 LDG.E.U8 R154, desc[UR18][R40.64] ;  /* 0x00000012289a2981 */ /* 0x0000e8000c1e1100 */
[----:B------:R-:W-:Y:S04]  /*18dc0*/  STL [R1+0x66c], R29 ;  /* 0x00066c1d01007387 */ /* 0x000fe80000100800 */
[----:B------:R1:W-:Y:S01]  /*18dd0*/  STL [R1+0x668], R30 ;  /* 0x0006681e01007387 */ /* 0x0003e20000100800 */
[----:B0-----:R-:W-:-:S02]  /*18de0*/  @P3 IMAD.MOV.U32 R40, RZ, RZ, R29 ;  /* 0x000000ffff283224 */ /* 0x001fc400078e001d */
[----:B------:R-:W-:-:S05]  /*18df0*/  @P3 IMAD.MOV.U32 R41, RZ, RZ, R30 ;  /* 0x000000ffff293224 */ /* 0x000fca00078e001e */
[----:B------:R0:W3:Y:S04]  /*18e00*/  @P3 LDG.E.U8 R152, desc[UR18][R40.64] ;  /* 0x0000001228983981 */ /* 0x0000e8000c1e1100 */
[----:B-1----:R-:W3:Y:S04]  /*18e10*/  LDL.LU R30, [R1+0x680] ;  /* 0x00068000011e7983 */ /* 0x002ee80000300800 */
[----:B------:R1:W-:Y:S01]  /*18e20*/  STL [R1+0x674], R68 ;  /* 0x0006744401007387 */ /* 0x0003e20000100800 */
[----:B0-----:R-:W-:-:S03]  /*18e30*/  IMAD.MOV.U32 R41, RZ, RZ, R68 ;  /* 0x000000ffff297224 */ /* 0x001fc600078e0044 */
[----:B------:R-:W3:Y:S04]  /*18e40*/  LDL.LU R66, [R1+0x68c] ;  /* 0x00068c0001427983 */ /* 0x000ee80000300800 */
[----:B------:R-:W-:Y:S04]  /*18e50*/  STL [R1+0x67c], R28 ;  /* 0x00067c1c01007387 */ /* 0x000fe80000100800 */
[----:B------:R-:W3:Y:S04]  /*18e60*/  LDL.LU R29, [R1+0x694] ;  /* 0x00069400011d7983 */ /* 0x000ee80000300800 */
[----:B-1----:R-:W3:Y:S04]  /*18e70*/  LDL.LU R68, [R1+0xa40] ;  /* 0x000a400001447983 */ /* 0x002ee80000300800 */
[----:B------:R-:W3:Y:S01]  /*18e80*/  LDL.LU R40, [R1+0x670] ;  /* 0x0006700001287983 */ /* 0x000ee20000300800 */
[----:B------:R-:W-:-:S02]  /*18e90*/  ISETP.GT.AND P4, PT, R65, 0x4f, PT ;  /* 0x0000004f4100780c */ /* 0x000fc40003f84270 */
[C---:B------:R-:W-:Y:S02]  /*18ea0*/  ISETP.GT.AND P2, PT, R65.reuse, 0x50, PT ;  /* 0x000000504100780c */ /* 0x040fe40003f44270 */
[----:B------:R-:W-:Y:S02]  /*18eb0*/  PRMT R148, RZ, 0x7610, R148 ;  /* 0x00007610ff947816 */ /* 0x000fe40000000094 */
[----:B------:R-:W-:Y:S02]  /*18ec0*/  ISETP.GT.AND P3, PT, R65, 0x51, PT ;  /* 0x000000514100780c */ /* 0x000fe40003f64270 */
[----:B------:R-:W-:Y:S02]  /*18ed0*/  PRMT R55, RZ, 0x7610, R55 ;  /* 0x00007610ff377816 */ /* 0x000fe40000000037 */
[----:B------:R-:W-:Y:S01]  /*18ee0*/  PRMT R85, RZ, 0x7610, R85 ;  /* 0x00007610ff557816 */ /* 0x000fe20000000055 */
[----:B----4-:R-:W-:Y:S01]  /*18ef0*/  IMAD.X R67, R37, 0x1, R67, P5 ;  /* 0x0000000125437824 */ /* 0x010fe200028e0643 */
[----:B--2---:R-:W-:-:S05]  /*18f00*/  IADD3 R16, P5, PT, R35, R16, RZ ;  /* 0x0000001023107210 */ /* 0x004fca0007fbe0ff */
[C---:B---3--:R-:W-:Y:S02]  /*18f10*/  IMAD.X R30, R37.reuse, 0x1, R30, P5 ;  /* 0x00000001251e7824 */ /* 0x048fe400028e061e */
[----:B------:R-:W-:-:S05]  /*18f20*/  IMAD.X R40, R37, 0x1, R40, P6 ;  /* 0x0000000125287824 */ /* 0x000fca00030e0628 */
[-C--:B------:R-:W-:Y:S01]  /*18f30*/  @P4 LOP3.LUT R41, R41, R40.reuse, RZ, 0x3c, !PT ;  /* 0x0000002829294212 */ /* 0x080fe200078e3cff */
[----:B------:R0:W-:Y:S03]  /*18f40*/  STL [R1+0x670], R40 ;  /* 0x0006702801007387 */ /* 0x0001e60000100800 */
[----:B0-----:R-:W-:-:S04]  /*18f50*/  @P4 LOP3.LUT R40, R41, R40, RZ, 0x3c, !PT ;  /* 0x0000002829284212 */ /* 0x001fc800078e3cff */
[----:B------:R-:W-:Y:S01]  /*18f60*/  @P4 LOP3.LUT R41, R41, R40, RZ, 0x3c, !PT ;  /* 0x0000002829294212 */ /* 0x000fe200078e3cff */
[----:B------:R0:W-:Y:S04]  /*18f70*/  STL [R1+0x678], R67 ;  /* 0x0006784301007387 */ /* 0x0001e80000100800 */
[----:B------:R1:W2:Y:S01]  /*18f80*/  @P4 LDG.E.U8 R148, desc[UR18][R40.64] ;  /* 0x0000001228944981 */ /* 0x0002a2000c1e1100 */
[C---:B------:R-:W-:Y:S02]  /*18f90*/  IADD3 R66, P6, PT, R35.reuse, R66, RZ ;  /* 0x0000004223427210 */ /* 0x040fe40007fde0ff */
[----:B------:R-:W-:Y:S01]  /*18fa0*/  IADD3 R29, P5, PT, R35, R29, RZ ;  /* 0x0000001d231d7210 */ /* 0x000fe20007fbe0ff */
[----:B-1----:R-:W-:Y:S02]  /*18fb0*/  @P2 IMAD.MOV.U32 R40, RZ, RZ, R28 ;  /* 0x000000ffff282224 */ /* 0x002fe400078e001c */
[----:B------:R-:W-:-:S02]  /*18fc0*/  @P2 IMAD.MOV.U32 R41, RZ, RZ, R67 ;  /* 0x000000ffff292224 */ /* 0x000fc400078e0043 */
[----:B0-----:R-:W3:Y:S04]  /*18fd0*/  LDL.LU R67, [R1+0x690] ;  /* 0x0006900001437983 */ /* 0x001ee80000300800 */
[----:B------:R-:W4:Y:S04]  /*18fe0*/  LDL.LU R28, [R1+0x69c] ;  /* 0x00069c00011c7983 */ /* 0x000f280000300800 */
[----:B------:R0:W2:Y:S04]  /*18ff0*/  @P2 LDG.E.U8 R55, desc[UR18][R40.64] ;  /* 0x0000001228372981 */ /* 0x0000a8000c1e1100 */
[----:B------:R1:W-:Y:S04]  /*19000*/  STL [R1+0x684], R16 ;  /* 0x0006841001007387 */ /* 0x0003e80000100800 */
[----:B------:R1:W-:Y:S01]  /*19010*/  STL [R1+0x680], R30 ;  /* 0x0006801e01007387 */ /* 0x0003e20000100800 */
[----:B0-----:R-:W-:-:S02]  /*19020*/  @P3 IMAD.MOV.U32 R40, RZ, RZ, R16 ;  /* 0x000000ffff283224 */ /* 0x001fc400078e0010 */
[----:B------:R-:W-:Y:S01]  /*19030*/  @P3 IMAD.MOV.U32 R41, RZ, RZ, R30 ;  /* 0x000000ffff293224 */ /* 0x000fe200078e001e */
[----:B-1----:R-:W2:Y:S04]  /*19040*/  LDL.LU R16, [R1+0x6a4] ;  /* 0x0006a40001107983 */ /* 0x002ea80000300800 */
[----:B------:R0:W-:Y:S04]  /*19050*/  STL [R1+0x68c], R66 ;  /* 0x00068c4201007387 */ /* 0x0001e80000100800 */
[----:B------:R-:W2:Y:S04]  /*19060*/  LDL.LU R30, [R1+0x6ac] ;  /* 0x0006ac00011e7983 */ /* 0x000ea80000300800 */
[----:B------:R-:W-:Y:S04]  /*19070*/  STL [R1+0x694], R29 ;  /* 0x0006941d01007387 */ /* 0x000fe80000100800 */
[----:B------:R1:W2:Y:S04]  /*19080*/  @P3 LDG.E.U8 R85, desc[UR18][R40.64] ;  /* 0x0000001228553981 */ /* 0x0002a8000c1e1100 */
[----:B------:R-:W2:Y:S01]  /*19090*/  LDL.LU R41, [R1+0x688] ;  /* 0x0006880001297983 */ /* 0x000ea20000300800 */
[----:B------:R-:W-:-:S02]  /*190a0*/  ISETP.GT.AND P4, PT, R65, 0x52, PT ;  /* 0x000000524100780c */ /* 0x000fc40003f84270 */
[----:B------:R-:W-:Y:S02]  /*190b0*/  ISETP.GT.AND P2, PT, R65, 0x53, PT ;  /* 0x000000534100780c */ /* 0x000fe40003f44270 */
[----:B------:R-:W-:Y:S02]  /*190c0*/  PRMT R100, RZ, 0x7610, R100 ;  /* 0x00007610ff647816 */ /* 0x000fe40000000064 */
[----:B------:R-:W-:-:S07]  /*190d0*/  PRMT R137, RZ, 0x7610, R137 ;  /* 0x00007610ff897816 */ /* 0x000fce0000000089 */
[----:B-1----:R-:W-:Y:S02]  /*190e0*/  @P4 IMAD.MOV.U32 R40, RZ, RZ, R66 ;  /* 0x000000ffff284224 */ /* 0x002fe400078e0042 */
[C---:B---3--:R-:W-:Y:S02]  /*190f0*/  IMAD.X R67, R37.reuse, 0x1, R67, P5 ;  /* 0x0000000125437824 */ /* 0x048fe400028e0643 */
[----:B--2---:R-:W-:-:S05]  /*19100*/  IMAD.X R41, R37, 0x1, R41, P6 ;  /* 0x0000000125297824 */ /* 0x004fca00030e0629 */
[----:B------:R1:W-:Y:S04]  /*19110*/  STL [R1+0x688], R41 ;  /* 0x0006882901007387 */ /* 0x0003e80000100800 */
[----:B------:R1:W2:Y:S04]  /*19120*/  @P4 LDG.E.U8 R100, desc[UR18][R40.64] ;  /* 0x0000001228644981 */ /* 0x0002a8000c1e1100 */
[----:B------:R3:W-:Y:S04]  /*19130*/  STL [R1+0x690], R67 ;  /* 0x0006904301007387 */ /* 0x0007e80000100800 */
[----:B0-----:R-:W2:Y:S01]  /*19140*/  LDL.LU R66, [R1+0x6a8] ;  /* 0x0006a80001427983 */ /* 0x001ea20000300800 */
[----:B-1----:R-:W-:-:S02]  /*19150*/  IMAD.MOV.U32 R41, RZ, RZ, R67 ;  /* 0x000000ffff297224 */ /* 0x002fc400078e0043 */
[----:B------:R-:W-:Y:S01]  /*19160*/  @P2 IMAD.MOV.U32 R40, RZ, RZ, R29 ;  /* 0x000000ffff282224 */ /* 0x000fe200078e001d */
[----:B---3--:R-:W3:Y:S04]  /*19170*/  LDL.LU R67, [R1+0xa3c] ;  /* 0x000a3c0001437983 */ /* 0x008ee80000300800 */
[----:B------:R-:W2:Y:S04]  /*19180*/  LDL.LU R29, [R1+0xf8] ;  /* 0x0000f800011d7983 */ /* 0x000ea80000300800 */
[----:B------:R0:W2:Y:S04]  /*19190*/  @P2 LDG.E.U8 R137, desc[UR18][R40.64] ;  /* 0x0000001228892981 */ /* 0x0000a8000c1e1100 */
[----:B------:R-:W2:Y:S01]  /*191a0*/  LDL.LU R41, [R1+0x698] ;  /* 0x0006980001297983 */ /* 0x000ea20000300800 */
[----:B------:R-:W-:-:S02]  /*191b0*/  ISETP.GT.AND P3, PT, R65, 0x54, PT ;  /* 0x000000544100780c */ /* 0x000fc40003f64270 */
[C---:B----4-:R-:W-:Y:S02]  /*191c0*/  IADD3 R28, P5, PT, R35.reuse, R28, RZ ;  /* 0x0000001c231c7210 */ /* 0x050fe40007fbe0ff */
[----:B------:R-:W-:Y:S02]  /*191d0*/  PRMT R143, RZ, 0x7610, R143 ;  /* 0x00007610ff8f7816 */ /* 0x000fe4000000008f */
[----:B------:R-:W-:Y:S01]  /*191e0*/  IADD3 R16, P6, PT, R35, R16, RZ ;  /* 0x0000001023107210 */ /* 0x000fe20007fde0ff */
[----:B------:R1:W-:Y:S06]  /*191f0*/  STL [R1+0x69c], R28 ;  /* 0x00069c1c01007387 */ /* 0x0003ec0000100800 */
[----:B0-----:R-:W-:-:S02]  /*19200*/  @P3 IMAD.MOV.U32 R40, RZ, RZ, R28 ;  /* 0x000000ffff283224 */ /* 0x001fc400078e001c */
[----:B--2---:R-:W-:-:S05]  /*19210*/  IMAD.X R41, R37, 0x1, R41, P5 ;  /* 0x0000000125297824 */ /* 0x004fca00028e0629 */
[----:B------:R0:W-:Y:S04]  /*19220*/  STL [R1+0x698], R41 ;  /* 0x0006982901007387 */ /* 0x0001e80000100800 */
[----:B-1----:R-:W2:Y:S04]  /*19230*/  LDL.LU R28, [R1+0x6b4] ;  /* 0x0006b400011c7983 */ /* 0x002ea80000300800 */
[----:B------:R-:W-:Y:S04]  /*19240*/  STL [R1+0x6a4], R16 ;  /* 0x0006a41001007387 */ /* 0x000fe80000100800 */
[----:B------:R1:W4:Y:S04]  /*19250*/  @P3 LDG.E.U8 R143, desc[UR18][R40.64] ;  /* 0x00000012288f3981 */ /* 0x000328000c1e1100 */
[----:B0-----:R-:W2:Y:S01]  /*19260*/  LDL.LU R41, [R1+0x6a0] ;  /* 0x0006a00001297983 */ /* 0x001ea20000300800 */
[----:B------:R-:W-:-:S02]  /*19270*/  ISETP.GT.AND P4, PT, R65, 0x55, PT ;  /* 0x000000554100780c */ /* 0x000fc40003f84270 */
[----:B------:R-:W-:Y:S02]  /*19280*/  IADD3 R30, P5, PT, R35, R30, RZ ;  /* 0x0000001e231e7210 */ /* 0x000fe40007fbe0ff */
[----:B------:R-:W-:Y:S02]  /*19290*/  ISETP.GT.AND P2, PT, R65, 0x56, PT ;  /* 0x000000564100780c */ /* 0x000fe40003f44270 */
[----:B------:R-:W-:Y:S01]  /*192a0*/  PRMT R141, RZ, 0x7610, R141 ;  /* 0x00007610ff8d7816 */ /* 0x000fe2000000008d */
[C---:B------:R-:W-:Y:S01]  /*192b0*/  IMAD.X R66, R37.reuse, 0x1, R66, P5 ;  /* 0x0000000125427824 */ /* 0x040fe200028e0642 */
[----:B------:R-:W-:Y:S05]  /*192c0*/  STL [R1+0x6ac], R30 ;  /* 0x0006ac1e01007387 */ /* 0x000fea0000100800 */
[----:B-1----:R-:W-:Y:S01]  /*192d0*/  @P4 IMAD.MOV.U32 R40, RZ, RZ, R16 ;  /* 0x000000ffff284224 */ /* 0x002fe200078e0010 */
[----:B------:R-:W-:Y:S01]  /*192e0*/  PRMT R140, RZ, 0x7610, R140 ;  /* 0x00007610ff8c7816 */ /* 0x000fe2000000008c */
[----:B--2---:R-:W-:-:S05]  /*192f0*/  IMAD.X R41, R37, 0x1, R41, P6 ;  /* 0x0000000125297824 */ /* 0x004fca00030e0629 */
[----:B------:R0:W-:Y:S04]  /*19300*/  STL [R1+0x6a0], R41 ;  /* 0x0006a02901007387 */ /* 0x0001e80000100800 */
[----:B------:R1:W2:Y:S02]  /*19310*/  @P4 LDG.E.U8 R141, desc[UR18][R40.64] ;  /* 0x00000012288d4981 */ /* 0x0002a4000c1e1100 */
[----:B-1----:R-:W-:Y:S02]  /*19320*/  IMAD.MOV.U32 R40, RZ, RZ, R66 ;  /* 0x000000ffff287224 */ /* 0x002fe400078e0042 */
[----:B0-----:R-:W-:-:S05]  /*19330*/  IMAD.MOV.U32 R41, RZ, RZ, R30 ;  /* 0x000000ffff297224 */ /* 0x001fca00078e001e */
[----:B------:R-:W-:-:S04]  /*19340*/  @P2 LOP3.LUT R41, R41, R40, RZ, 0x3c, !PT ;  /* 0x0000002829292212 */ /* 0x000fc800078e3cff */
[----:B------:R-:W-:Y:S02]  /*19350*/  @P2 LOP3.LUT R40, R41, R40, RZ, 0x3c, !PT ;  /* 0x0000002829282212 */ /* 0x000fe400078e3cff */
[----:B------:R-:W-:Y:S02]  /*19360*/  IADD3 R29, P4, PT, R35, R29, RZ ;  /* 0x0000001d231d7210 */ /* 0x000fe40007f9e0ff */
[----:B------:R-:W-:Y:S01]  /*19370*/  @P2 LOP3.LUT R41, R41, R40, RZ, 0x3c, !PT ;  /* 0x0000002829292212 */ /* 0x000fe200078e3cff */
[----:B------:R0:W-:Y:S04]  /*19380*/  STL [R1+0x6a8], R66 ;  /* 0x0006a84201007387 */ /* 0x0001e80000100800 */
[----:B------:R-:W2:Y:S04]  /*19390*/  LDL.LU R16, [R1+0x6bc] ;  /* 0x0006bc0001107983 */ /* 0x000ea80000300800 */
[----:B------:R1:W2:Y:S04]  /*193a0*/  @P2 LDG.E.U8 R140, desc[UR18][R40.64] ;  /* 0x00000012288c2981 */ /* 0x0002a8000c1e1100 */
[----:B0-----:R-:W2:Y:S04]  /*193b0*/  LDL.LU R66, [R1+0xa38] ;  /* 0x000a380001427983 */ /* 0x001ea80000300800 */
[----:B------:R-:W-:Y:S04]  /*193c0*/  STL [R1+0xf8], R29 ;  /* 0x0000f81d01007387 */ /* 0x000fe80000100800 */
[----:B------:R-:W2:Y:S01]  /*193d0*/  LDL.LU R40, [R1+0xf4] ;  /* 0x0000f40001287983 */ /* 0x000ea20000300800 */
[----:B------:R-:W-:Y:S01]  /*193e0*/  ISETP.GT.AND P3, PT, R65, 0x57, PT ;  /* 0x000000574100780c */ /* 0x000fe20003f64270 */
[----:B-1----:R-:W-:Y:S01]  /*193f0*/  IMAD.MOV.U32 R41, RZ, RZ, R29 ;  /* 0x000000ffff297224 */ /* 0x002fe200078e001d */
[----:B------:R-:W-:Y:S01]  /*19400*/  PRMT R136, RZ, 0x7610, R136 ;  /* 0x00007610ff887816 */ /* 0x000fe20000000088 */
[----:B--2---:R-:W-:-:S10]  /*19410*/  IMAD.X R40, R37, 0x1, R40, P4 ;  /* 0x0000000125287824 */ /* 0x004fd400020e0628 */
[-C--:B------:R-:W-:Y:S01]  /*19420*/  @P3 LOP3.LUT R41, R41, R40.reuse, RZ, 0x3c, !PT ;  /* 0x0000002829293212 */ /* 0x080fe200078e3cff */
[----:B------:R0:W-:Y:S03]  /*19430*/  STL [R1+0xf4], R40 ;  /* 0x0000f42801007387 */ /* 0x0001e60000100800 */
[----:B0-----:R-:W-:-:S04]  /*19440*/  @P3 LOP3.LUT R40, R41, R40, RZ, 0x3c, !PT ;  /* 0x0000002829283212 */ /* 0x001fc800078e3cff */
[----:B------:R-:W-:-:S05]  /*19450*/  @P3 LOP3.LUT R41, R41, R40, RZ, 0x3c, !PT ;  /* 0x0000002829293212 */ /* 0x000fca00078e3cff */
[----:B------:R0:W2:Y:S04]  /*19460*/  @P3 LDG.E.U8 R136, desc[UR18][R40.64] ;  /* 0x0000001228883981 */ /* 0x0000a8000c1e1100 */
[----:B------:R-:W2:Y:S01]  /*19470*/  LDL.LU R41, [R1+0x6b0] ;  /* 0x0006b00001297983 */ /* 0x000ea20000300800 */
[----:B------:R-:W-:Y:S02]  /*19480*/  ISETP.GT.AND P5, PT, R65, 0x58, PT ;  /* 0x000000584100780c */ /* 0x000fe40003fa4270 */
[----:B------:R-:W-:Y:S02]  /*19490*/  IADD3 R28, P2, PT, R35, R28, RZ ;  /* 0x0000001c231c7210 */ /* 0x000fe40007f5e0ff */
[----:B------:R-:W-:-:S03]  /*194a0*/  PRMT R54, RZ, 0x7610, R54 ;  /* 0x00007610ff367816 */ /* 0x000fc60000000036 */
[----:B------:R1:W-:Y:S06]  /*194b0*/  STL [R1+0x6b4], R28 ;  /* 0x0006b41c01007387 */ /* 0x0003ec0000100800 */
[----:B0-----:R-:W-:Y:S02]  /*194c0*/  @P5 IMAD.MOV.U32 R40, RZ, RZ, R28 ;  /* 0x000000ffff285224 */ /* 0x001fe400078e001c */
[----:B--2---:R-:W-:-:S05]  /*194d0*/  IMAD.X R41, R37, 0x1, R41, P2 ;  /* 0x0000000125297824 */ /* 0x004fca00010e0629 */
[----:B------:R0:W-:Y:S04]  /*194e0*/  STL [R1+0x6b0], R41 ;  /* 0x0006b02901007387 */ /* 0x0001e80000100800 */
[----:B-1----:R-:W2:Y:S04]  /*194f0*/  LDL.LU R28, [R1+0x6cc] ;  /* 0x0006cc00011c7983 */ /* 0x002ea80000300800 */
[----:B------:R1:W2:Y:S04]  /*19500*/  @P5 LDG.E.U8 R54, desc[UR18][R40.64] ;  /* 0x0000001228365981 */ /* 0x0002a8000c1e1100 */
[----:B0-----:R-:W2:Y:S01]  /*19510*/  LDL.LU R41, [R1+0x6b8] ;  /* 0x0006b80001297983 */ /* 0x001ea20000300800 */
[----:B------:R-:W-:-:S02]  /*19520*/  ISETP.GT.AND P3, PT, R65, 0x59, PT ;  /* 0x000000594100780c */ /* 0x000fc40003f64270 */
[----:B------:R-:W-:Y:S02]  /*19530*/  IADD3 R16, P2, PT, R35, R16, RZ ;  /* 0x0000001023107210 */ /* 0x000fe40007f5e0ff */
[----:B------:R-:W-:-:S03]  /*19540*/  PRMT R86, RZ, 0x7610, R86 ;  /* 0x00007610ff567816 */ /* 0x000fc60000000056 */
[----:B------:R0:W-:Y:S06]  /*19550*/  STL [R1+0x6bc], R16 ;  /* 0x0006bc1001007387 */ /* 0x0001ec0000100800 */
[----:B-1----:R-:W-:Y:S02]  /*19560*/  @P3 IMAD.MOV.U32 R40, RZ, RZ, R16 ;  /* 0x000000ffff283224 */ /* 0x002fe400078e0010 */
[----:B--2---:R-:W-:-:S05]  /*19570*/  IMAD.X R41, R37, 0x1, R41, P2 ;  /* 0x0000000125297824 */ /* 0x004fca00010e0629 */
[----:B------:R1:W-:Y:S04]  /*19580*/  STL [R1+0x6b8], R41 ;  /* 0x0006b82901007387 */ /* 0x0003e80000100800 */
[----:B0-----:R-:W2:Y:S04]  /*19590*/  LDL.LU R16, [R1+0x6d4] ;  /* 0x0006d40001107983 */ /* 0x001ea80000300800 */
[----:B------:R0:W2:Y:S04]  /*195a0*/  @P3 LDG.E.U8 R86, desc[UR18][R40.64] ;  /* 0x0000001228563981 */ /* 0x0000a8000c1e1100 */
[----:B------:R-:W2:Y:S04]  /*195b0*/  LDL.LU R40, [R1+0x6c0] ;  /* 0x0006c00001287983 */ /* 0x000ea80000300800 */
[----:B-1----:R-:W0:Y:S01]  /*195c0*/  LDL.LU R41, [R1+0x6c4] ;  /* 0x0006c40001297983 */ /* 0x002e220000300800 */
[----:B------:R-:W-:-:S02]  /*195d0*/  ISETP.GT.AND P3, PT, R65, 0x5a, PT ;  /* 0x0000005a4100780c */ /* 0x000fc40003f64270 */
[----:B------:R-:W-:Y:S02]  /*195e0*/  PRMT R99, RZ, 0x7610, R99 ;  /* 0x00007610ff637816 */ /* 0x000fe40000000063 */
[----:B0-----:R-:W-:-:S05]  /*195f0*/  IADD3 R41, P2, PT, R35, R41, RZ ;  /* 0x0000002923297210 */ /* 0x001fca0007f5e0ff */
[----:B--2---:R-:W-:Y:S01]  /*19600*/  IMAD.X R40, R37, 0x1, R40, P2 ;  /* 0x0000000125287824 */ /* 0x004fe200010e0628 */
[----:B------:R0:W-:Y:S04]  /*19610*/  STL [R1+0x6c4], R41 ;  /* 0x0006c42901007387 */ /* 0x0001e80000100800 */
[----:B------:R1:W-:Y:S01]  /*19620*/  STL [R1+0x6c0], R40 ;  /* 0x0006c02801007387 */ /* 0x0003e20000100800 */
[----:B0-----:R-:W-:-:S04]  /*19630*/  @P3 LOP3.LUT R41, R41, R40, RZ, 0x3c, !PT ;  /* 0x0000002829293212 */ /* 0x001fc800078e3cff */
[----:B-1----:R-:W-:-:S04]  /*19640*/  @P3 LOP3.LUT R40, R41, R40, RZ, 0x3c, !PT ;  /* 0x0000002829283212 */ /* 0x002fc800078e3cff */
        /* <DEDUP_REMOVED lines=246> */
[----:B-1----:R-:W2:Y:S01]  /*1a5b0*/  LDL.LU R41, [R1+0x768] ;  /* 0x0007680001297983 */ /* 0x002ea20000300800 */
[----:B------:R-:W-:-:S02]  /*1a5c0*/  ISETP.GT.AND P3, PT, R65, RZ, PT ;  /* 0x000000ff4100720c */ /* 0x000fc40003f64270 */
[----:B------:R-:W-:Y:S02]  /*1a5d0*/  IADD3 R2, P2, PT, R35, R2, RZ ;  /* 0x0000000223027210 */ /* 0x000fe40007f5e0ff */
[----:B------:R-:W-:-:S03]  /*1a5e0*/  PRMT R83, RZ, 0x7610, R83 ;  /* 0x00007610ff537816 */ /* 0x000fc60000000053 */
[----:B------:R-:W-:-:S06]  /*1a5f0*/  IMAD.X R3, R37, 0x1, R3, P2 ;  /* 0x0000000125037824 */ /* 0x000fcc00010e0603 */
[----:B------:R-:W3:Y:S01]  /*1a600*/  @P3 LDG.E.U8 R83, desc[UR18][R2.64] ;  /* 0x0000001202533981 */ /* 0x000ee2000c1e1100 */
        /* <DEDUP_REMOVED lines=131> */
[----:B------:R-:W-:Y:S06]  /*1ae40*/  STL [R1+0x7c4], R28 ;  /* 0x0007c41c01007387 */ /* 0x000fec0000100800 */
[----:B0-----:R-:W-:Y:S02]  /*1ae50*/  @P3 IMAD.MOV.U32 R40, RZ, RZ, R28 ;  /* 0x000000ffff283224 */ /* 0x001fe400078e001c */
[----:B--2---:R-:W-:-:S05]  /*1ae60*/  IMAD.X R41, R37, 0x1, R41, P2 ;  /* 0x0000000125297824 */ /* 0x004fca00010e0629 */
[----:B------:R0:W-:Y:S04]  /*1ae70*/  STL [R1+0x7c0], R41 ;  /* 0x0007c02901007387 */ /* 0x0001e80000100800 */
[----:B------:R1:W2:Y:S04]  /*1ae80*/  @P3 LDG.E.U8 R76, desc[UR18][R40.64] ;  /* 0x00000012284c3981 */ /* 0x0002a8000c1e1100 */
[----:B0-----:R-:W2:Y:S01]  /*1ae90*/  LDL.LU R41, [R1+0x11c] ;  /* 0x00011c0001297983 */ /* 0x001ea20000300800 */
[----:B------:R-:W-:Y:S02]  /*1aea0*/  ISETP.GT.AND P4, PT, R65, 0x7f, PT ;  /* 0x0000007f4100780c */ /* 0x000fe40003f84270 */
[----:B------:R-:W-:-:S02]  /*1aeb0*/  IADD3 R16, P3, PT, R35, R16, RZ ;  /* 0x0000001023107210 */ /* 0x000fc40007f7e0ff */
[----:B------:R-:W-:-:S03]  /*1aec0*/  PRMT R74, RZ, 0x7610, R74 ;  /* 0x00007610ff4a7816 */ /* 0x000fc6000000004a */
[----:B------:R0:W-:Y:S06]  /*1aed0*/  STL [R1+0x120], R16 ;  /* 0x0001201001007387 */ /* 0x0001ec0000100800 */
[----:B-1----:R-:W-:Y:S01]  /*1aee0*/  @P4 IMAD.MOV.U32 R40, RZ, RZ, R16 ;  /* 0x000000ffff284224 */ /* 0x002fe200078e0010 */
[----:B------:R-:W1:Y:S01]  /*1aef0*/  S2R R28, SR_TID.X ;  /* 0x00000000001c7919 */ /* 0x000e620000002100 */
[----:B--2---:R-:W-:-:S05]  /*1af00*/  IMAD.X R41, R37, 0x1, R41, P3 ;  /* 0x0000000125297824 */ /* 0x004fca00018e0629 */
[----:B------:R2:W-:Y:S04]  /*1af10*/  STL [R1+0x11c], R41 ;  /* 0x00011c2901007387 */ /* 0x0005e80000100800 */
[----:B0-----:R-:W3:Y:S04]  /*1af20*/  LDL.LU R16, [R1+0x1e8] ;  /* 0x0001e80001107983 */ /* 0x001ee80000300800 */
[----:B------:R0:W3:Y:S04]  /*1af30*/  @P4 LDG.E.U8 R74, desc[UR18][R40.64] ;  /* 0x00000012284a4981 */ /* 0x0000e8000c1e1100 */
[----:B------:R-:W3:Y:S04]  /*1af40*/  LDL.LU R40, [R1+0x124] ;  /* 0x0001240001287983 */ /* 0x000ee80000300800 */
[----:B--2---:R-:W0:Y:S01]  /*1af50*/  LDL.LU R41, [R1+0x128] ;  /* 0x0001280001297983 */ /* 0x004e220000300800 */
[----:B-1----:R-:W-:Y:S01]  /*1af60*/  LOP3.LUT R28, R28, 0x7f, RZ, 0xc0, !PT ;  /* 0x0000007f1c1c7812 */ /* 0x002fe200078ec0ff */
[----:B------:R-:W-:Y:S03]  /*1af70*/  BAR.SYNC.DEFER_BLOCKING 0x0 ;  /* 0x0000000000007b1d */ /* 0x000fe60000010000 */
[----:B------:R-:W-:-:S02]  /*1af80*/  ISETP.GE.AND P2, PT, R28, R65, PT ;  /* 0x000000411c00720c */ /* 0x000fc40003f46270 */
[----:B------:R-:W-:Y:S02]  /*1af90*/  PRMT R73, RZ, 0x7610, R73 ;  /* 0x00007610ff497816 */ /* 0x000fe40000000049 */
[----:B0-----:R-:W-:-:S05]  /*1afa0*/  IADD3 R41, P3, PT, R36, R41, RZ ;  /* 0x0000002924297210 */ /* 0x001fca0007f7e0ff */
[----:B---3--:R-:W-:Y:S01]  /*1afb0*/  IMAD.X R40, R38, 0x1, R40, P3 ;  /* 0x0000000126287824 */ /* 0x008fe200018e0628 */
[----:B------:R0:W-:Y:S04]  /*1afc0*/  STL [R1+0x128], R41 ;  /* 0x0001282901007387 */ /* 0x0001e80000100800 */
[----:B------:R1:W-:Y:S01]  /*1afd0*/  STL [R1+0x124], R40 ;  /* 0x0001242801007387 */ /* 0x0003e20000100800 */
[----:B0-----:R-:W-:-:S04]  /*1afe0*/  @!P2 LOP3.LUT R41, R41, R40, RZ, 0x3c, !PT ;  /* 0x000000282929a212 */ /* 0x001fc800078e3cff */
[----:B-1----:R-:W-:-:S04]  /*1aff0*/  @!P2 LOP3.LUT R40, R41, R40, RZ, 0x3c, !PT ;  /* 0x000000282928a212 */ /* 0x002fc800078e3cff */
[----:B------:R-:W-:-:S05]  /*1b000*/  @!P2 LOP3.LUT R41, R41, R40, RZ, 0x3c, !PT ;  /* 0x000000282929a212 */ /* 0x000fca00078e3cff */
[----:B------:R0:W2:Y:S04]  /*1b010*/  @!P2 LDG.E.U8 R73, desc[UR18][R40.64] ;  /* 0x000000122849a981 */ /* 0x0000a8000c1e1100 */
[----:B------:R-:W3:Y:S04]  /*1b020*/  LDL.LU R40, [R1+0x164] ;  /* 0x0001640001287983 */ /* 0x000ee80000300800 */
[----:B------:R-:W0:Y:S01]  /*1b030*/  LDL.LU R41, [R1+0x168] ;  /* 0x0001680001297983 */ /* 0x000e220000300800 */
        /* <DEDUP_REMOVED lines=8> */
[----:B------:R0:W3:Y:S04]  /*1b0c0*/  @!P2 LDG.E.U8 R72, desc[UR18][R40.64] ;  /* 0x000000122848a981 */ /* 0x0000e8000c1e1100 */
[----:B------:R-:W2:Y:S04]  /*1b0d0*/  LDL.LU R40, [R1+0x1a4] ;  /* 0x0001a40001287983 */ /* 0x000ea80000300800 */
[----:B------:R-:W0:Y:S01]  /*1b0e0*/  LDL.LU R41, [R1+0x1a8] ;  /* 0x0001a80001297983 */ /* 0x000e220000300800 */
[----:B------:R-:W-:Y:S02]  /*1b0f0*/  PRMT R71, RZ, 0x7610, R71 ;  /* 0x00007610ff477816 */ /* 0x000fe40000000047 */
[----:B0-----:R-:W-:-:S05]  /*1b100*/  IADD3 R41, P3, PT, R36, R41, RZ ;  /* 0x0000002924297210 */ /* 0x001fca0007f7e0ff */
[----:B--2---:R-:W-:Y:S01]  /*1b110*/  IMAD.X R40, R38, 0x1, R40, P3 ;  /* 0x0000000126287824 */ /* 0x004fe200018e0628 */
[----:B------:R0:W-:Y:S04]  /*1b120*/  STL [R1+0x1a8], R41 ;  /* 0x0001a82901007387 */ /* 0x0001e80000100800 */
[----:B------:R1:W-:Y:S01]  /*1b130*/  STL [R1+0x1a4], R40 ;  /* 0x0001a42801007387 */ /* 0x0003e20000100800 */
[----:B0-----:R-:W-:-:S04]  /*1b140*/  @!P2 LOP3.LUT R41, R41, R40, RZ, 0x3c, !PT ;  /* 0x000000282929a212 */ /* 0x001fc800078e3cff */
[----:B-1----:R-:W-:-:S04]  /*1b150*/  @!P2 LOP3.LUT R40, R41, R40, RZ, 0x3c, !PT ;  /* 0x000000282928a212 */ /* 0x002fc800078e3cff */
[----:B------:R-:W-:-:S05]  /*1b160*/  @!P2 LOP3.LUT R41, R41, R40, RZ, 0x3c, !PT ;  /* 0x000000282929a212 */ /* 0x000fca00078e3cff */
[----:B------:R0:W2:Y:S04]  /*1b170*/  @!P2 LDG.E.U8 R71, desc[UR18][R40.64] ;  /* 0x000000122847a981 */ /* 0x0000a8000c1e1100 */
[----:B------:R-:W2:Y:S01]  /*1b180*/  LDL.LU R41, [R1+0x1e4] ;  /* 0x0001e40001297983 */ /* 0x000ea20000300800 */
[----:B------:R-:W-:Y:S02]  /*1b190*/  IADD3 R16, P3, PT, R36, R16, RZ ;  /* 0x0000001024107210 */ /* 0x000fe40007f7e0ff */
[----:B------:R-:W-:-:S03]  /*1b1a0*/  PRMT R70, RZ, 0x7610, R70 ;  /* 0x00007610ff467816 */ /* 0x000fc60000000046 */
[----:B0-----:R-:W-:Y:S01]  /*1b1b0*/  @!P2 IMAD.MOV.U32 R40, RZ, RZ, R16 ;  /* 0x000000ffff28a224 */ /* 0x001fe200078e0010 */
[----:B------:R0:W-:Y:S01]  /*1b1c0*/  STL [R1+0x1e8], R16 ;  /* 0x0001e81001007387 */ /* 0x0001e20000100800 */
[----:B--2---:R-:W-:-:S05]  /*1b1d0*/  IMAD.X R41, R38, 0x1, R41, P3 ;  /* 0x0000000126297824 */ /* 0x004fca00018e0629 */
[----:B------:R1:W-:Y:S04]  /*1b1e0*/  STL [R1+0x1e4], R41 ;  /* 0x0001e42901007387 */ /* 0x0003e80000100800 */
[----:B0-----:R-:W2:Y:S04]  /*1b1f0*/  LDL.LU R16, [R1+0x308] ;  /* 0x0003080001107983 */ /* 0x001ea80000300800 */
[----:B------:R0:W2:Y:S04]  /*1b200*/  @!P2 LDG.E.U8 R70, desc[UR18][R40.64] ;  /* 0x000000122846a981 */ /* 0x0000a8000c1e1100 */
[----:B------:R-:W2:Y:S04]  /*1b210*/  LDL.LU R40, [R1+0x224] ;  /* 0x0002240001287983 */ /* 0x000ea80000300800 */
[----:B-1----:R-:W0:Y:S01]  /*1b220*/  LDL.LU R41, [R1+0x240] ;  /* 0x0002400001297983 */ /* 0x002e220000300800 */
[----:B------:R-:W-:-:S02]  /*1b230*/  PRMT R69, RZ, 0x7610, R69 ;  /* 0x00007610ff457816 */ /* 0x000fc40000000045 */
        /* <DEDUP_REMOVED lines=41> */
[----:B------:R-:W-:-:S03]  /*1b4d0*/  PRMT R65, RZ, 0x7610, R65 ;  /* 0x00007610ff417816 */ /* 0x000fc60000000041 */
[----:B------:R1:W-:Y:S01]  /*1b4e0*/  STS.U8 [R28+UR9+0x8000], R83 ;  /* 0x008000531c007988 */ /* 0x0003e20008000009 */
[----:B0-----:R-:W-:-:S05]  /*1b4f0*/  IADD3 R41, P3, PT, R36, R41, RZ ;  /* 0x0000002924297210 */ /* 0x001fca0007f7e0ff */
[----:B--2---:R-:W-:Y:S01]  /*1b500*/  IMAD.X R40, R38, 0x1, R40, P3 ;  /* 0x0000000126287824 */ /* 0x004fe200018e0628 */
[----:B------:R0:W-:Y:S04]  /*1b510*/  STL [R1+0x348], R41 ;  /* 0x0003482901007387 */ /* 0x0001e80000100800 */
[----:B------:R2:W-:Y:S04]  /*1b520*/  STL [R1+0x344], R40 ;  /* 0x0003442801007387 */ /* 0x0005e80000100800 */
[----:B-1----:R-:W3:Y:S01]  /*1b530*/  LDL.LU R83, [R1+0x448] ;  /* 0x0004480001537983 */ /* 0x002ee20000300800 */
[----:B0-----:R-:W-:-:S04]  /*1b540*/  @!P2 LOP3.LUT R41, R41, R40, RZ, 0x3c, !PT ;  /* 0x000000282929a212 */ /* 0x001fc800078e3cff */
[----:B--2---:R-:W-:-:S04]  /*1b550*/  @!P2 LOP3.LUT R40, R41, R40, RZ, 0x3c, !PT ;  /* 0x000000282928a212 */ /* 0x004fc800078e3cff */
[----:B------:R-:W-:-:S05]  /*1b560*/  @!P2 LOP3.LUT R41, R41, R40, RZ, 0x3c, !PT ;  /* 0x000000282929a212 */ /* 0x000fca00078e3cff */
[----:B------:R0:W2:Y:S04]  /*1b570*/  @!P2 LDG.E.U8 R65, desc[UR18][R40.64] ;  /* 0x000000122841a981 */ /* 0x0000a8000c1e1100 */
[----:B------:R-:W2:Y:S04]  /*1b580*/  LDL.LU R40, [R1+0x384] ;  /* 0x0003840001287983 */ /* 0x000ea80000300800 */
[----:B------:R-:W0:Y:S04]  /*1b590*/  LDL.LU R41, [R1+0x388] ;  /* 0x0003880001297983 */ /* 0x000e280000300800 */
[----:B------:R1:W-:Y:S02]  /*1b5a0*/  STS.U8 [R28+UR9+0x8400], R64 ;  /* 0x008400401c007988 */ /* 0x0003e40008000009 */
[----:B-1----:R-:W-:-:S02]  /*1b5b0*/  PRMT R64, RZ, 0x7610, R64 ;  /* 0x00007610ff407816 */ /* 0x002fc40000000040 */
        /* <DEDUP_REMOVED lines=21> */
[----:B------:R-:W-:-:S03]  /*1b710*/  IADD3 R16, P3, PT, R36, R16, RZ ;  /* 0x0000001024107210 */ /* 0x000fc60007f7e0ff */
[----:B------:R1:W-:Y:S02]  /*1b720*/  STS.U8 [R28+UR9+0x8c00], R62 ;  /* 0x008c003e1c007988 */ /* 0x0003e40008000009 */
[----:B0-----:R-:W-:Y:S02]  /*1b730*/  @!P2 IMAD.MOV.U32 R40, RZ, RZ, R16 ;  /* 0x000000ffff28a224 */ /* 0x001fe400078e0010 */
[----:B------:R0:W-:Y:S01]  /*1b740*/  STL [R1+0x408], R16 ;  /* 0x0004081001007387 */ /* 0x0001e20000100800 */
[----:B-1----:R-:W-:Y:S01]  /*1b750*/  PRMT R62, RZ, 0x7610, R62 ;  /* 0x00007610ff3e7816 */ /* 0x002fe2000000003e */
[----:B--2---:R-:W-:-:S05]  /*1b760*/  IMAD.X R41, R38, 0x1, R41, P3 ;  /* 0x0000000126297824 */ /* 0x004fca00018e0629 */
[----:B------:R1:W-:Y:S04]  /*1b770*/  STL [R1+0x404], R41 ;  /* 0x0004042901007387 */ /* 0x0003e80000100800 */
[----:B0-----:R-:W2:Y:S04]  /*1b780*/  LDL.LU R16, [R1+0x500] ;  /* 0x0005000001107983 */ /* 0x001ea80000300800 */
[----:B------:R0:W2:Y:S04]  /*1b790*/  @!P2 LDG.E.U8 R62, desc[UR18][R40.64] ;  /* 0x00000012283ea981 */ /* 0x0000a8000c1e1100 */
[----:B-1----:R-:W2:Y:S01]  /*1b7a0*/  LDL.LU R41, [R1+0x444] ;  /* 0x0004440001297983 */ /* 0x002ea20000300800 */
[----:B---3--:R-:W-:-:S03]  /*1b7b0*/  IADD3 R83, P3, PT, R36, R83, RZ ;  /* 0x0000005324537210 */ /* 0x008fc60007f7e0ff */
[----:B------:R1:W-:Y:S02]  /*1b7c0*/  STS.U8 [R28+UR9+0x9000], R61 ;  /* 0x0090003d1c007988 */ /* 0x0003e40008000009 */
[----:B0-----:R-:W-:Y:S02]  /*1b7d0*/  @!P2 IMAD.MOV.U32 R40, RZ, RZ, R83 ;  /* 0x000000ffff28a224 */ /* 0x001fe400078e0053 */
[----:B------:R0:W-:Y:S01]  /*1b7e0*/  STL [R1+0x448], R83 ;  /* 0x0004485301007387 */ /* 0x0001e20000100800 */
[----:B-1----:R-:W-:Y:S01]  /*1b7f0*/  PRMT R61, RZ, 0x7610, R61 ;  /* 0x00007610ff3d7816 */ /* 0x002fe2000000003d */
[----:B--2---:R-:W-:-:S05]  /*1b800*/  IMAD.X R41, R38, 0x1, R41, P3 ;  /* 0x0000000126297824 */ /* 0x004fca00018e0629 */
[----:B------:R1:W-:Y:S04]  /*1b810*/  STL [R1+0x444], R41 ;  /* 0x0004442901007387 */ /* 0x0003e80000100800 */
[----:B0-----:R-:W2:Y:S04]  /*1b820*/  LDL.LU R83, [R1+0x130] ;  /* 0x0001300001537983 */ /* 0x001ea80000300800 */
[----:B------:R0:W3:Y:S04]  /*1b830*/  @!P2 LDG.E.U8 R61, desc[UR18][R40.64] ;  /* 0x00000012283da981 */ /* 0x0000e8000c1e1100 */
[----:B------:R-:W2:Y:S04]  /*1b840*/  LDL.LU R40, [R1+0x484] ;  /* 0x0004840001287983 */ /* 0x000ea80000300800 */
[----:B-1----:R-:W0:Y:S04]  /*1b850*/  LDL.LU R41, [R1+0x488] ;  /* 0x0004880001297983 */ /* 0x002e280000300800 */
        /* <DEDUP_REMOVED lines=111> */
[----:B0-----:R-:W0:Y:S01]  /*1bf50*/  S2R R40, SR_TID.X ;  /* 0x0000000000287919 */ /* 0x001e220000002100 */
[----:B------:R-:W-:-:S05]  /*1bf60*/  IADD3 R16, P3, PT, R36, R16, RZ ;  /* 0x0000001024107210 */ /* 0x000fca0007f7e0ff */
[----:B------:R-:W-:Y:S01]  /*1bf70*/  STL [R1+0x310], R16 ;  /* 0x0003101001007387 */ /* 0x000fe20000100800 */
[----:B0-----:R-:W-:-:S05]  /*1bf80*/  LOP3.LUT R40, R40, 0x7f, RZ, 0xc0, !PT ;  /* 0x0000007f28287812 */ /* 0x001fca00078ec0ff */
[----:B------:R0:W-:Y:S02]  /*1bf90*/  STS.U8 [R40+UR9+0xbc00], R50 ;  /* 0x00bc003228007988 */ /* 0x0001e40008000009 */
[----:B0-----:R-:W-:Y:S01]  /*1bfa0*/  PRMT R50, RZ, 0x7610, R50 ;  /* 0x00007610ff327816 */ /* 0x001fe20000000032 */
[----:B------:R-:W-:Y:S02]  /*1bfb0*/  @!P2 IMAD.MOV.U32 R40, RZ, RZ, R16 ;  /* 0x000000ffff28a224 */ /* 0x000fe400078e0010 */
[----:B--2---:R-:W-:-:S05]  /*1bfc0*/  IMAD.X R41, R38, 0x1, R41, P3 ;  /* 0x0000000126297824 */ /* 0x004fca00018e0629 */
[----:B------:R0:W-:Y:S04]  /*1bfd0*/  STL [R1+0x30c], R41 ;  /* 0x00030c2901007387 */ /* 0x0001e80000100800 */
[----:B------:R-:W2:Y:S04]  /*1bfe0*/  LDL.LU R16, [R1+0x410] ;  /* 0x0004100001107983 */ /* 0x000ea80000300800 */
[----:B------:R1:W2:Y:S04]  /*1bff0*/  @!P2 LDG.E.U8 R50, desc[UR18][R40.64] ;  /* 0x000000122832a981 */ /* 0x0002a8000c1e1100 */
[----:B0-----:R-:W2:Y:S01]  /*1c000*/  LDL.LU R41, [R1+0x34c] ;  /* 0x00034c0001297983 */ /* 0x001ea20000300800 */
[----:B------:R-:W0:Y:S01]  /*1c010*/  S2R R28, SR_TID.X ;  /* 0x00000000001c7919 */ /* 0x000e220000002100 */
[----:B------:R-:W-:-:S05]  /*1c020*/  IADD3 R83, P3, PT, R36, R83, RZ ;  /* 0x0000005324537210 */ /* 0x000fca0007f7e0ff */
[----:B-1----:R-:W-:Y:S01]  /*1c030*/  @!P2 IMAD.MOV.U32 R40, RZ, RZ, R83 ;  /* 0x000000ffff28a224 */ /* 0x002fe200078e0053 */
[----:B------:R-:W-:Y:S01]  /*1c040*/  STL [R1+0x350], R83 ;  /* 0x0003505301007387 */ /* 0x000fe20000100800 */
[----:B0-----:R-:W-:-:S04]  /*1c050*/  LOP3.LUT R28, R28, 0x7f, RZ, 0xc0, !PT ;  /* 0x0000007f1c1c7812 */ /* 0x001fc800078ec0ff */
[----:B------:R-:W-:-:S05]  /*1c060*/  LOP3.LUT R28, R28, 0x10, RZ, 0x3c, !PT ;  /* 0x000000101c1c7812 */ /* 0x000fca00078e3cff */
[----:B------:R0:W-:Y:S02]  /*1c070*/  STS.U8 [R28+UR9+0x8080], R49 ;  /* 0x008080311c007988 */ /* 0x0001e40008000009 */
[----:B0-----:R-:W-:Y:S01]  /*1c080*/  PRMT R49, RZ, 0x7610, R49 ;  /* 0x00007610ff317816 */ /* 0x001fe20000000031 */
[----:B--2---:R-:W-:-:S05]  /*1c090*/  IMAD.X R41, R38, 0x1, R41, P3 ;  /* 0x0000000126297824 */ /* 0x004fca00018e0629 */
[----:B------:R0:W-:Y:S04]  /*1c0a0*/  STL [R1+0x34c], R41 ;  /* 0x00034c2901007387 */ /* 0x0001e80000100800 */
[----:B------:R-:W2:Y:S04]  /*1c0b0*/  LDL.LU R83, [R1+0x450] ;  /* 0x0004500001537983 */ /* 0x000ea80000300800 */
[----:B------:R1:W2:Y:S04]  /*1c0c0*/  @!P2 LDG.E.U8 R49, desc[UR18][R40.64] ;  /* 0x000000122831a981 */ /* 0x0002a8000c1e1100 */
[----:B------:R-:W2:Y:S04]  /*1c0d0*/  LDL.LU R40, [R1+0x38c] ;  /* 0x00038c0001287983 */ /* 0x000ea80000300800 */
[----:B0-----:R-:W1:Y:S04]  /*1c0e0*/  LDL.LU R41, [R1+0x390] ;  /* 0x0003900001297983 */ /* 0x001e680000300800 */
[----:B------:R0:W-:Y:S02]  /*1c0f0*/  STS.U8 [R28+UR9+0x8480], R48 ;  /* 0x008480301c007988 */ /* 0x0001e40008000009 */
[----:B0-----:R-:W-:-:S02]  /*1c100*/  PRMT R48, RZ, 0x7610, R48 ;  /* 0x00007610ff307816 */ /* 0x001fc40000000030 */
[----:B-1----:R-:W-:-:S05]  /*1c110*/  IADD3 R41, P3, PT, R36, R41, RZ ;  /* 0x0000002924297210 */ /* 0x002fca0007f7e0ff */
        /* <DEDUP_REMOVED lines=65> */
[----:B------:R-:W-:Y:S02]  /*1c530*/  STS.U8 [R28+UR9+0xa080], R82 ;  /* 0x00a080521c007988 */ /* 0x000fe40008000009 */
[----:B0-----:R-:W-:Y:S02]  /*1c540*/  @!P2 IMAD.MOV.U32 R40, RZ, RZ, R16 ;  /* 0x000000ffff28a224 */ /* 0x001fe400078e0010 */
[----:B------:R0:W-:Y:S01]  /*1c550*/  STL [R1+0x508], R16 ;  /* 0x0005081001007387 */ /* 0x0001e20000100800 */
[----:B--2---:R-:W-:-:S05]  /*1c560*/  IMAD.X R41, R38, 0x1, R41, P3 ;  /* 0x0000000126297824 */ /* 0x004fca00018e0629 */
[----:B------:R-:W-:Y:S04]  /*1c570*/  STL [R1+0x504], R41 ;  /* 0x0005042901007387 */ /* 0x000fe80000100800 */
[----:B0-----:R-:W2:Y:S04]  /*1c580*/  LDL.LU R16, [R1+0x1f8] ;  /* 0x0001f80001107983 */ /* 0x001ea80000300800 */
[----:B------:R-:W2:Y:S01]  /*1c590*/  LDL.LU R82, [R1+0x134] ;  /* 0x0001340001527983 */ /* 0x000ea20000300800 */
[----:B------:R-:W-:-:S03]  /*1c5a0*/  IADD3 R83, P3, PT, R36, R83, RZ ;  /* 0x0000005324537210 */ /* 0x000fc60007f7e0ff */
[----:B------:R0:W-:Y:S04]  /*1c5b0*/  STS.U8 [R28+UR9+0x9c80], R42 ;  /* 0x009c802a1c007988 */ /* 0x0001e80008000009 */
[----:B------:R1:W-:Y:S01]  /*1c5c0*/  STL [R1+0x138], R83 ;  /* 0x0001385301007387 */ /* 0x0003e20000100800 */
[----:B0-----:R-:W-:-:S06]  /*1c5d0*/  PRMT R42, RZ, 0x7610, R42 ;  /* 0x00007610ff2a7816 */ /* 0x001fcc000000002a */
[----:B------:R0:W3:Y:S02]  /*1c5e0*/  @!P2 LDG.E.U8 R42, desc[UR18][R40.64] ;  /* 0x00000012282aa981 */ /* 0x0000e4000c1e1100 */
[----:B0-----:R-:W-:Y:S01]  /*1c5f0*/  PRMT R41, RZ, 0x7610, R41 ;  /* 0x00007610ff297816 */ /* 0x001fe20000000029 */
[----:B--2---:R-:W-:-:S05]  /*1c600*/  IMAD.X R82, R38, 0x1, R82, P3 ;  /* 0x0000000126527824 */ /* 0x004fca00018e0652 */
[-C--:B-1----:R-:W-:Y:S01]  /*1c610*/  @!P2 LOP3.LUT R83, R83, R82.reuse, RZ, 0x3c, !PT ;  /* 0x000000525353a212 */ /* 0x082fe200078e3cff */
[----:B------:R0:W-:Y:S03]  /*1c620*/  STL [R1+0x134], R82 ;  /* 0x0001345201007387 */ /* 0x0001e60000100800 */
[----:B0-----:R-:W-:-:S04]  /*1c630*/  @!P2 LOP3.LUT R82, R83, R82, RZ, 0x3c, !PT ;  /* 0x000000525352a212 */ /* 0x001fc800078e3cff */
        /* <DEDUP_REMOVED lines=75> */
[----:B------:R0:W-:Y:S01]  /*1caf0*/  STS.U8 [R28+UR9+0xa480], R109 ;  /* 0x00a4806d1c007988 */ /* 0x0001e20008000009 */
[----:B-1----:R-:W-:-:S03]  /*1cb00*/  PRMT R90, RZ, 0x7610, R90 ;  /* 0x00007610ff5a7816 */ /* 0x002fc6000000005a */
[----:B0-----:R-:W3:Y:S04]  /*1cb10*/  LDL.LU R28, [R1+0x398] ;  /* 0x00039800011c7983 */ /* 0x001ee80000300800 */
[----:B------:R0:W-:Y:S01]  /*1cb20*/  STL [R1+0x318], R16 ;  /* 0x0003181001007387 */ /* 0x0001e20000100800 */
[----:B--2---:R-:W-:-:S05]  /*1cb30*/  IMAD.X R83, R38, 0x1, R83, P3 ;  /* 0x0000000126537824 */ /* 0x004fca00018e0653 */
[----:B------:R1:W-:Y:S04]  /*1cb40*/  STL [R1+0x314], R83 ;  /* 0x0003145301007387 */ /* 0x0003e80000100800 */
[----:B0-----:R-:W2:Y:S04]  /*1cb50*/  LDL.LU R16, [R1+0x418] ;  /* 0x0004180001107983 */ /* 0x001ea80000300800 */
[----:B------:R0:W2:Y:S04]  /*1cb60*/  @!P2 LDG.E.U8 R90, desc[UR18][R82.64] ;  /* 0x00000012525aa981 */ /* 0x0000a8000c1e1100 */
[----:B------:R-:W2:Y:S04]  /*1cb70*/  LDL.LU R82, [R1+0x354] ;  /* 0x0003540001527983 */ /* 0x000ea80000300800 */
[----:B-1----:R-:W0:Y:S01]  /*1cb80*/  LDL.LU R83, [R1+0x358] ;  /* 0x0003580001537983 */ /* 0x002e220000300800 */
[----:B------:R-:W1:Y:S02]  /*1cb90*/  S2R R29, SR_TID.X ;  /* 0x00000000001d7919 */ /* 0x000e640000002100 */
[----:B-1----:R-:W-:-:S04]  /*1cba0*/  LOP3.LUT R29, R29, 0x7f, RZ, 0xc0, !PT ;  /* 0x0000007f1d1d7812 */ /* 0x002fc800078ec0ff */
[----:B------:R-:W-:-:S05]  /*1cbb0*/  LOP3.LUT R29, R29, 0x20, RZ, 0x3c, !PT ;  /* 0x000000201d1d7812 */ /* 0x000fca00078e3cff */
[----:B------:R1:W-:Y:S02]  /*1cbc0*/  STS.U8 [R29+UR9+0x8100], R91 ;  /* 0x0081005b1d007988 */ /* 0x0003e40008000009 */
[----:B-1----:R-:W-:Y:S02]  /*1cbd0*/  PRMT R91, RZ, 0x7610, R91 ;  /* 0x00007610ff5b7816 */ /* 0x002fe4000000005b */
        /* <DEDUP_REMOVED lines=165> */
[----:B0-----:R-:W-:Y:S01]  /*1d630*/  @!P2 IMAD.MOV.U32 R82, RZ, RZ, R16 ;  /* 0x000000ffff52a224 */ /* 0x001fe200078e0010 */
[----:B-1----:R-:W-:Y:S01]  /*1d640*/  PRMT R95, RZ, 0x7610, R95 ;  /* 0x00007610ff5f7816 */ /* 0x002fe2000000005f */
[----:B------:R-:W3:Y:S04]  /*1d650*/  LDL.LU R29, [R1+0x3a0] ;  /* 0x0003a000011d7983 */ /* 0x000ee80000300800 */
[----:B------:R0:W-:Y:S01]  /*1d660*/  STL [R1+0x320], R16 ;  /* 0x0003201001007387 */ /* 0x0001e20000100800 */
[----:B------:R-:W1:Y:S01]  /*1d670*/  S2R R30, SR_TID.X ;  /* 0x00000000001e7919 */ /* 0x000e620000002100 */
[----:B--2---:R-:W-:-:S05]  /*1d680*/  IMAD.X R83, R38, 0x1, R83, P3 ;  /* 0x0000000126537824 */ /* 0x004fca00018e0653 */
[----:B------:R2:W-:Y:S04]  /*1d690*/  STL [R1+0x31c], R83 ;  /* 0x00031c5301007387 */ /* 0x0005e80000100800 */
[----:B0-----:R-:W3:Y:S04]  /*1d6a0*/  LDL.LU R16, [R1+0x3e0] ;  /* 0x0003e00001107983 */ /* 0x001ee80000300800 */
[----:B------:R0:W3:Y:S04]  /*1d6b0*/  @!P2 LDG.E.U8 R95, desc[UR18][R82.64] ;  /* 0x00000012525fa981 */ /* 0x0000e8000c1e1100 */
[----:B--2---:R-:W2:Y:S01]  /*1d6c0*/  LDL.LU R83, [R1+0x35c] ;  /* 0x00035c0001537983 */ /* 0x004ea20000300800 */
[----:B-1----:R-:W-:-:S02]  /*1d6d0*/  LOP3.LUT R30, R30, 0x7f, RZ, 0xc0, !PT ;  /* 0x0000007f1e1e7812 */ /* 0x002fc400078ec0ff */
[----:B------:R-:W-:Y:S02]  /*1d6e0*/  IADD3 R28, P3, PT, R36, R28, RZ ;  /* 0x0000001c241c7210 */ /* 0x000fe40007f7e0ff */
[----:B------:R-:W-:-:S03]  /*1d6f0*/  LOP3.LUT R30, R30, 0x30, RZ, 0x3c, !PT ;  /* 0x000000301e1e7812 */ /* 0x000fc600078e3cff */
[----:B0-----:R-:W-:Y:S02]  /*1d700*/  @!P2 IMAD.MOV.U32 R82, RZ, RZ, R28 ;  /* 0x000000ffff52a224 */ /* 0x001fe400078e001c */
[----:B------:R0:W-:Y:S04]  /*1d710*/  STS.U8 [R30+UR9+0x8180], R94 ;  /* 0x0081805e1e007988 */ /* 0x0001e80008000009 */
[----:B------:R1:W-:Y:S01]  /*1d720*/  STL [R1+0x360], R28 ;  /* 0x0003601c01007387 */ /* 0x0003e20000100800 */
[----:B0-----:R-:W-:Y:S01]  /*1d730*/  PRMT R94, RZ, 0x7610, R94 ;  /* 0x00007610ff5e7816 */ /* 0x001fe2000000005e */
[----:B--2---:R-:W-:-:S05]  /*1d740*/  IMAD.X R83, R38, 0x1, R83, P3 ;  /* 0x0000000126537824 */ /* 0x004fca00018e0653 */
[----:B------:R0:W-:Y:S04]  /*1d750*/  STL [R1+0x35c], R83 ;  /* 0x00035c5301007387 */ /* 0x0001e80000100800 */
[----:B-1----:R-:W2:Y:S04]  /*1d760*/  LDL.LU R28, [R1+0x420] ;  /* 0x00042000011c7983 */ /* 0x002ea80000300800 */
[----:B------:R1:W2:Y:S04]  /*1d770*/  @!P2 LDG.E.U8 R94, desc[UR18][R82.64] ;  /* 0x00000012525ea981 */ /* 0x0002a8000c1e1100 */
[----:B0-----:R-:W2:Y:S01]  /*1d780*/  LDL.LU R83, [R1+0x39c] ;  /* 0x00039c0001537983 */ /* 0x001ea20000300800 */
[----:B---3--:R-:W-:-:S03]  /*1d790*/  IADD3 R29, P3, PT, R36, R29, RZ ;  /* 0x0000001d241d7210 */ /* 0x008fc60007f7e0ff */
[----:B------:R0:W-:Y:S02]  /*1d7a0*/  STS.U8 [R30+UR9+0x8580], R93 ;  /* 0x0085805d1e007988 */ /* 0x0001e40008000009 */
[----:B-1----:R-:W-:Y:S02]  /*1d7b0*/  @!P2 IMAD.MOV.U32 R82, RZ, RZ, R29 ;  /* 0x000000ffff52a224 */ /* 0x002fe400078e001d */
[----:B------:R1:W-:Y:S01]  /*1d7c0*/  STL [R1+0x3a0], R29 ;  /* 0x0003a01d01007387 */ /* 0x0003e20000100800 */
[----:B0-----:R-:W-:Y:S01]  /*1d7d0*/  PRMT R93, RZ, 0x7610, R93 ;  /* 0x00007610ff5d7816 */ /* 0x001fe2000000005d */
[----:B--2---:R-:W-:-:S05]  /*1d7e0*/  IMAD.X R83, R38, 0x1, R83, P3 ;  /* 0x0000000126537824 */ /* 0x004fca00018e0653 */
[----:B------:R0:W-:Y:S04]  /*1d7f0*/  STL [R1+0x39c], R83 ;  /* 0x00039c5301007387 */ /* 0x0001e80000100800 */
[----:B-1----:R-:W2:Y:S04]  /*1d800*/  LDL.LU R29, [R1+0x460] ;  /* 0x00046000011d7983 */ /* 0x002ea80000300800 */
[----:B------:R1:W3:Y:S04]  /*1d810*/  @!P2 LDG.E.U8 R93, desc[UR18][R82.64] ;  /* 0x00000012525da981 */ /* 0x0002e8000c1e1100 */
[----:B0-----:R-:W2:Y:S01]  /*1d820*/  LDL.LU R83, [R1+0x3dc] ;  /* 0x0003dc0001537983 */ /* 0x001ea20000300800 */
[----:B------:R-:W-:-:S02]  /*1d830*/  IADD3 R16, P3, PT, R36, R16, RZ ;  /* 0x0000001024107210 */ /* 0x000fc40007f7e0ff */
[----:B------:R-:W-:-:S03]  /*1d840*/  PRMT R109, RZ, 0x7610, R109 ;  /* 0x00007610ff6d7816 */ /* 0x000fc6000000006d */
[----:B-1----:R-:W-:Y:S01]  /*1d850*/  @!P2 IMAD.MOV.U32 R82, RZ, RZ, R16 ;  /* 0x000000ffff52a224 */ /* 0x002fe200078e0010 */
[----:B------:R0:W-:Y:S01]  /*1d860*/  STL [R1+0x3e0], R16 ;  /* 0x0003e01001007387 */ /* 0x0001e20000100800 */
        /* <DEDUP_REMOVED lines=26> */
[----:B------:R1:W-:Y:S04]  /*1da10*/  STS.U8 [R30+UR9+0x9580], R147 ;  /* 0x009580931e007988 */ /* 0x0003e80008000009 */
[----:B------:R3:W-:Y:S01]  /*1da20*/  STS.U8 [R30+UR9+0x9980], R149 ;  /* 0x009980951e007988 */ /* 0x0007e20008000009 */
[----:B-1----:R-:W-:-:S02]  /*1da30*/  PRMT R147, RZ, 0x7610, R147 ;  /* 0x00007610ff937816 */ /* 0x002fc40000000093 */
[----:B---3--:R-:W-:Y:S02]  /*1da40*/  PRMT R149, RZ, 0x7610, R149 ;  /* 0x00007610ff957816 */ /* 0x008fe40000000095 */
[----:B0-----:R-:W-:-:S05]  /*1da50*/  IADD3 R83, P3, PT, R36, R83, RZ ;  /* 0x0000005324537210 */ /* 0x001fca0007f7e0ff */
[----:B--2---:R-:W-:Y:S01]  /*1da60*/  IMAD.X R82, R38, 0x1, R82, P3 ;  /* 0x0000000126527824 */ /* 0x004fe200018e0652 */
[----:B------:R0:W-:Y:S01]  /*1da70*/  STL [R1+0x4a0], R83 ;  /* 0x0004a05301007387 */ /* 0x0001e20000100800 */
[----:B------:R-:W-:-:S03]  /*1da80*/  IADD3 R16, P3, PT, R36, R16, RZ ;  /* 0x0000001024107210 */ /* 0x000fc60007f7e0ff */
[----:B------:R1:W-:Y:S01]  /*1da90*/  STL [R1+0x49c], R82 ;  /* 0x00049c5201007387 */ /* 0x0003e20000100800 */
[----:B0-----:R-:W-:-:S04]  /*1daa0*/  @!P2 LOP3.LUT R83, R83, R82, RZ, 0x3c, !PT ;  /* 0x000000525353a212 */ /* 0x001fc800078e3cff */
[----:B-1----:R-:W-:Y:S01]  /*1dab0*/  @!P2 LOP3.LUT R82, R83, R82, RZ, 0x3c, !PT ;  /* 0x000000525352a212 */ /* 0x002fe200078e3cff */
[----:B------:R-:W-:-:S03]  /*1dac0*/  IMAD.X R28, R38, 0x1, R28, P3 ;  /* 0x00000001261c7824 */ /* 0x000fc600018e061c */
[----:B------:R-:W-:Y:S01]  /*1dad0*/  @!P2 LOP3.LUT R83, R83, R82, RZ, 0x3c, !PT ;  /* 0x000000525353a212 */ /* 0x000fe200078e3cff */
[----:B------:R0:W-:Y:S04]  /*1dae0*/  STL [R1+0x4e0], R16 ;  /* 0x0004e01001007387 */ /* 0x0001e80000100800 */
[----:B------:R1:W2:Y:S04]  /*1daf0*/  @!P2 LDG.E.U8 R147, desc[UR18][R82.64] ;  /* 0x000000125293a981 */ /* 0x0002a8000c1e1100 */
[----:B------:R3:W-:Y:S01]  /*1db00*/  STL [R1+0x4dc], R28 ;  /* 0x0004dc1c01007387 */ /* 0x0007e20000100800 */
[----:B-1----:R-:W-:-:S02]  /*1db10*/  @!P2 IMAD.MOV.U32 R82, RZ, RZ, R16 ;  /* 0x000000ffff52a224 */ /* 0x002fc400078e0010 */
[----:B------:R-:W-:Y:S01]  /*1db20*/  @!P2 IMAD.MOV.U32 R83, RZ, RZ, R28 ;  /* 0x000000ffff53a224 */ /* 0x000fe200078e001c */
[----:B0-----:R-:W2:Y:S04]  /*1db30*/  LDL.LU R16, [R1+0x188] ;  /* 0x0001880001107983 */ /* 0x001ea80000300800 */
[----:B---3--:R-:W3:Y:S04]  /*1db40*/  LDL.LU R28, [R1+0x1c8] ;  /* 0x0001c800011c7983 */ /* 0x008ee80000300800 */
        /* <DEDUP_REMOVED lines=27> */
[----:B------:R-:W-:Y:S01]  /*1dd00*/  STL [R1+0x188], R16 ;  /* 0x0001881001007387 */ /* 0x000fe20000100800 */
[----:B-1----:R-:W-:-:S03]  /*1dd10*/  PRMT R144, RZ, 0x7610, R144 ;  /* 0x00007610ff907816 */ /* 0x002fc60000000090 */
[----:B------:R0:W-:Y:S02]  /*1dd20*/  STS.U8 [R30+UR9+0xa980], R137 ;  /* 0x00a980891e007988 */ /* 0x0001e40008000009 */
[----:B0-----:R-:W-:Y:S01]  /*1dd30*/  PRMT R137, RZ, 0x7610, R137 ;  /* 0x00007610ff897816 */ /* 0x001fe20000000089 */
[----:B--2---:R-:W-:Y:S01]  /*1dd40*/  IMAD.X R83, R38, 0x1, R83, P3 ;  /* 0x0000000126537824 */ /* 0x004fe200018e0653 */
[----:B---3--:R-:W-:-:S04]  /*1dd50*/  IADD3 R28, P3, PT, R36, R28, RZ ;  /* 0x0000001c241c7210 */ /* 0x008fc80007f7e0ff */
[----:B------:R0:W2:Y:S01]  /*1dd60*/  @!P2 LDG.E.U8 R144, desc[UR18][R82.64] ;  /* 0x000000125290a981 */ /* 0x0000a2000c1e1100 */
[----:B------:R-:W-:-:S03]  /*1dd70*/  IMAD.X R29, R38, 0x1, R29, P3 ;  /* 0x00000001261d7824 */ /* 0x000fc600018e061d */
[----:B------:R1:W-:Y:S04]  /*1dd80*/  STL [R1+0x184], R83 ;  /* 0x0001845301007387 */ /* 0x0003e80000100800 */
[----:B------:R-:W3:Y:S01]  /*1dd90*/  LDL.LU R16, [R1+0x90] ;  /* 0x0000900001107983 */ /* 0x000ee20000300800 */
[----:B0-----:R-:W-:-:S03]  /*1dda0*/  @!P2 IMAD.MOV.U32 R82, RZ, RZ, R28 ;  /* 0x000000ffff52a224 */ /* 0x001fc600078e001c */
[----:B------:R-:W-:Y:S01]  /*1ddb0*/  STL [R1+0x1c8], R28 ;  /* 0x0001c81c01007387 */ /* 0x000fe20000100800 */
[----:B-1----:R-:W-:-:S03]  /*1ddc0*/  @!P2 IMAD.MOV.U32 R83, RZ, RZ, R29 ;  /* 0x000000ffff53a224 */ /* 0x002fc600078e001d */
[----:B------:R0:W-:Y:S04]  /*1ddd0*/  STL [R1+0x1c4], R29 ;  /* 0x0001c41d01007387 */ /* 0x0001e80000100800 */
[----:B------:R1:W2:Y:S04]  /*1dde0*/  @!P2 LDG.E.U8 R137, desc[UR18][R82.64] ;  /* 0x000000125289a981 */ /* 0x0002a8000c1e1100 */
[----:B0-----:R-:W2:Y:S04]  /*1ddf0*/  LDL.LU R29, [R1+0x40] ;  /* 0x00004000011d7983 */ /* 0x001ea80000300800 */
[----:B------:R-:W2:Y:S04]  /*1de00*/  LDL.LU R28, [R1+0x28] ;  /* 0x00002800011c7983 */ /* 0x000ea80000300800 */
[----:B------:R-:W2:Y:S04]  /*1de10*/  LDL.LU R82, [R1+0x204] ;  /* 0x0002040001527983 */ /* 0x000ea80000300800 */
[----:B------:R-:W1:Y:S04]  /*1de20*/  LDL.LU R83, [R1+0x208] ;  /* 0x0002080001537983 */ /* 0x000e680000300800 */
        /* <DEDUP_REMOVED lines=36> */
[----:B------:R1:W-:Y:S04]  /*1e070*/  STS.U8 [R30+UR9+0x9180], R31 ;  /* 0x0091801f1e007988 */ /* 0x0003e80008000009 */
[----:B------:R-:W-:Y:S04]  /*1e080*/  STS.U8 [R30+UR9+0xb980], R84 ;  /* 0x00b980541e007988 */ /* 0x000fe80008000009 */
[----:B------:R0:W-:Y:S01]  /*1e090*/  STS.U8 [R30+UR9+0xbd80], R39 ;  /* 0x00bd80271e007988 */ /* 0x0001e20008000009 */
[----:B-1----:R-:W1:Y:S01]  /*1e0a0*/  S2R R31, SR_TID.X ;  /* 0x00000000001f7919 */ /* 0x002e620000002100 */
[----:B0-----:R-:W-:-:S05]  /*1e0b0*/  IADD3 R83, P3, PT, R36, R83, RZ ;  /* 0x0000005324537210 */ /* 0x001fca0007f7e0ff */
[----:B--2---:R-:W-:Y:S01]  /*1e0c0*/  IMAD.X R82, R38, 0x1, R82, P3 ;  /* 0x0000000126527824 */ /* 0x004fe200018e0652 */
[----:B------:R-:W-:Y:S04]  /*1e0d0*/  STL [R1+0x2e8], R83 ;  /* 0x0002e85301007387 */ /* 0x000fe80000100800 */
[----:B------:R-:W-:Y:S04]  /*1e0e0*/  STL [R1+0x2e4], R82 ;  /* 0x0002e45201007387 */ /* 0x000fe80000100800 */
[----:B------:R-:W2:Y:S01]  /*1e0f0*/  LDL.LU R30, [R1+0x50] ;  /* 0x00005000011e7983 */ /* 0x000ea20000300800 */
[----:B-1----:R-:W-:-:S04]  /*1e100*/  LOP3.LUT R31, R31, 0x7f, RZ, 0xc0, !PT ;  /* 0x0000007f1f1f7812 */ /* 0x002fc800078ec0ff */
[----:B------:R-:W-:-:S05]  /*1e110*/  LOP3.LUT R31, R31, 0x40, RZ, 0x3c, !PT ;  /* 0x000000401f1f7812 */ /* 0x000fca00078e3cff */
[----:B---3--:R0:W-:Y:S04]  /*1e120*/  STS.U8 [R31+UR9+0x8200], R16 ;  /* 0x008200101f007988 */ /* 0x0081e80008000009 */
[----:B------:R1:W-:Y:S04]  /*1e130*/  STS.U8 [R31+UR9+0x8600], R17 ;  /* 0x008600111f007988 */ /* 0x0003e80008000009 */
[----:B------:R3:W-:Y:S04]  /*1e140*/  STS.U8 [R31+UR9+0x8a00], R12 ;  /* 0x008a000c1f007988 */ /* 0x0007e80008000009 */
[----:B0-----:R-:W5:Y:S04]  /*1e150*/  LDL.LU R16, [R1+0xa34] ;  /* 0x000a340001107983 */ /* 0x001f680000300800 */
[----:B-1----:R-:W5:Y:S04]  /*1e160*/  LDL.LU R17, [R1+0xa30] ;  /* 0x000a300001117983 */ /* 0x002f680000300800 */
[----:B------:R0:W-:Y:S04]  /*1e170*/  STS.U8 [R31+UR9+0x9e00], R32 ;  /* 0x009e00201f007988 */ /* 0x0001e80008000009 */
[----:B---3--:R-:W5:Y:S04]  /*1e180*/  LDL.LU R12, [R1+0xa2c] ;  /* 0x000a2c00010c7983 */ /* 0x008f680000300800 */
[----:B------:R1:W-:Y:S01]  /*1e190*/  STS.U8 [R31+UR9+0x8e00], R13 ;  /* 0x008e000d1f007988 */ /* 0x0003e20008000009 */
[----:B0-----:R-:W0:Y:S03]  /*1e1a0*/  S2R R32, SR_TID.X ;  /* 0x0000000000207919 */ /* 0x001e260000002100 */
[----:B------:R3:W-:Y:S04]  /*1e1b0*/  STS.U8 [R31+UR9+0xa200], R162 ;  /* 0x00a200a21f007988 */ /* 0x0007e80008000009 */
[----:B-1----:R-:W5:Y:S04]  /*1e1c0*/  LDL.LU R13, [R1+0xa28] ;  /* 0x000a2800010d7983 */ /* 0x002f680000300800 */
[----:B------:R1:W-:Y:S04]  /*1e1d0*/  STS.U8 [R31+UR9+0xa600], R155 ;  /* 0x00a6009b1f007988 */ /* 0x0003e80008000009 */
[----:B---3--:R-:W3:Y:S04]  /*1e1e0*/  LDL.LU R162, [R1+0x88] ;  /* 0x0000880001a27983 */ /* 0x008ee80000300800 */
[----:B-1----:R-:W3:Y:S01]  /*1e1f0*/  LDL.LU R155, [R1+0x8c] ;  /* 0x00008c00019b7983 */ /* 0x002ee20000300800 */
[----:B0-----:R-:W-:-:S04]  /*1e200*/  LOP3.LUT R32, R32, 0x7f, RZ, 0xc0, !PT ;  /* 0x0000007f20207812 */ /* 0x001fc800078ec0ff */
[----:B------:R-:W-:Y:S01]  /*1e210*/  LOP3.LUT R32, R32, 0x50, RZ, 0x3c, !PT ;  /* 0x0000005020207812 */ /* 0x000fe200078e3cff */
[----:B------:R-:W-:Y:S04]  /*1e220*/  STS.U8 [R31+UR9+0x9600], R29 ;  /* 0x0096001d1f007988 */ /* 0x000fe80008000009 */
[----:B------:R-:W-:Y:S04]  /*1e230*/  STS.U8 [R31+UR9+0x9a00], R28 ;  /* 0x009a001c1f007988 */ /* 0x000fe80008000009 */
[----:B----4-:R-:W-:Y:S04]  /*1e240*/  STS.U8 [R31+UR9+0xaa00], R143 ;  /* 0x00aa008f1f007988 */ /* 0x010fe80008000009 */
[----:B------:R-:W-:Y:S04]  /*1e250*/  STS.U8 [R31+UR9+0xae00], R134 ;  /* 0x00ae00861f007988 */ /* 0x000fe80008000009 */
[----:B------:R-:W-:Y:S04]  /*1e260*/  STS.U8 [R31+UR9+0xb200], R127 ;  /* 0x00b2007f1f007988 */ /* 0x000fe80008000009 */
[----:B------:R-:W-:Y:S04]  /*1e270*/  STS.U8 [R31+UR9+0xb600], R117 ;  /* 0x00b600751f007988 */ /* 0x000fe80008000009 */
[----:B------:R-:W-:Y:S04]  /*1e280*/  STS.U8 [R31+UR9+0xba00], R81 ;  /* 0x00ba00511f007988 */ /* 0x000fe80008000009 */
[----:B------:R-:W-:Y:S04]  /*1e290*/  STS.U8 [R31+UR9+0xbe00], R80 ;  /* 0x00be00501f007988 */ /* 0x000fe80008000009 */
[----:B--2---:R-:W-:Y:S04]  /*1e2a0*/  STS.U8 [R31+UR9+0x9200], R30 ;  /* 0x0092001e1f007988 */ /* 0x004fe80008000009 */
[----:B------:R0:W-:Y:S04]  /*1e2b0*/  STS.U8 [R32+UR9+0x8680], R6 ;  /* 0x0086800620007988 */ /* 0x0001e80008000009 */
[----:B------:R1:W-:Y:S04]  /*1e2c0*/  STS.U8 [R32+UR9+0x8a80], R7 ;  /* 0x008a800720007988 */ /* 0x0003e80008000009 */
[----:B------:R2:W-:Y:S04]  /*1e2d0*/  STS.U8 [R32+UR9+0x8e80], R4 ;  /* 0x008e800420007988 */ /* 0x0005e80008000009 */
[----:B0-----:R-:W5:Y:S04]  /*1e2e0*/  LDL.LU R6, [R1+0xa24] ;  /* 0x000a240001067983 */ /* 0x001f680000300800 */
[----:B-1----:R-:W5:Y:S04]  /*1e2f0*/  LDL.LU R7, [R1+0xa20] ;  /* 0x000a200001077983 */ /* 0x002f680000300800 */
[----:B--2---:R-:W5:Y:S04]  /*1e300*/  LDL.LU R4, [R1+0xa1c] ;  /* 0x000a1c0001047983 */ /* 0x004f680000300800 */
[----:B------:R0:W-:Y:S04]  /*1e310*/  STS.U8 [R32+UR9+0x9280], R5 ;  /* 0x0092800520007988 */ /* 0x0001e80008000009 */
[----:B------:R1:W-:Y:S04]  /*1e320*/  STS.U8 [R32+UR9+0x9680], R19 ;  /* 0x0096801320007988 */ /* 0x0003e80008000009 */
[----:B0-----:R-:W5:Y:S04]  /*1e330*/  LDL.LU R5, [R1+0xa18] ;  /* 0x000a180001057983 */ /* 0x001f680000300800 */
[----:B-1----:R-:W2:Y:S04]  /*1e340*/  LDL.LU R19, [R1+0xa14] ;  /* 0x000a140001137983 */ /* 0x002ea80000300800 */
[----:B------:R0:W-:Y:S02]  /*1e350*/  STS.U8 [R32+UR9+0x9e80], R33 ;  /* 0x009e802120007988 */ /* 0x0001e40008000009 */
[----:B0-----:R-:W0:Y:S02]  /*1e360*/  S2R R33, SR_TID.X ;  /* 0x0000000000217919 */ /* 0x001e240000002100 */
[----:B------:R1:W-:Y:S04]  /*1e370*/  STS.U8 [R32+UR9+0x9a80], R26 ;  /* 0x009a801a20007988 */ /* 0x0003e80008000009 */
[----:B---3--:R-:W-:Y:S04]  /*1e380*/  STS.U8 [R32+UR9+0x8280], R155 ;  /* 0x0082809b20007988 */ /* 0x008fe80008000009 */
[----:B------:R-:W-:Y:S04]  /*1e390*/  STS.U8 [R32+UR9+0xa280], R161 ;  /* 0x00a280a120007988 */ /* 0x000fe80008000009 */
[----:B------:R-:W-:Y:S04]  /*1e3a0*/  STS.U8 [R32+UR9+0xa680], R154 ;  /* 0x00a6809a20007988 */ /* 0x000fe80008000009 */
[----:B------:R-:W-:Y:S04]  /*1e3b0*/  STS.U8 [R32+UR9+0xaa80], R141 ;  /* 0x00aa808d20007988 */ /* 0x000fe80008000009 */
[----:B------:R-:W-:Y:S04]  /*1e3c0*/  STS.U8 [R32+UR9+0xae80], R133 ;  /* 0x00ae808520007988 */ /* 0x000fe80008000009 */
[----:B------:R-:W-:Y:S01]  /*1e3d0*/  STS.U8 [R32+UR9+0xb280], R124 ;  /* 0x00b2807c20007988 */ /* 0x000fe20008000009 */
[----:B0-----:R-:W-:-:S03]  /*1e3e0*/  LOP3.LUT R33, R33, 0x7f, RZ, 0xc0, !PT ;  /* 0x0000007f21217812 */ /* 0x001fc600078ec0ff */
[----:B------:R-:W-:Y:S01]  /*1e3f0*/  STS.U8 [R32+UR9+0xb680], R115 ;  /* 0x00b6807320007988 */ /* 0x000fe20008000009 */
[----:B------:R-:W-:-:S03]  /*1e400*/  LOP3.LUT R33, R33, 0x60, RZ, 0x3c, !PT ;  /* 0x0000006021217812 */ /* 0x000fc600078e3cff */
[----:B------:R-:W-:Y:S04]  /*1e410*/  STS.U8 [R32+UR9+0xba80], R79 ;  /* 0x00ba804f20007988 */ /* 0x000fe80008000009 */
[----:B------:R-:W-:Y:S04]  /*1e420*/  STS.U8 [R32+UR9+0xbe80], R78 ;  /* 0x00be804e20007988 */ /* 0x000fe80008000009 */
[----:B------:R0:W-:Y:S04]  /*1e430*/  STS.U8 [R33+UR9+0x9f00], R34 ;  /* 0x009f002221007988 */ /* 0x0001e80008000009 */
[----:B------:R3:W-:Y:S04]  /*1e440*/  STS.U8 [R33+UR9+0x8300], R162 ;  /* 0x008300a221007988 */ /* 0x0007e80008000009 */
[----:B-1----:R-:W5:Y:S01]  /*1e450*/  LDL.LU R26, [R1+0xa10] ;  /* 0x000a1000011a7983 */ /* 0x002f620000300800 */
[----:B0-----:R-:W0:Y:S01]  /*1e460*/  S2R R34, SR_TID.X ;  /* 0x0000000000227919 */ /* 0x001e220000002100 */
[----:B---3--:R-:W1:Y:S02]  /*1e470*/  S2R R162, SR_TID.X ;  /* 0x0000000000a27919 */ /* 0x008e640000002100 */
[----:B------:R3:W-:Y:S04]  /*1e480*/  STS.U8 [R33+UR9+0x8700], R27 ;  /* 0x0087001b21007988 */ /* 0x0007e80008000009 */
[----:B------:R4:W-:Y:S04]  /*1e490*/  STS.U8 [R33+UR9+0x8b00], R24 ;  /* 0x008b001821007988 */ /* 0x0009e80008000009 */
[----:B------:R4:W-:Y:S04]  /*1e4a0*/  STS.U8 [R33+UR9+0x8f00], R25 ;  /* 0x008f001921007988 */ /* 0x0009e80008000009 */
[----:B---3--:R-:W5:Y:S04]  /*1e4b0*/  LDL.LU R27, [R1+0xa0c] ;  /* 0x000a0c00011b7983 */ /* 0x008f680000300800 */
[----:B----4-:R-:W5:Y:S04]  /*1e4c0*/  LDL.LU R24, [R1+0xa08] ;  /* 0x000a080001187983 */ /* 0x010f680000300800 */
[----:B------:R-:W5:Y:S01]  /*1e4d0*/  LDL.LU R25, [R1+0xa04] ;  /* 0x000a040001197983 */ /* 0x000f620000300800 */
[----:B0-----:R-:W-:-:S04]  /*1e4e0*/  LOP3.LUT R34, R34, 0x7f, RZ, 0xc0, !PT ;  /* 0x0000007f22227812 */ /* 0x001fc800078ec0ff */
[----:B------:R-:W-:Y:S02]  /*1e4f0*/  LOP3.LUT R34, R34, 0x70, RZ, 0x3c, !PT ;  /* 0x0000007022227812 */ /* 0x000fe400078e3cff */
[----:B-1----:R-:W-:Y:S01]  /*1e500*/  LOP3.LUT R162, R162, 0x7f, RZ, 0xc0, !PT ;  /* 0x0000007fa2a27812 */ /* 0x002fe200078ec0ff */
[----:B------:R0:W-:Y:S04]  /*1e510*/  STS.U8 [R33+UR9+0x9300], R22 ;  /* 0x0093001621007988 */ /* 0x0001e80008000009 */
[----:B------:R1:W-:Y:S04]  /*1e520*/  STS.U8 [R33+UR9+0x9700], R23 ;  /* 0x0097001721007988 */ /* 0x0003e80008000009 */
[----:B------:R3:W-:Y:S04]  /*1e530*/  STS.U8 [R33+UR9+0x9b00], R18 ;  /* 0x009b001221007988 */ /* 0x0007e80008000009 */
        /* <DEDUP_REMOVED lines=8> */
[----:B0-----:R-:W5:Y:S04]  /*1e5c0*/  LDL.LU R22, [R1+0xa00] ;  /* 0x000a000001167983 */ /* 0x001f680000300800 */
        /* <DEDUP_REMOVED lines=15> */
[----:B-1----:R-:W5:Y:S04]  /*1e6c0*/  LDL.LU R23, [R1+0x9fc] ;  /* 0x0009fc0001177983 */ /* 0x002f680000300800 */
[----:B---3--:R-:W5:Y:S04]  /*1e6d0*/  LDL.LU R18, [R1+0x9f8] ;  /* 0x0009f80001127983 */ /* 0x008f680000300800 */
[----:B--2---:R0:W-:Y:S04]  /*1e6e0*/  STS.U8 [R34+UR9+0x8380], R19 ;  /* 0x0083801322007988 */ /* 0x0041e80008000009 */
[----:B------:R-:W-:Y:S04]  /*1e6f0*/  STS.U8 [R162+UR9+0xc000], R73 ;  /* 0x00c00049a2007988 */ /* 0x000fe80008000009 */
[----:B------:R-:W-:Y:S04]  /*1e700*/  STS.U8 [R162+UR9+0xc400], R72 ;  /* 0x00c40048a2007988 */ /* 0x000fe80008000009 */
[----:B0-----:R-:W5:Y:S04]  /*1e710*/  LDL.LU R19, [R1+0x9f4] ;  /* 0x0009f40001137983 */ /* 0x001f680000300800 */
[----:B------:R-:W-:Y:S04]  /*1e720*/  STS.U8 [R162+UR9+0xc800], R71 ;  /* 0x00c80047a2007988 */ /* 0x000fe80008000009 */
[----:B------:R-:W5:Y:S04]  /*1e730*/  LDL.LU R14, [R1+0x9f0] ;  /* 0x0009f000010e7983 */ /* 0x000f680000300800 */
        /* <DEDUP_REMOVED lines=13> */
[----:B------:R-:W-:Y:S04]  /*1e810*/  STS.U8 [R162+UR9+0xe800], R63 ;  /* 0x00e8003fa2007988 */ /* 0x000fe80008000009 */
[----:B------:R-:W2:Y:S04]  /*1e820*/  LDL.LU R134, [R1+0x14c] ;  /* 0x00014c0001867983 */ /* 0x000ea80000300800 */
[----:B------:R-:W-:Y:S04]  /*1e830*/  STS.U8 [R162+UR9+0xec00], R62 ;  /* 0x00ec003ea2007988 */ /* 0x000fe80008000009 */
[----:B------:R-:W3:Y:S04]  /*1e840*/  LDL.LU R133, [R1+0x150] ;  /* 0x0001500001857983 */ /* 0x000ee80000300800 */
[----:B------:R-:W-:Y:S04]  /*1e850*/  STS.U8 [R162+UR9+0xf000], R61 ;  /* 0x00f0003da2007988 */ /* 0x000fe80008000009 */
[----:B------:R-:W4:Y:S04]  /*1e860*/  LDL.LU R131, [R1+0x154] ;  /* 0x0001540001837983 */ /* 0x000f280000300800 */
[----:B------:R-:W-:Y:S04]  /*1e870*/  STS.U8 [R162+UR9+0xf400], R60 ;  /* 0x00f4003ca2007988 */ /* 0x000fe80008000009 */
[----:B------:R-:W4:Y:S04]  /*1e880*/  LDL.LU R128, [R1+0x158] ;  /* 0x0001580001807983 */ /* 0x000f280000300800 */
[----:B------:R0:W-:Y:S04]  /*1e890*/  STS.U8 [R162+UR9+0xf800], R59 ;  /* 0x00f8003ba2007988 */ /* 0x0001e80008000009 */
[----:B------:R-:W4:Y:S04]  /*1e8a0*/  LDL.LU R127, [R1+0x15c] ;  /* 0x00015c00017f7983 */ /* 0x000f280000300800 */
[----:B0-----:R-:W4:Y:S01]  /*1e8b0*/  LDL.LU R59, [R1+0x160] ;  /* 0x00016000013b7983 */ /* 0x001f220000300800 */
[----:B------:R-:W0:Y:S01]  /*1e8c0*/  S2R R28, SR_TID.X ;  /* 0x00000000001c7919 */ /* 0x000e220000002100 */
[----:B------:R-:W1:Y:S01]  /*1e8d0*/  S2R R29, SR_TID.X ;  /* 0x00000000001d7919 */ /* 0x000e620000002100 */
[----:B------:R-:W1:Y:S01]  /*1e8e0*/  S2R R30, SR_TID.X ;  /* 0x00000000001e7919 */ /* 0x000e620000002100 */
        /* <DEDUP_REMOVED lines=8> */
[----:B------:R-:W-:Y:S02]  /*1e970*/  LOP3.LUT R28, R28, 0x10, RZ, 0x3c, !PT ;  /* 0x000000101c1c7812 */ /* 0x000fe400078e3cff */
[----:B-1----:R-:W-:Y:S01]  /*1e980*/  LOP3.LUT R29, R29, 0x7f, RZ, 0xc0, !PT ;  /* 0x0000007f1d1d7812 */ /* 0x002fe200078ec0ff */
[----:B------:R-:W-:Y:S01]  /*1e990*/  STS.U8 [R162+UR9+0xfc00], R58 ;  /* 0x00fc003aa2007988 */ /* 0x000fe20008000009 */
[----:B------:R-:W-:Y:S02]  /*1e9a0*/  LOP3.LUT R30, R30, 0x7f, RZ, 0xc0, !PT ;  /* 0x0000007f1e1e7812 */ /* 0x000fe400078ec0ff */
[----:B------:R-:W-:Y:S01]  /*1e9b0*/  LOP3.LUT R29, R29, 0x20, RZ, 0x3c, !PT ;  /* 0x000000201d1d7812 */ /* 0x000fe200078e3cff */
[----:B------:R0:W-:Y:S01]  /*1e9c0*/  STS.U8 [R28+UR9+0xe480], R48 ;  /* 0x00e480301c007988 */ /* 0x0001e20008000009 */
[----:B------:R-:W-:-:S03]  /*1e9d0*/  LOP3.LUT R30, R30, 0x30, RZ, 0x3c, !PT ;  /* 0x000000301e1e7812 */ /* 0x000fc600078e3cff */
        /* <DEDUP_REMOVED lines=31> */
[----:B------:R0:W-:Y:S01]  /*1ebd0*/  STS.U8 [R30+UR9+0xc980], R100 ;  /* 0x00c980641e007988 */ /* 0x0001e20008000009 */
[----:B---3--:R-:W-:-:S05]  /*1ebe0*/  IADD3 R133, P5, PT, R36, R133, RZ ;  /* 0x0000008524857210 */ /* 0x008fca0007fbe0ff */
[----:B--2---:R-:W-:Y:S01]  /*1ebf0*/  IMAD.X R134, R38, 0x1, R134, P5 ;  /* 0x0000000126867824 */ /* 0x004fe200028e0686 */
[----:B------:R-:W-:Y:S01]  /*1ec00*/  STL [R1+0x150], R133 ;  /* 0x0001508501007387 */ /* 0x000fe20000100800 */
[----:B----4-:R-:W-:-:S05]  /*1ec10*/  IADD3 R128, P4, PT, R36, R128, RZ ;  /* 0x0000008024807210 */ /* 0x010fca0007f9e0ff */
[----:B------:R-:W-:Y:S01]  /*1ec20*/  IMAD.X R131, R38, 0x1, R131, P4 ;  /* 0x0000000126837824 */ /* 0x000fe200020e0683 */
[----:B------:R-:W-:-:S05]  /*1ec30*/  IADD3 R59, P3, PT, R36, R59, RZ ;  /* 0x0000003b243b7210 */ /* 0x000fca0007f7e0ff */
[----:B------:R2:W-:Y:S01]  /*1ec40*/  STL [R1+0x160], R59 ;  /* 0x0001603b01007387 */ /* 0x0005e20000100800 */
[----:B------:R-:W-:-:S03]  /*1ec50*/  IMAD.X R127, R38, 0x1, R127, P3 ;  /* 0x00000001267f7824 */ /* 0x000fc600018e067f */
[----:B------:R-:W-:Y:S04]  /*1ec60*/  STL [R1+0x158], R128 ;  /* 0x0001588001007387 */ /* 0x000fe80000100800 */
[----:B------:R-:W-:Y:S04]  /*1ec70*/  STL [R1+0x14c], R134 ;  /* 0x00014c8601007387 */ /* 0x000fe80000100800 */
[----:B------:R-:W-:Y:S04]  /*1ec80*/  STL [R1+0x154], R131 ;  /* 0x0001548301007387 */ /* 0x000fe80000100800 */
[----:B0-----:R-:W3:Y:S04]  /*1ec90*/  LDL.LU R48, [R1+0x1d0] ;  /* 0x0001d00001307983 */ /* 0x001ee80000300800 */
[----:B------:R-:W4:Y:S04]  /*1eca0*/  LDL.LU R58, [R1+0x1d8] ;  /* 0x0001d800013a7983 */ /* 0x000f280000300800 */
[----:B------:R-:W-:Y:S04]  /*1ecb0*/  STL [R1+0x15c], R127 ;  /* 0x00015c7f01007387 */ /* 0x000fe80000100800 */
[----:B-1----:R-:W4:Y:S04]  /*1ecc0*/  LDL.LU R49, [R1+0x1cc] ;  /* 0x0001cc0001317983 */ /* 0x002f280000300800 */
[----:B------:R-:W4:Y:S04]  /*1ecd0*/  LDL.LU R100, [R1+0x1d4] ;  /* 0x0001d40001647983 */ /* 0x000f280000300800 */
[----:B------:R-:W4:Y:S01]  /*1ece0*/  LDL.LU R55, [R1+0x1dc] ;  /* 0x0001dc0001377983 */ /* 0x000f220000300800 */
[----:B------:R-:W-:Y:S01]  /*1ecf0*/  PRMT R39, RZ, 0x7610, R39 ;  /* 0x00007610ff277816 */ /* 0x000fe20000000027 */
[----:B------:R-:W-:-:S02]  /*1ed00*/  @!P2 IMAD.MOV.U32 R42, RZ, RZ, R133 ;  /* 0x000000ffff2aa224 */ /* 0x000fc400078e0085 */
[----:B------:R-:W-:Y:S01]  /*1ed10*/  @!P2 IMAD.MOV.U32 R43, RZ, RZ, R134 ;  /* 0x000000ffff2ba224 */ /* 0x000fe200078e0086 */
[----:B------:R-:W-:Y:S02]  /*1ed20*/  PRMT R40, RZ, 0x7610, R40 ;  /* 0x00007610ff287816 */ /* 0x000fe40000000028 */
[C---:B------:R-:W-:Y:S02]  /*1ed30*/  IADD3 R121, P5, PT, R36.reuse, R121, RZ ;  /* 0x0000007924797210 */ /* 0x040fe40007fbe0ff */
[----:B------:R0:W4:Y:S01]  /*1ed40*/  @!P2 LDG.E.U8 R39, desc[UR18][R42.64] ;  /* 0x000000122a27a981 */ /* 0x000122000c1e1100 */
[C---:B------:R-:W-:Y:S02]  /*1ed50*/  IADD3 R117, P4, PT, R36.reuse, R117, RZ ;  /* 0x0000007524757210 */ /* 0x040fe40007f9e0ff */
[----:B------:R-:W-:Y:S01]  /*1ed60*/  IADD3 R114, P3, PT, R36, R114, RZ ;  /* 0x0000007224727210 */ /* 0x000fe20007f7e0ff */
[----:B------:R-:W-:Y:S02]  /*1ed70*/  IMAD.X R124, R38, 0x1, R124, P5 ;  /* 0x00000001267c7824 */ /* 0x000fe400028e067c */
[----:B0-----:R-:W-:-:S02]  /*1ed80*/  @!P2 IMAD.MOV.U32 R42, RZ, RZ, R128 ;  /* 0x000000ffff2aa224 */ /* 0x001fc400078e0080 */
[----:B------:R-:W-:Y:S02]  /*1ed90*/  @!P2 IMAD.MOV.U32 R43, RZ, RZ, R131 ;  /* 0x000000ffff2ba224 */ /* 0x000fe400078e0083 */
[----:B------:R-:W-:-:S03]  /*1eda0*/  IMAD.X R120, R38, 0x1, R120, P4 ;  /* 0x0000000126787824 */ /* 0x000fc600020e0678 */
[----:B------:R0:W4:Y:S01]  /*1edb0*/  @!P2 LDG.E.U8 R40, desc[UR18][R42.64] ;  /* 0x000000122a28a981 */ /* 0x000122000c1e1100 */
[----:B------:R-:W-:Y:S01]  /*1edc0*/  IMAD.X R115, R38, 0x1, R115, P3 ;  /* 0x0000000126737824 */ /* 0x000fe200018e0673 */
[----:B------:R-:W-:Y:S01]  /*1edd0*/  PRMT R41, RZ, 0x7610, R41 ;  /* 0x00007610ff297816 */ /* 0x000fe20000000029 */
[----:B0-----:R-:W-:Y:S02]  /*1ede0*/  @!P2 IMAD.MOV.U32 R42, RZ, RZ, R59 ;  /* 0x000000ffff2aa224 */ /* 0x001fe400078e003b */
[----:B--2---:R-:W2:Y:S04]  /*1edf0*/  LDL.LU R59, [R1+0x220] ;  /* 0x00022000013b7983 */ /* 0x004ea80000300800 */
[----:B------:R-:W-:Y:S04]  /*1ee00*/  STL [R1+0x190], R121 ;  /* 0x0001907901007387 */ /* 0x000fe80000100800 */
[----:B------:R-:W-:Y:S04]  /*1ee10*/  STL [R1+0x1a0], R114 ;  /* 0x0001a07201007387 */ /* 0x000fe80000100800 */
[----:B------:R-:W-:Y:S04]  /*1ee20*/  STL [R1+0x198], R117 ;  /* 0x0001987501007387 */ /* 0x000fe80000100800 */
[----:B------:R-:W-:Y:S01]  /*1ee30*/  STL [R1+0x18c], R124 ;  /* 0x00018c7c01007387 */ /* 0x000fe20000100800 */
[----:B------:R-:W-:-:S03]  /*1ee40*/  @!P2 IMAD.MOV.U32 R43, RZ, RZ, R127 ;  /* 0x000000ffff2ba224 */ /* 0x000fc600078e007f */
[----:B------:R-:W-:Y:S04]  /*1ee50*/  STL [R1+0x194], R120 ;  /* 0x0001947801007387 */ /* 0x000fe80000100800 */
[----:B------:R-:W2:Y:S04]  /*1ee60*/  LDL.LU R52, [R1+0x210] ;  /* 0x0002100001347983 */ /* 0x000ea80000300800 */
[----:B------:R0:W-:Y:S01]  /*1ee70*/  STS.U8 [R30+UR9+0xc180], R102 ;  /* 0x00c180661e007988 */ /* 0x0001e20008000009 */
[----:B------:R-:W-:-:S03]  /*1ee80*/  @!P2 IMAD.MOV.U32 R46, RZ, RZ, R121 ;  /* 0x000000ffff2ea224 */ /* 0x000fc600078e0079 */
[----:B------:R1:W2:Y:S04]  /*1ee90*/  @!P2 LDG.E.U8 R41, desc[UR18][R42.64] ;  /* 0x000000122a29a981 */ /* 0x0002a8000c1e1100 */
[----:B0-----:R-:W2:Y:S04]  /*1eea0*/  LDL.LU R102, [R1+0x218] ;  /* 0x0002180001667983 */ /* 0x001ea80000300800 */
[----:B------:R-:W-:Y:S01]  /*1eeb0*/  STL [R1+0x19c], R115 ;  /* 0x00019c7301007387 */ /* 0x000fe20000100800 */
[----:B-1----:R-:W-:-:S03]  /*1eec0*/  PRMT R42, RZ, 0x7610, R42 ;  /* 0x00007610ff2a7816 */ /* 0x002fc6000000002a */
[----:B------:R-:W2:Y:S01]  /*1eed0*/  LDL.LU R53, [R1+0x20c] ;  /* 0x00020c0001357983 */ /* 0x000ea20000300800 */
[----:B------:R-:W-:-:S03]  /*1eee0*/  @!P2 IMAD.MOV.U32 R47, RZ, RZ, R124 ;  /* 0x000000ffff2fa224 */ /* 0x000fc600078e007c */
[----:B------:R-:W2:Y:S01]  /*1eef0*/  LDL.LU R103, [R1+0x214] ;  /* 0x0002140001677983 */ /* 0x000ea20000300800 */
[----:B------:R-:W-:-:S03]  /*1ef00*/  PRMT R43, RZ, 0x7610, R43 ;  /* 0x00007610ff2b7816 */ /* 0x000fc6000000002b */
[----:B------:R0:W-:Y:S04]  /*1ef10*/  STS.U8 [R30+UR9+0xcd80], R99 ;  /* 0x00cd80631e007988 */ /* 0x0001e80008000009 */
[----:B------:R1:W2:Y:S04]  /*1ef20*/  @!P2 LDG.E.U8 R42, desc[UR18][R46.64] ;  /* 0x000000122e2aa981 */ /* 0x0002a8000c1e1100 */
[----:B0-----:R-:W2:Y:S01]  /*1ef30*/  LDL.LU R99, [R1+0x21c] ;  /* 0x00021c0001637983 */ /* 0x001ea20000300800 */
[----:B-1----:R-:W-:Y:S02]  /*1ef40*/  @!P2 IMAD.MOV.U32 R46, RZ, RZ, R117 ;  /* 0x000000ffff2ea224 */ /* 0x002fe400078e0075 */
[----:B------:R-:W-:Y:S01]  /*1ef50*/  @!P2 IMAD.MOV.U32 R47, RZ, RZ, R120 ;  /* 0x000000ffff2fa224 */ /* 0x000fe200078e0078 */
[----:B------:R-:W-:-:S02]  /*1ef60*/  PRMT R44, RZ, 0x7610, R44 ;  /* 0x00007610ff2c7816 */ /* 0x000fc4000000002c */
[----:B------:R-:W-:Y:S02]  /*1ef70*/  IADD3 R113, P3, PT, R36, R113, RZ ;  /* 0x0000007124717210 */ /* 0x000fe40007f7e0ff */
[----:B------:R0:W2:Y:S01]  /*1ef80*/  @!P2 LDG.E.U8 R43, desc[UR18][R46.64] ;  /* 0x000000122e2ba981 */ /* 0x0000a2000c1e1100 */
[----:B------:R-:W-:-:S03]  /*1ef90*/  PRMT R45, RZ, 0x7610, R45 ;  /* 0x00007610ff2d7816 */ /* 0x000fc6000000002d */
[----:B------:R1:W-:Y:S01]  /*1efa0*/  STS.U8 [R30+UR9+0xd180], R98 ;  /* 0x00d180621e007988 */ /* 0x0003e20008000009 */
[----:B0-----:R-:W-:Y:S02]  /*1efb0*/  @!P2 IMAD.MOV.U32 R46, RZ, RZ, R114 ;  /* 0x000000ffff2ea224 */ /* 0x001fe400078e0072 */
[----:B------:R-:W-:Y:S01]  /*1efc0*/  @!P2 IMAD.MOV.U32 R47, RZ, RZ, R115 ;  /* 0x000000ffff2fa224 */ /* 0x000fe200078e0073 */
[----:B-1----:R-:W2:Y:S04]  /*1efd0*/  LDL.LU R98, [R1+0x280] ;  /* 0x0002800001627983 */ /* 0x002ea80000300800 */
[----:B------:R0:W2:Y:S02]  /*1efe0*/  @!P2 LDG.E.U8 R44, desc[UR18][R46.64] ;  /* 0x000000122e2ca981 */ /* 0x0000a4000c1e1100 */
[----:B0-----:R-:W-:-:S02]  /*1eff0*/  PRMT R46, RZ, 0x7610, R46 ;  /* 0x00007610ff2e7816 */ /* 0x001fc4000000002e */
[C---:B---3--:R-:W-:Y:S02]  /*1f000*/  IADD3 R48, P5, PT, R36.reuse, R48, RZ ;  /* 0x0000003024307210 */ /* 0x048fe40007fbe0ff */
[----:B----4-:R-:W-:-:S03]  /*1f010*/  IADD3 R58, P4, PT, R36, R58, RZ ;  /* 0x0000003a243a7210 */ /* 0x010fc60007f9e0ff */
[----:B------:R0:W-:Y:S04]  /*1f020*/  STL [R1+0x1d0], R48 ;  /* 0x0001d03001007387 */ /* 0x0001e80000100800 */
[----:B------:R-:W-:Y:S01]  /*1f030*/  STL [R1+0x1e0], R113 ;  /* 0x0001e07101007387 */ /* 0x000fe20000100800 */
[----:B------:R-:W-:-:S03]  /*1f040*/  IMAD.X R49, R38, 0x1, R49, P5 ;  /* 0x0000000126317824 */ /* 0x000fc600028e0631 */
[----:B------:R-:W-:Y:S01]  /*1f050*/  STL [R1+0x1d8], R58 ;  /* 0x0001d83a01007387 */ /* 0x000fe20000100800 */
[----:B------:R-:W-:-:S03]  /*1f060*/  IMAD.X R100, R38, 0x1, R100, P4 ;  /* 0x0000000126647824 */ /* 0x000fc600020e0664 */
[----:B------:R1:W-:Y:S04]  /*1f070*/  STL [R1+0x1cc], R49 ;  /* 0x0001cc3101007387 */ /* 0x0003e80000100800 */
[----:B------:R0:W3:Y:S01]  /*1f080*/  @!P2 LDG.E.U8 R45, desc[UR18][R48.64] ;  /* 0x00000012302da981 */ /* 0x0000e2000c1e1100 */
[----:B------:R-:W-:-:S03]  /*1f090*/  IMAD.X R55, R38, 0x1, R55, P3 ;  /* 0x0000000126377824 */ /* 0x000fc600018e0637 */
[----:B------:R-:W-:Y:S04]  /*1f0a0*/  STL [R1+0x1d4], R100 ;  /* 0x0001d46401007387 */ /* 0x000fe80000100800 */
[----:B------:R-:W4:Y:S01]  /*1f0b0*/  LDL.LU R54, [R1+0x270] ;  /* 0x0002700001367983 */ /* 0x000f220000300800 */
[----:B0-----:R-:W-:Y:S02]  /*1f0c0*/  @!P2 IMAD.MOV.U32 R48, RZ, RZ, R58 ;  /* 0x000000ffff30a224 */ /* 0x001fe400078e003a */
[----:B-1----:R-:W-:Y:S01]  /*1f0d0*/  @!P2 IMAD.MOV.U32 R49, RZ, RZ, R100 ;  /* 0x000000ffff31a224 */ /* 0x002fe200078e0064 */
[----:B------:R-:W3:Y:S04]  /*1f0e0*/  LDL.LU R105, [R1+0x278] ;  /* 0x0002780001697983 */ /* 0x000ee80000300800 */
[----:B------:R0:W3:Y:S04]  /*1f0f0*/  @!P2 LDG.E.U8 R46, desc[UR18][R48.64] ;  /* 0x00000012302ea981 */ /* 0x0000e8000c1e1100 */
[----:B------:R1:W-:Y:S01]  /*1f100*/  STL [R1+0x1dc], R55 ;  /* 0x0001dc3701007387 */ /* 0x0003e20000100800 */
[----:B0-----:R-:W-:-:S03]  /*1f110*/  @!P2 IMAD.MOV.U32 R49, RZ, RZ, R55 ;  /* 0x000000ffff31a224 */ /* 0x001fc600078e0037 */
[----:B-1----:R-:W3:Y:S04]  /*1f120*/  LDL.LU R55, [R1+0x26c] ;  /* 0x00026c0001377983 */ /* 0x002ee80000300800 */
[----:B------:R-:W3:Y:S04]  /*1f130*/  LDL.LU R106, [R1+0x274] ;  /* 0x00027400016a7983 */ /* 0x000ee80000300800 */
[----:B------:R-:W3:Y:S01]  /*1f140*/  LDL.LU R100, [R1+0x27c] ;  /* 0x00027c0001647983 */ /* 0x000ee20000300800 */
[----:B------:R-:W-:Y:S01]  /*1f150*/  PRMT R47, RZ, 0x7610, R47 ;  /* 0x00007610ff2f7816 */ /* 0x000fe2000000002f */
[----:B------:R-:W-:Y:S01]  /*1f160*/  @!P2 IMAD.MOV.U32 R48, RZ, RZ, R113 ;  /* 0x000000ffff30a224 */ /* 0x000fe200078e0071 */
[----:B--2---:R-:W-:Y:S01]  /*1f170*/  IADD3 R59, P3, PT, R36, R59, RZ ;  /* 0x0000003b243b7210 */ /* 0x004fe20007f7e0ff */
[----:B------:R0:W-:Y:S04]  /*1f180*/  STS.U8 [R30+UR9+0xc580], R101 ;  /* 0x00c580651e007988 */ /* 0x0001e80008000009 */
[----:B------:R1:W2:Y:S04]  /*1f190*/  @!P2 LDG.E.U8 R47, desc[UR18][R48.64] ;  /* 0x00000012302fa981 */ /* 0x0002a8000c1e1100 */
[----:B0-----:R-:W2:Y:S01]  /*1f1a0*/  LDL.LU R101, [R1+0x2c0] ;  /* 0x0002c00001657983 */ /* 0x001ea20000300800 */
[----:B-1----:R-:W-:-:S02]  /*1f1b0*/  PRMT R48, RZ, 0x7610, R48 ;  /* 0x00007610ff307816 */ /* 0x002fc40000000030 */
[----:B------:R-:W-:Y:S02]  /*1f1c0*/  IADD3 R52, P5, PT, R36, R52, RZ ;  /* 0x0000003424347210 */ /* 0x000fe40007fbe0ff */
[----:B------:R-:W-:-:S03]  /*1f1d0*/  PRMT R49, RZ, 0x7610, R49 ;  /* 0x00007610ff317816 */ /* 0x000fc60000000031 */
[----:B------:R0:W-:Y:S01]  /*1f1e0*/  STL [R1+0x210], R52 ;  /* 0x0002103401007387 */ /* 0x0001e20000100800 */
[----:B------:R-:W-:-:S03]  /*1f1f0*/  IADD3 R102, P4, PT, R36, R102, RZ ;  /* 0x0000006624667210 */ /* 0x000fc60007f9e0ff */
[----:B------:R-:W-:Y:S01]  /*1f200*/  STL [R1+0x220], R59 ;  /* 0x0002203b01007387 */ /* 0x000fe20000100800 */
[----:B------:R-:W-:-:S03]  /*1f210*/  IMAD.X R53, R38, 0x1, R53, P5 ;  /* 0x0000000126357824 */ /* 0x000fc600028e0635 */
[----:B------:R-:W-:Y:S01]  /*1f220*/  STL [R1+0x218], R102 ;  /* 0x0002186601007387 */ /* 0x000fe20000100800 */
[----:B------:R-:W-:-:S03]  /*1f230*/  IMAD.X R103, R38, 0x1, R103, P4 ;  /* 0x0000000126677824 */ /* 0x000fc600020e0667 */
[----:B------:R1:W-:Y:S04]  /*1f240*/  STL [R1+0x20c], R53 ;  /* 0x00020c3501007387 */ /* 0x0003e80000100800 */
[----:B------:R0:W2:Y:S04]  /*1f250*/  @!P2 LDG.E.U8 R48, desc[UR18][R52.64] ;  /* 0x000000123430a981 */ /* 0x0000a8000c1e1100 */
[----:B------:R1:W-:Y:S04]  /*1f260*/  STL [R1+0x214], R103 ;  /* 0x0002146701007387 */ /* 0x0003e80000100800 */
[----:B------:R-:W2:Y:S01]  /*1f270*/  LDL.LU R58, [R1+0x2b0] ;  /* 0x0002b000013a7983 */ /* 0x000ea20000300800 */
[----:B------:R-:W-:-:S02]  /*1f280*/  IMAD.X R99, R38, 0x1, R99, P3 ;  /* 0x0000000126637824 */ /* 0x000fc400018e0663 */
[----:B0-----:R-:W-:Y:S01]  /*1f290*/  @!P2 IMAD.MOV.U32 R52, RZ, RZ, R102 ;  /* 0x000000ffff34a224 */ /* 0x001fe200078e0066 */
[----:B------:R-:W2:Y:S01]  /*1f2a0*/  LDL.LU R104, [R1+0x2b8] ;  /* 0x0002b80001687983 */ /* 0x000ea20000300800 */
[----:B-1----:R-:W-:-:S03]  /*1f2b0*/  @!P2 IMAD.MOV.U32 R53, RZ, RZ, R103 ;  /* 0x000000ffff35a224 */ /* 0x002fc600078e0067 */
[----:B------:R0:W-:Y:S04]  /*1f2c0*/  STL [R1+0x21c], R99 ;  /* 0x00021c6301007387 */ /* 0x0001e80000100800 */
[----:B------:R1:W2:Y:S02]  /*1f2d0*/  @!P2 LDG.E.U8 R49, desc[UR18][R52.64] ;  /* 0x000000123431a981 */ /* 0x0002a4000c1e1100 */
[----:B-1----:R-:W-:Y:S02]  /*1f2e0*/  @!P2 IMAD.MOV.U32 R52, RZ, RZ, R59 ;  /* 0x000000ffff34a224 */ /* 0x002fe400078e003b */
[----:B------:R-:W2:Y:S04]  /*1f2f0*/  LDL.LU R59, [R1+0x2ac] ;  /* 0x0002ac00013b7983 */ /* 0x000ea80000300800 */
[----:B------:R-:W2:Y:S04]  /*1f300*/  LDL.LU R107, [R1+0x2b4] ;  /* 0x0002b400016b7983 */ /* 0x000ea80000300800 */
[----:B------:R-:W2:Y:S01]  /*1f310*/  LDL.LU R103, [R1+0x2bc] ;  /* 0x0002bc0001677983 */ /* 0x000ea20000300800 */
[----:B------:R-:W-:-:S03]  /*1f320*/  IADD3 R98, P3, PT, R36, R98, RZ ;  /* 0x0000006224627210 */ /* 0x000fc60007f7e0ff */
[----:B------:R-:W2:Y:S01]  /*1f330*/  LDL.LU R102, [R1+0x300] ;  /* 0x0003000001667983 */ /* 0x000ea20000300800 */
[----:B------:R-:W-:Y:S01]  /*1f340*/  @!P2 IMAD.MOV.U32 R53, RZ, RZ, R99 ;  /* 0x000000ffff35a224 */ /* 0x000fe200078e0063 */
[----:B------:R-:W-:Y:S02]  /*1f350*/  PRMT R51, RZ, 0x7610, R51 ;  /* 0x00007610ff337816 */ /* 0x000fe40000000033 */
[----:B------:R1:W-:Y:S01]  /*1f360*/  STS.U8 [R30+UR9+0xe980], R109 ;  /* 0x00e9806d1e007988 */ /* 0x0003e20008000009 */
[C---:B----4-:R-:W-:Y:S02]  /*1f370*/  IADD3 R54, P5, PT, R36.reuse, R54, RZ ;  /* 0x0000003624367210 */ /* 0x050fe40007fbe0ff */
[----:B---3--:R-:W-:-:S03]  /*1f380*/  IADD3 R105, P4, PT, R36, R105, RZ ;  /* 0x0000006924697210 */ /* 0x008fc60007f9e0ff */
[----:B------:R-:W-:Y:S04]  /*1f390*/  STL [R1+0x270], R54 ;  /* 0x0002703601007387 */ /* 0x000fe80000100800 */
[----:B------:R-:W-:Y:S04]  /*1f3a0*/  STL [R1+0x280], R98 ;  /* 0x0002806201007387 */ /* 0x000fe80000100800 */
[----:B------:R-:W-:Y:S01]  /*1f3b0*/  STL [R1+0x278], R105 ;  /* 0x0002786901007387 */ /* 0x000fe20000100800 */
[C---:B------:R-:W-:Y:S02]  /*1f3c0*/  IMAD.X R55, R38.reuse, 0x1, R55, P5 ;  /* 0x0000000126377824 */ /* 0x040fe400028e0637 */
[----:B------:R-:W-:-:S03]  /*1f3d0*/  IMAD.X R106, R38, 0x1, R106, P4 ;  /* 0x00000001266a7824 */ /* 0x000fc600020e066a */
[----:B------:R3:W-:Y:S01]  /*1f3e0*/  STL [R1+0x26c], R55 ;  /* 0x00026c3701007387 */ /* 0x0007e20000100800 */
[----:B------:R-:W-:-:S03]  /*1f3f0*/  IMAD.X R100, R38, 0x1, R100, P3 ;  /* 0x0000000126647824 */ /* 0x000fc600018e0664 */
[----:B------:R4:W-:Y:S04]  /*1f400*/  STL [R1+0x274], R106 ;  /* 0x0002746a01007387 */ /* 0x0009e80000100800 */
[----:B0-----:R-:W2:Y:S04]  /*1f410*/  LDL.LU R99, [R1+0x2f0] ;  /* 0x0002f00001637983 */ /* 0x001ea80000300800 */
[----:B------:R-:W2:Y:S04]  /*1f420*/  LDL.LU R108, [R1+0x2f8] ;  /* 0x0002f800016c7983 */ /* 0x000ea80000300800 */
[----:B------:R0:W-:Y:S04]  /*1f430*/  STL [R1+0x27c], R100 ;  /* 0x00027c6401007387 */ /* 0x0001e80000100800 */
[----:B-1----:R-:W2:Y:S04]  /*1f440*/  LDL.LU R109, [R1+0x2ec] ;  /* 0x0002ec00016d7983 */ /* 0x002ea80000300800 */
[----:B------:R-:W2:Y:S04]  /*1f450*/  LDL.LU R113, [R1+0x2f4] ;  /* 0x0002f40001717983 */ /* 0x000ea80000300800 */
[----:B------:R3:W2:Y:S02]  /*1f460*/  @!P2 LDG.E.U8 R51, desc[UR18][R54.64] ;  /* 0x000000123633a981 */ /* 0x0006a4000c1e1100 */
[----:B---3--:R-:W-:-:S02]  /*1f470*/  @!P2 IMAD.MOV.U32 R55, RZ, RZ, R106 ;  /* 0x000000ffff37a224 */ /* 0x008fc400078e006a */
[----:B----4-:R-:W3:Y:S01]  /*1f480*/  LDL.LU R106, [R1+0x2fc] ;  /* 0x0002fc00016a7983 */ /* 0x010ee20000300800 */
[----:B------:R-:W-:Y:S01]  /*1f490*/  PRMT R50, RZ, 0x7610, R50 ;  /* 0x00007610ff327816 */ /* 0x000fe20000000032 */
[----:B------:R-:W-:-:S05]  /*1f4a0*/  @!P2 IMAD.MOV.U32 R54, RZ, RZ, R105 ;  /* 0x000000ffff36a224 */ /* 0x000fca00078e0069 */
[----:B------:R1:W4:Y:S01]  /*1f4b0*/  @!P2 LDG.E.U8 R50, desc[UR18][R52.64] ;  /* 0x000000123432a981 */ /* 0x000322000c1e1100 */
[----:B--2---:R-:W-:Y:S02]  /*1f4c0*/  IADD3 R101, P3, PT, R36, R101, RZ ;  /* 0x0000006524657210 */ /* 0x004fe40007f7e0ff */
[----:B-1----:R-:W-:Y:S02]  /*1f4d0*/  PRMT R52, RZ, 0x7610, R52 ;  /* 0x00007610ff347816 */ /* 0x002fe40000000034 */
[----:B------:R-:W-:-:S04]  /*1f4e0*/  PRMT R53, RZ, 0x7610, R53 ;  /* 0x00007610ff357816 */ /* 0x000fc80000000035 */
[----:B------:R1:W2:Y:S01]  /*1f4f0*/  @!P2 LDG.E.U8 R52, desc[UR18][R54.64] ;  /* 0x000000123634a981 */ /* 0x0002a2000c1e1100 */
[C---:B------:R-:W-:Y:S02]  /*1f500*/  IADD3 R58, P5, PT, R36.reuse, R58, RZ ;  /* 0x0000003a243a7210 */ /* 0x040fe40007fbe0ff */
[----:B------:R-:W-:Y:S01]  /*1f510*/  IADD3 R104, P4, PT, R36, R104, RZ ;  /* 0x0000006824687210 */ /* 0x000fe20007f9e0ff */
[----:B-1----:R-:W-:Y:S02]  /*1f520*/  @!P2 IMAD.MOV.U32 R54, RZ, RZ, R98 ;  /* 0x000000ffff36a224 */ /* 0x002fe400078e0062 */
[----:B------:R-:W-:Y:S02]  /*1f530*/  @!P2 IMAD.MOV.U32 R55, RZ, RZ, R100 ;  /* 0x000000ffff37a224 */ /* 0x000fe400078e0064 */
[----:B0-----:R-:W2:Y:S04]  /*1f540*/  LDL.LU R100, [R1+0x338] ;  /* 0x0003380001647983 */ /* 0x001ea80000300800 */
[----:B------:R0:W-:Y:S04]  /*1f550*/  STL [R1+0x2b0], R58 ;  /* 0x0002b03a01007387 */ /* 0x0001e80000100800 */
[----:B------:R1:W4:Y:S01]  /*1f560*/  @!P2 LDG.E.U8 R53, desc[UR18][R54.64] ;  /* 0x000000123635a981 */ /* 0x000322000c1e1100 */
[----:B------:R-:W-:-:S03]  /*1f570*/  IMAD.X R59, R38, 0x1, R59, P5 ;  /* 0x00000001263b7824 */ /* 0x000fc600028e063b */
[----:B------:R-:W-:Y:S01]  /*1f580*/  STL [R1+0x2c0], R101 ;  /* 0x0002c06501007387 */ /* 0x000fe20000100800 */
[----:B------:R-:W-:-:S03]  /*1f590*/  IMAD.X R107, R38, 0x1, R107, P4 ;  /* 0x00000001266b7824 */ /* 0x000fc600020e066b */
[----:B------:R-:W-:Y:S01]  /*1f5a0*/  STL [R1+0x2b8], R104 ;  /* 0x0002b86801007387 */ /* 0x000fe20000100800 */
[----:B-1----:R-:W-:Y:S01]  /*1f5b0*/  PRMT R54, RZ, 0x7610, R54 ;  /* 0x00007610ff367816 */ /* 0x002fe20000000036 */
[----:B------:R-:W-:Y:S02]  /*1f5c0*/  IMAD.X R103, R38, 0x1, R103, P3 ;  /* 0x0000000126677824 */ /* 0x000fe400018e0667 */
[----:B------:R1:W-:Y:S04]  /*1f5d0*/  STL [R1+0x2ac], R59 ;  /* 0x0002ac3b01007387 */ /* 0x0003e80000100800 */
[----:B------:R0:W-:Y:S01]  /*1f5e0*/  STL [R1+0x2b4], R107 ;  /* 0x0002b46b01007387 */ /* 0x0001e20000100800 */
[----:B------:R-:W-:-:S03]  /*1f5f0*/  PRMT R55, RZ, 0x7610, R55 ;  /* 0x00007610ff377816 */ /* 0x000fc60000000037 */
[----:B------:R-:W4:Y:S04]  /*1f600*/  LDL.LU R98, [R1+0x328] ;  /* 0x0003280001627983 */ /* 0x000f280000300800 */
[----:B------:R-:W4:Y:S04]  /*1f610*/  LDL.LU R105, [R1+0x330] ;  /* 0x0003300001697983 */ /* 0x000f280000300800 */
[----:B------:R0:W4:Y:S04]  /*1f620*/  @!P2 LDG.E.U8 R54, desc[UR18][R58.64] ;  /* 0x000000123a36a981 */ /* 0x000128000c1e1100 */
[----:B------:R1:W-:Y:S01]  /*1f630*/  STL [R1+0x2bc], R103 ;  /* 0x0002bc6701007387 */ /* 0x0003e20000100800 */
[----:B0-----:R-:W-:-:S02]  /*1f640*/  @!P2 IMAD.MOV.U32 R58, RZ, RZ, R104 ;  /* 0x000000ffff3aa224 */ /* 0x001fc400078e0068 */
[----:B-1----:R-:W-:Y:S01]  /*1f650*/  @!P2 IMAD.MOV.U32 R59, RZ, RZ, R107 ;  /* 0x000000ffff3ba224 */ /* 0x002fe200078e006b */
[----:B------:R-:W4:Y:S04]  /*1f660*/  LDL.LU R104, [R1+0x324] ;  /* 0x0003240001687983 */ /* 0x000f280000300800 */
[----:B------:R-:W4:Y:S04]  /*1f670*/  LDL.LU R107, [R1+0x32c] ;  /* 0x00032c00016b7983 */ /* 0x000f280000300800 */
[----:B------:R0:W4:Y:S02]  /*1f680*/  @!P2 LDG.E.U8 R55, desc[UR18][R58.64] ;  /* 0x000000123a37a981 */ /* 0x000124000c1e1100 */
[----:B0-----:R-:W-:-:S02]  /*1f690*/  @!P2 IMAD.MOV.U32 R59, RZ, RZ, R103 ;  /* 0x000000ffff3ba224 */ /* 0x001fc400078e0067 */
[----:B------:R-:W4:Y:S01]  /*1f6a0*/  LDL.LU R103, [R1+0x334] ;  /* 0x0003340001677983 */ /* 0x000f220000300800 */
[----:B------:R-:W-:Y:S01]  /*1f6b0*/  PRMT R56, RZ, 0x7610, R56 ;  /* 0x00007610ff387816 */ /* 0x000fe20000000038 */
[----:B------:R-:W-:Y:S01]  /*1f6c0*/  @!P2 IMAD.MOV.U32 R58, RZ, RZ, R101 ;  /* 0x000000ffff3aa224 */ /* 0x000fe200078e0065 */
[----:B------:R-:W-:Y:S01]  /*1f6d0*/  IADD3 R102, P3, PT, R36, R102, RZ ;  /* 0x0000006624667210 */ /* 0x000fe20007f7e0ff */
[----:B------:R-:W4:Y:S01]  /*1f6e0*/  LDL.LU R101, [R1+0x370] ;  /* 0x0003700001657983 */ /* 0x000f220000300800 */
[----:B------:R-:W-:-:S03]  /*1f6f0*/  PRMT R57, RZ, 0x7610, R57 ;  /* 0x00007610ff397816 */ /* 0x000fc60000000039 */
[----:B------:R0:W4:Y:S01]  /*1f700*/  @!P2 LDG.E.U8 R56, desc[UR18][R58.64] ;  /* 0x000000123a38a981 */ /* 0x000122000c1e1100 */
[----:B------:R-:W-:Y:S02]  /*1f710*/  PRMT R60, RZ, 0x7610, R60 ;  /* 0x00007610ff3c7816 */ /* 0x000fe4000000003c */
[C---:B------:R-:W-:Y:S02]  /*1f720*/  IADD3 R99, P5, PT, R36.reuse, R99, RZ ;  /* 0x0000006324637210 */ /* 0x040fe40007fbe0ff */
[----:B------:R-:W-:-:S03]  /*1f730*/  IADD3 R108, P4, PT, R36, R108, RZ ;  /* 0x0000006c246c7210 */ /* 0x000fc60007f9e0ff */
[----:B------:R1:W-:Y:S01]  /*1f740*/  STL [R1+0x2f0], R99 ;  /* 0x0002f06301007387 */ /* 0x0003e20000100800 */
[----:B0-----:R-:W-:-:S03]  /*1f750*/  @!P2 IMAD.MOV.U32 R58, RZ, RZ, R99 ;  /* 0x000000ffff3aa224 */ /* 0x001fc600078e0063 */
[----:B------:R-:W-:Y:S01]  /*1f760*/  STL [R1+0x300], R102 ;  /* 0x0003006601007387 */ /* 0x000fe20000100800 */
[----:B------:R-:W-:-:S03]  /*1f770*/  IMAD.X R109, R38, 0x1, R109, P5 ;  /* 0x00000001266d7824 */ /* 0x000fc600028e066d */
[----:B------:R-:W-:Y:S01]  /*1f780*/  STL [R1+0x2f8], R108 ;  /* 0x0002f86c01007387 */ /* 0x000fe20000100800 */
[----:B------:R-:W-:-:S03]  /*1f790*/  IMAD.X R113, R38, 0x1, R113, P4 ;  /* 0x0000000126717824 */ /* 0x000fc600020e0671 */
[----:B------:R0:W-:Y:S01]  /*1f7a0*/  STL [R1+0x2ec], R109 ;  /* 0x0002ec6d01007387 */ /* 0x0001e20000100800 */
[----:B------:R-:W-:-:S03]  /*1f7b0*/  @!P2 IMAD.MOV.U32 R59, RZ, RZ, R109 ;  /* 0x000000ffff3ba224 */ /* 0x000fc600078e006d */
[----:B------:R3:W-:Y:S04]  /*1f7c0*/  STL [R1+0x2f4], R113 ;  /* 0x0002f47101007387 */ /* 0x0007e80000100800 */
[----:B-1----:R-:W4:Y:S04]  /*1f7d0*/  LDL.LU R99, [R1+0x340] ;  /* 0x0003400001637983 */ /* 0x002f280000300800 */
[----:B0-----:R-:W4:Y:S01]  /*1f7e0*/  LDL.LU R109, [R1+0x368] ;  /* 0x00036800016d7983 */ /* 0x001f220000300800 */
[----:B---3--:R-:W-:-:S03]  /*1f7f0*/  IMAD.X R106, R38, 0x1, R106, P3 ;  /* 0x00000001266a7824 */ /* 0x008fc600018e066a */
[----:B------:R0:W3:Y:S04]  /*1f800*/  @!P2 LDG.E.U8 R57, desc[UR18][R58.64] ;  /* 0x000000123a39a981 */ /* 0x0000e8000c1e1100 */
[----:B------:R1:W-:Y:S01]  /*1f810*/  STL [R1+0x2fc], R106 ;  /* 0x0002fc6a01007387 */ /* 0x0003e20000100800 */
[----:B0-----:R-:W-:Y:S02]  /*1f820*/  @!P2 IMAD.MOV.U32 R58, RZ, RZ, R108 ;  /* 0x000000ffff3aa224 */ /* 0x001fe400078e006c */
[----:B------:R-:W-:Y:S01]  /*1f830*/  @!P2 IMAD.MOV.U32 R59, RZ, RZ, R113 ;  /* 0x000000ffff3ba224 */ /* 0x000fe200078e0071 */
[----:B------:R-:W3:Y:S04]  /*1f840*/  LDL.LU R108, [R1+0x33c] ;  /* 0x00033c00016c7983 */ /* 0x000ee80000300800 */
[----:B------:R-:W3:Y:S04]  /*1f850*/  LDL.LU R113, [R1+0x364] ;  /* 0x0003640001717983 */ /* 0x000ee80000300800 */
[----:B------:R0:W3:Y:S02]  /*1f860*/  @!P2 LDG.E.U8 R60, desc[UR18][R58.64] ;  /* 0x000000123a3ca981 */ /* 0x0000e4000c1e1100 */
[----:B0-----:R-:W-:-:S02]  /*1f870*/  @!P2 IMAD.MOV.U32 R59, RZ, RZ, R106 ;  /* 0x000000ffff3ba224 */ /* 0x001fc400078e006a */
[----:B-1----:R-:W3:Y:S01]  /*1f880*/  LDL.LU R106, [R1+0x36c] ;  /* 0x00036c00016a7983 */ /* 0x002ee20000300800 */
[----:B------:R-:W-:Y:S01]  /*1f890*/  PRMT R61, RZ, 0x7610, R61 ;  /* 0x00007610ff3d7816 */ /* 0x000fe2000000003d */
[----:B------:R-:W-:Y:S01]  /*1f8a0*/  @!P2 IMAD.MOV.U32 R58, RZ, RZ, R102 ;  /* 0x000000ffff3aa224 */ /* 0x000fe200078e0066 */
[----:B--2---:R-:W-:Y:S01]  /*1f8b0*/  IADD3 R100, P3, PT, R36, R100, RZ ;  /* 0x0000006424647210 */ /* 0x004fe20007f7e0ff */
[----:B------:R-:W2:Y:S01]  /*1f8c0*/  LDL.LU R102, [R1+0x3a8] ;  /* 0x0003a80001667983 */ /* 0x000ea20000300800 */
[----:B------:R-:W-:-:S03]  /*1f8d0*/  PRMT R62, RZ, 0x7610, R62 ;  /* 0x00007610ff3e7816 */ /* 0x000fc6000000003e */
[----:B------:R0:W2:Y:S01]  /*1f8e0*/  @!P2 LDG.E.U8 R61, desc[UR18][R58.64] ;  /* 0x000000123a3da981 */ /* 0x0000a2000c1e1100 */
[----:B------:R-:W-:Y:S02]  /*1f8f0*/  PRMT R63, RZ, 0x7610, R63 ;  /* 0x00007610ff3f7816 */ /* 0x000fe4000000003f */
[C---:B----4-:R-:W-:Y:S02]  /*1f900*/  IADD3 R98, P5, PT, R36.reuse, R98, RZ ;  /* 0x0000006224627210 */ /* 0x050fe40007fbe0ff */
[----:B------:R-:W-:-:S03]  /*1f910*/  IADD3 R105, P4, PT, R36, R105, RZ ;  /* 0x0000006924697210 */ /* 0x000fc60007f9e0ff */
[----:B------:R1:W-:Y:S01]  /*1f920*/  STL [R1+0x328], R98 ;  /* 0x0003286201007387 */ /* 0x0003e20000100800 */
[----:B0-----:R-:W-:-:S03]  /*1f930*/  @!P2 IMAD.MOV.U32 R58, RZ, RZ, R98 ;  /* 0x000000ffff3aa224 */ /* 0x001fc600078e0062 */
[----:B------:R-:W-:Y:S04]  /*1f940*/  STL [R1+0x338], R100 ;  /* 0x0003386401007387 */ /* 0x000fe80000100800 */
[----:B------:R-:W-:Y:S01]  /*1f950*/  STL [R1+0x330], R105 ;  /* 0x0003306901007387 */ /* 0x000fe20000100800 */
[C---:B------:R-:W-:Y:S02]  /*1f960*/  IMAD.X R104, R38.reuse, 0x1, R104, P5 ;  /* 0x0000000126687824 */ /* 0x040fe400028e0668 */
[----:B------:R-:W-:-:S03]  /*1f970*/  IMAD.X R107, R38, 0x1, R107, P4 ;  /* 0x00000001266b7824 */ /* 0x000fc600020e066b */
[----:B------:R0:W-:Y:S01]  /*1f980*/  STL [R1+0x324], R104 ;  /* 0x0003246801007387 */ /* 0x0001e20000100800 */
[----:B------:R-:W-:-:S03]  /*1f990*/  @!P2 IMAD.MOV.U32 R59, RZ, RZ, R104 ;  /* 0x000000ffff3ba224 */ /* 0x000fc600078e0068 */
[----:B------:R4:W-:Y:S04]  /*1f9a0*/  STL [R1+0x32c], R107 ;  /* 0x00032c6b01007387 */ /* 0x0009e80000100800 */
[----:B-1----:R-:W2:Y:S04]  /*1f9b0*/  LDL.LU R98, [R1+0x378] ;  /* 0x0003780001627983 */ /* 0x002ea80000300800 */
[----:B0-----:R-:W2:Y:S01]  /*1f9c0*/  LDL.LU R104, [R1+0x380] ;  /* 0x0003800001687983 */ /* 0x001ea20000300800 */
[----:B------:R-:W-:-:S03]  /*1f9d0*/  IMAD.X R103, R38, 0x1, R103, P3 ;  /* 0x0000000126677824 */ /* 0x000fc600018e0667 */
[----:B------:R0:W2:Y:S04]  /*1f9e0*/  @!P2 LDG.E.U8 R62, desc[UR18][R58.64] ;  /* 0x000000123a3ea981 */ /* 0x0000a8000c1e1100 */
[----:B------:R1:W-:Y:S01]  /*1f9f0*/  STL [R1+0x334], R103 ;  /* 0x0003346701007387 */ /* 0x0003e20000100800 */
[----:B0-----:R-:W-:-:S03]  /*1fa00*/  @!P2 IMAD.MOV.U32 R58, RZ, RZ, R105 ;  /* 0x000000ffff3aa224 */ /* 0x001fc600078e0069 */
[----:B------:R-:W2:Y:S01]  /*1fa10*/  LDL.LU R105, [R1+0x374] ;  /* 0x0003740001697983 */ /* 0x000ea20000300800 */
[----:B------:R-:W-:-:S03]  /*1fa20*/  @!P2 IMAD.MOV.U32 R59, RZ, RZ, R107 ;  /* 0x000000ffff3ba224 */ /* 0x000fc600078e006b */
[----:B----4-:R-:W4:Y:S04]  /*1fa30*/  LDL.LU R107, [R1+0x37c] ;  /* 0x00037c00016b7983 */ /* 0x010f280000300800 */
[----:B------:R0:W4:Y:S01]  /*1fa40*/  @!P2 LDG.E.U8 R63, desc[UR18][R58.64] ;  /* 0x000000123a3fa981 */ /* 0x000122000c1e1100 */
[----:B------:R-:W-:Y:S02]  /*1fa50*/  PRMT R64, RZ, 0x7610, R64 ;  /* 0x00007610ff407816 */ /* 0x000fe40000000040 */
[----:B------:R-:W-:Y:S01]  /*1fa60*/  IADD3 R101, P3, PT, R36, R101, RZ ;  /* 0x0000006524657210 */ /* 0x000fe20007f7e0ff */
[----:B0-----:R-:W-:Y:S02]  /*1fa70*/  @!P2 IMAD.MOV.U32 R59, RZ, RZ, R103 ;  /* 0x000000ffff3ba224 */ /* 0x001fe400078e0067 */
[----:B-1----:R-:W4:Y:S01]  /*1fa80*/  LDL.LU R103, [R1+0x3a4] ;  /* 0x0003a40001677983 */ /* 0x002f220000300800 */
[----:B------:R-:W-:-:S03]  /*1fa90*/  @!P2 IMAD.MOV.U32 R58, RZ, RZ, R100 ;  /* 0x000000ffff3aa224 */ /* 0x000fc600078e0064 */
        /* <DEDUP_REMOVED lines=8> */
[----:B------:R-:W-:Y:S04]  /*1fb20*/  STL [R1+0x370], R101 ;  /* 0x0003706501007387 */ /* 0x000fe80000100800 */
[----:B------:R-:W-:Y:S01]  /*1fb30*/  STL [R1+0x368], R109 ;  /* 0x0003686d01007387 */ /* 0x000fe20000100800 */
[C---:B---3--:R-:W-:Y:S02]  /*1fb40*/  IMAD.X R108, R38.reuse, 0x1, R108, P5 ;  /* 0x00000001266c7824 */ /* 0x048fe400028e066c */
[----:B------:R-:W-:-:S03]  /*1fb50*/  IMAD.X R113, R38, 0x1, R113, P4 ;  /* 0x0000000126717824 */ /* 0x000fc600020e0671 */
[----:B------:R0:W-:Y:S01]  /*1fb60*/  STL [R1+0x33c], R108 ;  /* 0x00033c6c01007387 */ /* 0x0001e20000100800 */
[----:B------:R-:W-:-:S03]  /*1fb70*/  @!P2 IMAD.MOV.U32 R59, RZ, RZ, R108 ;  /* 0x000000ffff3ba224 */ /* 0x000fc600078e006c */
[----:B------:R3:W-:Y:S04]  /*1fb80*/  STL [R1+0x364], R113 ;  /* 0x0003647101007387 */ /* 0x0007e80000100800 */
[----:B-1----:R-:W4:Y:S04]  /*1fb90*/  LDL.LU R99, [R1+0x3b0] ;  /* 0x0003b00001637983 */ /* 0x002f280000300800 */
[----:B0-----:R-:W4:Y:S01]  /*1fba0*/  LDL.LU R108, [R1+0x3b8] ;  /* 0x0003b800016c7983 */ /* 0x001f220000300800 */
[----:B------:R-:W-:-:S03]  /*1fbb0*/  IMAD.X R106, R38, 0x1, R106, P3 ;  /* 0x00000001266a7824 */ /* 0x000fc600018e066a */
[----:B------:R0:W4:Y:S04]  /*1fbc0*/  @!P2 LDG.E.U8 R65, desc[UR18][R58.64] ;  /* 0x000000123a41a981 */ /* 0x000128000c1e1100 */
[----:B------:R1:W-:Y:S01]  /*1fbd0*/  STL [R1+0x36c], R106 ;  /* 0x00036c6a01007387 */ /* 0x0003e20000100800 */
[----:B0-----:R-:W-:Y:S02]  /*1fbe0*/  @!P2 IMAD.MOV.U32 R58, RZ, RZ, R109 ;  /* 0x000000ffff3aa224 */ /* 0x001fe400078e006d */
[----:B------:R-:W-:Y:S01]  /*1fbf0*/  @!P2 IMAD.MOV.U32 R59, RZ, RZ, R113 ;  /* 0x000000ffff3ba224 */ /* 0x000fe200078e0071 */
[----:B------:R-:W4:Y:S04]  /*1fc00*/  LDL.LU R109, [R1+0x3ac] ;  /* 0x0003ac00016d7983 */ /* 0x000f280000300800 */
[----:B---3--:R-:W3:Y:S04]  /*1fc10*/  LDL.LU R113, [R1+0x3b4] ;  /* 0x0003b40001717983 */ /* 0x008ee80000300800 */
        /* <DEDUP_REMOVED lines=10> */
[C---:B------:R-:W-:Y:S02]  /*1fcc0*/  IADD3 R98, P5, PT, R36.reuse, R98, RZ ;  /* 0x0000006224627210 */ /* 0x040fe40007fbe0ff */
[----:B------:R-:W-:-:S03]  /*1fcd0*/  IADD3 R104, P4, PT, R36, R104, RZ ;  /* 0x0000006824687210 */ /* 0x000fc60007f9e0ff */
[----:B0-----:R-:W-:Y:S01]  /*1fce0*/  @!P2 IMAD.MOV.U32 R58, RZ, RZ, R98 ;  /* 0x000000ffff3aa224 */ /* 0x001fe200078e0062 */
[----:B------:R0:W-:Y:S04]  /*1fcf0*/  STL [R1+0x378], R98 ;  /* 0x0003786201007387 */ /* 0x0001e80000100800 */
[----:B------:R-:W-:Y:S01]  /*1fd00*/  STL [R1+0x3a8], R102 ;  /* 0x0003a86601007387 */ /* 0x000fe20000100800 */
[----:B------:R-:W-:-:S04]  /*1fd10*/  IMAD.X R105, R38, 0x1, R105, P5 ;  /* 0x0000000126697824 */ /* 0x000fc800028e0669 */
[----:B------:R-:W-:Y:S02]  /*1fd20*/  @!P2 IMAD.MOV.U32 R59, RZ, RZ, R105 ;  /* 0x000000ffff3ba224 */ /* 0x000fe400078e0069 */
[C---:B----4-:R-:W-:Y:S01]  /*1fd30*/  IMAD.X R107, R38.reuse, 0x1, R107, P4 ;  /* 0x00000001266b7824 */ /* 0x050fe200020e066b */
[----:B------:R-:W-:Y:S04]  /*1fd40*/  STL [R1+0x380], R104 ;  /* 0x0003806801007387 */ /* 0x000fe80000100800 */
[----:B------:R1:W4:Y:S04]  /*1fd50*/  @!P2 LDG.E.U8 R68, desc[UR18][R58.64] ;  /* 0x000000123a44a981 */ /* 0x000328000c1e1100 */
[----:B------:R0:W-:Y:S04]  /*1fd60*/  STL [R1+0x374], R105 ;  /* 0x0003746901007387 */ /* 0x0001e80000100800 */
[----:B------:R0:W-:Y:S01]  /*1fd70*/  STL [R1+0x37c], R107 ;  /* 0x00037c6b01007387 */ /* 0x0001e20000100800 */
[----:B------:R-:W-:-:S02]  /*1fd80*/  IMAD.X R103, R38, 0x1, R103, P3 ;  /* 0x0000000126677824 */ /* 0x000fc400018e0667 */
[----:B-1----:R-:W-:Y:S01]  /*1fd90*/  @!P2 IMAD.MOV.U32 R58, RZ, RZ, R104 ;  /* 0x000000ffff3aa224 */ /* 0x002fe200078e0068 */
[----:B0-----:R-:W4:Y:S01]  /*1fda0*/  LDL.LU R98, [R1+0x3e8] ;  /* 0x0003e80001627983 */ /* 0x001f220000300800 */
[----:B------:R-:W-:-:S03]  /*1fdb0*/  @!P2 IMAD.MOV.U32 R59, RZ, RZ, R107 ;  /* 0x000000ffff3ba224 */ /* 0x000fc600078e006b */
[----:B------:R-:W4:Y:S04]  /*1fdc0*/  LDL.LU R105, [R1+0x3f0] ;  /* 0x0003f00001697983 */ /* 0x000f280000300800 */
[----:B------:R0:W4:Y:S04]  /*1fdd0*/  @!P2 LDG.E.U8 R69, desc[UR18][R58.64] ;  /* 0x000000123a45a981 */ /* 0x000128000c1e1100 */
[----:B------:R1:W-:Y:S01]  /*1fde0*/  STL [R1+0x3a4], R103 ;  /* 0x0003a46701007387 */ /* 0x0003e20000100800 */
[----:B0-----:R-:W-:-:S03]  /*1fdf0*/  @!P2 IMAD.MOV.U32 R58, RZ, RZ, R102 ;  /* 0x000000ffff3aa224 */ /* 0x001fc600078e0066 */
[----:B------:R-:W4:Y:S04]  /*1fe00*/  LDL.LU R102, [R1+0x3e4] ;  /* 0x0003e40001667983 */ /* 0x000f280000300800 */
[----:B------:R-:W4:Y:S01]  /*1fe10*/  LDL.LU R107, [R1+0x3ec] ;  /* 0x0003ec00016b7983 */ /* 0x000f220000300800 */
[----:B------:R-:W-:-:S03]  /*1fe20*/  @!P2 IMAD.MOV.U32 R59, RZ, RZ, R103 ;  /* 0x000000ffff3ba224 */ /* 0x000fc600078e0067 */
[----:B-1----:R-:W4:Y:S01]  /*1fe30*/  LDL.LU R103, [R1+0x3f4] ;  /* 0x0003f40001677983 */ /* 0x002f220000300800 */
[----:B------:R-:W-:Y:S02]  /*1fe40*/  PRMT R70, RZ, 0x7610, R70 ;  /* 0x00007610ff467816 */ /* 0x000fe40000000046 */
        /* <DEDUP_REMOVED lines=11> */
[C---:B------:R-:W-:Y:S02]  /*1ff00*/  IMAD.X R109, R38.reuse, 0x1, R109, P5 ;  /* 0x00000001266d7824 */ /* 0x040fe400028e066d */
[----:B---3--:R-:W-:-:S03]  /*1ff10*/  IMAD.X R113, R38, 0x1, R113, P4 ;  /* 0x0000000126717824 */ /* 0x008fc600020e0671 */
        /* <DEDUP_REMOVED lines=32> */
[----:B------:R-:W-:Y:S02]  /*20120*/  @!P2 IMAD.MOV.U32 R59, RZ, RZ, R102 ;  /* 0x000000ffff3ba224 */ /* 0x000fe400078e0066 */
[----:B------:R-:W-:Y:S01]  /*20130*/  IMAD.X R103, R38, 0x1, R103, P3 ;  /* 0x0000000126677824 */ /* 0x000fe200018e0667 */
[----:B------:R4:W-:Y:S04]  /*20140*/  STL [R1+0x3ec], R107 ;  /* 0x0003ec6b01007387 */ /* 0x0009e80000100800 */
[----:B-1----:R-:W2:Y:S04]  /*20150*/  LDL.LU R98, [R1+0x438] ;  /* 0x0004380001627983 */ /* 0x002ea80000300800 */
[----:B------:R1:W2:Y:S04]  /*20160*/  @!P2 LDG.E.U8 R74, desc[UR18][R58.64] ;  /* 0x000000123a4aa981 */ /* 0x0002a8000c1e1100 */
[----:B0-----:R-:W2:Y:S04]  /*20170*/  LDL.LU R102, [R1+0x440] ;  /* 0x0004400001667983 */ /* 0x001ea80000300800 */
[----:B------:R0:W-:Y:S01]  /*20180*/  STL [R1+0x3f4], R103 ;  /* 0x0003f46701007387 */ /* 0x0001e20000100800 */
[----:B-1----:R-:W-:-:S02]  /*20190*/  @!P2 IMAD.MOV.U32 R58, RZ, RZ, R105 ;  /* 0x000000ffff3aa224 */ /* 0x002fc400078e0069 */
[----:B------:R-:W-:Y:S02]  /*201a0*/  @!P2 IMAD.MOV.U32 R59, RZ, RZ, R107 ;  /* 0x000000ffff3ba224 */ /* 0x000fe400078e006b */
[----:B----4-:R-:W4:Y:S04]  /*201b0*/  LDL.LU R107, [R1+0x434] ;  /* 0x00043400016b7983 */ /* 0x010f280000300800 */
[----:B------:R1:W4:Y:S04]  /*201c0*/  @!P2 LDG.E.U8 R75, desc[UR18][R58.64] ;  /* 0x000000123a4ba981 */ /* 0x000328000c1e1100 */
[----:B------:R-:W4:Y:S01]  /*201d0*/  LDL.LU R105, [R1+0x43c] ;  /* 0x00043c0001697983 */ /* 0x000f220000300800 */
[----:B-1----:R-:W-:-:S03]  /*201e0*/  @!P2 IMAD.MOV.U32 R59, RZ, RZ, R103 ;  /* 0x000000ffff3ba224 */ /* 0x002fc600078e0067 */
[----:B0-----:R-:W4:Y:S01]  /*201f0*/  LDL.LU R103, [R1+0x464] ;  /* 0x0004640001677983 */ /* 0x001f220000300800 */
[----:B------:R-:W-:Y:S01]  /*20200*/  @!P2 IMAD.MOV.U32 R58, RZ, RZ, R101 ;  /* 0x000000ffff3aa224 */ /* 0x000fe200078e0065 */
[----:B------:R-:W-:Y:S02]  /*20210*/  IADD3 R104, P3, PT, R36, R104, RZ ;  /* 0x0000006824687210 */ /* 0x000fe40007f7e0ff */
[----:B------:R-:W4:Y:S01]  /*20220*/  LDL.LU R101, [R1+0x4e8] ;  /* 0x0004e80001657983 */ /* 0x000f220000300800 */
[----:B------:R-:W-:-:S03]  /*20230*/  PRMT R77, RZ, 0x7610, R77 ;  /* 0x00007610ff4d7816 */ /* 0x000fc6000000004d */
[----:B------:R0:W4:Y:S01]  /*20240*/  @!P2 LDG.E.U8 R76, desc[UR18][R58.64] ;  /* 0x000000123a4ca981 */ /* 0x000122000c1e1100 */
[-C--:B------:R-:W-:Y:S02]  /*20250*/  @!P2 LOP3.LUT R83, R83, R82.reuse, RZ, 0x3c, !PT ;  /* 0x000000525353a212 */ /* 0x080fe400078e3cff */
[----:B------:R-:W-:Y:S02]  /*20260*/  PRMT R78, RZ, 0x7610, R78 ;  /* 0x00007610ff4e7816 */ /* 0x000fe4000000004e */
[C---:B------:R-:W-:Y:S02]  /*20270*/  @!P2 LOP3.LUT R82, R83.reuse, R82, RZ, 0x3c, !PT ;  /* 0x000000525352a212 */ /* 0x040fe400078e3cff */
[----:B------:R-:W-:Y:S02]  /*20280*/  PRMT R84, RZ, 0x7610, R84 ;  /* 0x00007610ff547816 */ /* 0x000fe40000000054 */
[----:B------:R-:W-:-:S05]  /*20290*/  @!P2 LOP3.LUT R83, R83, R82, RZ, 0x3c, !PT ;  /* 0x000000525353a212 */ /* 0x000fca00078e3cff */
[----:B------:R-:W4:Y:S01]  /*202a0*/  @!P2 LDG.E.U8 R84, desc[UR18][R82.64] ;  /* 0x000000125254a981 */ /* 0x000f22000c1e1100 */
[C---:B------:R-:W-:Y:S02]  /*202b0*/  IADD3 R99, P5, PT, R36.reuse, R99, RZ ;  /* 0x0000006324637210 */ /* 0x040fe40007fbe0ff */
[----:B------:R-:W-:-:S03]  /*202c0*/  IADD3 R109, P4, PT, R36, R109, RZ ;  /* 0x0000006d246d7210 */ /* 0x000fc60007f9e0ff */
[----:B------:R-:W-:Y:S01]  /*202d0*/  STL [R1+0x400], R99 ;  /* 0x0004006301007387 */ /* 0x000fe20000100800 */
[----:B0-----:R-:W-:-:S03]  /*202e0*/  @!P2 IMAD.MOV.U32 R58, RZ, RZ, R99 ;  /* 0x000000ffff3aa224 */ /* 0x001fc600078e0063 */
[----:B------:R-:W-:Y:S04]  /*202f0*/  STL [R1+0x430], R104 ;  /* 0x0004306801007387 */ /* 0x000fe80000100800 */
[----:B------:R-:W-:Y:S01]  /*20300*/  STL [R1+0x428], R109 ;  /* 0x0004286d01007387 */ /* 0x000fe20000100800 */
[C---:B------:R-:W-:Y:S02]  /*20310*/  IMAD.X R108, R38.reuse, 0x1, R108, P5 ;  /* 0x00000001266c7824 */ /* 0x040fe400028e066c */
[----:B---3--:R-:W-:-:S03]  /*20320*/  IMAD.X R113, R38, 0x1, R113, P4 ;  /* 0x0000000126717824 */ /* 0x008fc600020e0671 */
[----:B------:R0:W-:Y:S01]  /*20330*/  STL [R1+0x3fc], R108 ;  /* 0x0003fc6c01007387 */ /* 0x0001e20000100800 */
[----:B------:R-:W-:-:S03]  /*20340*/  @!P2 IMAD.MOV.U32 R59, RZ, RZ, R108 ;  /* 0x000000ffff3ba224 */ /* 0x000fc600078e006c */
[----:B------:R-:W-:Y:S04]  /*20350*/  STL [R1+0x424], R113 ;  /* 0x0004247101007387 */ /* 0x000fe80000100800 */
[----:B------:R1:W3:Y:S04]  /*20360*/  @!P2 LDG.E.U8 R77, desc[UR18][R58.64] ;  /* 0x000000123a4da981 */ /* 0x0002e8000c1e1100 */
[----:B0-----:R-:W3:Y:S01]  /*20370*/  LDL.LU R108, [R1+0x470] ;  /* 0x00047000016c7983 */ /* 0x001ee20000300800 */
[----:B------:R-:W-:-:S03]  /*20380*/  IMAD.X R106, R38, 0x1, R106, P3 ;  /* 0x00000001266a7824 */ /* 0x000fc600018e066a */
[----:B------:R-:W3:Y:S01]  /*20390*/  LDL.LU R99, [R1+0x4a8] ;  /* 0x0004a80001637983 */ /* 0x000ee20000300800 */
[----:B-1----:R-:W-:Y:S02]  /*203a0*/  @!P2 IMAD.MOV.U32 R58, RZ, RZ, R109 ;  /* 0x000000ffff3aa224 */ /* 0x002fe400078e006d */
[----:B------:R-:W-:Y:S01]  /*203b0*/  @!P2 IMAD.MOV.U32 R59, RZ, RZ, R113 ;  /* 0x000000ffff3ba224 */ /* 0x000fe200078e0071 */
[----:B------:R0:W-:Y:S04]  /*203c0*/  STL [R1+0x42c], R106 ;  /* 0x00042c6a01007387 */ /* 0x0001e80000100800 */
[----:B------:R-:W3:Y:S04]  /*203d0*/  LDL.LU R109, [R1+0x46c] ;  /* 0x00046c00016d7983 */ /* 0x000ee80000300800 */
[----:B------:R1:W3:Y:S02]  /*203e0*/  @!P2 LDG.E.U8 R78, desc[UR18][R58.64] ;  /* 0x000000123a4ea981 */ /* 0x0002e4000c1e1100 */
[----:B-1----:R-:W-:-:S02]  /*203f0*/  @!P2 IMAD.MOV.U32 R59, RZ, RZ, R106 ;  /* 0x000000ffff3ba224 */ /* 0x002fc400078e006a */
[----:B------:R-:W-:Y:S01]  /*20400*/  @!P2 IMAD.MOV.U32 R58, RZ, RZ, R104 ;  /* 0x000000ffff3aa224 */ /* 0x000fe200078e0068 */
[----:B0-----:R-:W3:Y:S04]  /*20410*/  LDL.LU R106, [R1+0x4a4] ;  /* 0x0004a400016a7983 */ /* 0x001ee80000300800 */
[----:B------:R-:W3:Y:S01]  /*20420*/  LDL.LU R104, [R1+0x4e4] ;  /* 0x0004e40001687983 */ /* 0x000ee20000300800 */
[----:B------:R-:W-:Y:S02]  /*20430*/  PRMT R79, RZ, 0x7610, R79 ;  /* 0x00007610ff4f7816 */ /* 0x000fe4000000004f */
[----:B--2---:R-:W-:Y:S02]  /*20440*/  IADD3 R100, P3, PT, R36, R100, RZ ;  /* 0x0000006424647210 */ /* 0x004fe40007f7e0ff */
[----:B------:R-:W-:-:S02]  /*20450*/  PRMT R80, RZ, 0x7610, R80 ;  /* 0x00007610ff507816 */ /* 0x000fc40000000050 */
[----:B------:R0:W2:Y:S01]  /*20460*/  @!P2 LDG.E.U8 R79, desc[UR18][R58.64] ;  /* 0x000000123a4fa981 */ /* 0x0000a2000c1e1100 */
[----:B------:R-:W-:Y:S02]  /*20470*/  PRMT R81, RZ, 0x7610, R81 ;  /* 0x00007610ff517816 */ /* 0x000fe40000000051 */
[----:B------:R-:W-:Y:S02]  /*20480*/  PRMT R82, RZ, 0x7610, R82 ;  /* 0x00007610ff527816 */ /* 0x000fe40000000052 */
[C---:B------:R-:W-:Y:S02]  /*20490*/  IADD3 R98, P5, PT, R36.reuse, R98, RZ ;  /* 0x0000006224627210 */ /* 0x040fe40007fbe0ff */
[----:B------:R-:W-:-:S03]  /*204a0*/  IADD3 R102, P4, PT, R36, R102, RZ ;  /* 0x0000006624667210 */ /* 0x000fc60007f9e0ff */
[----:B------:R1:W-:Y:S01]  /*204b0*/  STL [R1+0x438], R98 ;  /* 0x0004386201007387 */ /* 0x0003e20000100800 */
[----:B0-----:R-:W-:-:S03]  /*204c0*/  @!P2 IMAD.MOV.U32 R58, RZ, RZ, R98 ;  /* 0x000000ffff3aa224 */ /* 0x001fc600078e0062 */
[----:B------:R-:W-:Y:S01]  /*204d0*/  STL [R1+0x468], R100 ;  /* 0x0004686401007387 */ /* 0x000fe20000100800 */
[----:B----4-:R-:W-:-:S03]  /*204e0*/  IMAD.X R107, R38, 0x1, R107, P5 ;  /* 0x00000001266b7824 */ /* 0x010fc600028e066b */
[----:B------:R-:W-:Y:S01]  /*204f0*/  STL [R1+0x440], R102 ;  /* 0x0004406601007387 */ /* 0x000fe20000100800 */
[----:B------:R-:W-:Y:S02]  /*20500*/  @!P2 IMAD.MOV.U32 R59, RZ, RZ, R107 ;  /* 0x000000ffff3ba224 */ /* 0x000fe400078e006b */
[C---:B------:R-:W-:Y:S01]  /*20510*/  IMAD.X R105, R38.reuse, 0x1, R105, P4 ;  /* 0x0000000126697824 */ /* 0x040fe200020e0669 */
[----:B------:R-:W-:Y:S04]  /*20520*/  STL [R1+0x434], R107 ;  /* 0x0004346b01007387 */ /* 0x000fe80000100800 */
[----:B------:R0:W-:Y:S01]  /*20530*/  STL [R1+0x43c], R105 ;  /* 0x00043c6901007387 */ /* 0x0001e20000100800 */
[----:B------:R-:W-:-:S03]  /*20540*/  IMAD.X R103, R38, 0x1, R103, P3 ;  /* 0x0000000126677824 */ /* 0x000fc600018e0667 */
[----:B-1----:R-:W4:Y:S04]  /*20550*/  LDL.LU R98, [R1+0x4b0] ;  /* 0x0004b00001627983 */ /* 0x002f280000300800 */
[----:B------:R1:W2:Y:S04]  /*20560*/  @!P2 LDG.E.U8 R80, desc[UR18][R58.64] ;  /* 0x000000123a50a981 */ /* 0x0002a8000c1e1100 */
[----:B------:R0:W-:Y:S01]  /*20570*/  STL [R1+0x464], R103 ;  /* 0x0004646701007387 */ /* 0x0001e20000100800 */
[----:B-1----:R-:W-:Y:S02]  /*20580*/  @!P2 IMAD.MOV.U32 R58, RZ, RZ, R102 ;  /* 0x000000ffff3aa224 */ /* 0x002fe400078e0066 */
[----:B------:R-:W-:-:S02]  /*20590*/  @!P2 IMAD.MOV.U32 R59, RZ, RZ, R105 ;  /* 0x000000ffff3ba224 */ /* 0x000fc400078e0069 */
[----:B0-----:R-:W2:Y:S04]  /*205a0*/  LDL.LU R105, [R1+0x520] ;  /* 0x0005200001697983 */ /* 0x001ea80000300800 */
[----:B------:R-:W2:Y:S04]  /*205b0*/  LDL.LU R102, [R1+0x478] ;  /* 0x0004780001667983 */ /* 0x000ea80000300800 */
[----:B------:R0:W2:Y:S04]  /*205c0*/  @!P2 LDG.E.U8 R81, desc[UR18][R58.64] ;  /* 0x000000123a51a981 */ /* 0x0000a8000c1e1100 */
[----:B------:R-:W2:Y:S01]  /*205d0*/  LDL.LU R107, [R1+0x51c] ;  /* 0x00051c00016b7983 */ /* 0x000ea20000300800 */
[----:B0-----:R-:W-:-:S02]  /*205e0*/  @!P2 IMAD.MOV.U32 R59, RZ, RZ, R103 ;  /* 0x000000ffff3ba224 */ /* 0x001fc400078e0067 */
[----:B------:R-:W-:Y:S01]  /*205f0*/  @!P2 IMAD.MOV.U32 R58, RZ, RZ, R100 ;  /* 0x000000ffff3aa224 */ /* 0x000fe200078e0064 */
[----:B------:R-:W2:Y:S04]  /*20600*/  LDL.LU R103, [R1+0x474] ;  /* 0x0004740001677983 */ /* 0x000ea80000300800 */
[----:B------:R-:W2:Y:S01]  /*20610*/  LDL.LU R100, [R1+0x4ac] ;  /* 0x0004ac0001647983 */ /* 0x000ea20000300800 */
[----:B------:R-:W-:Y:S02]  /*20620*/  IADD3 R101, P3, PT, R36, R101, RZ ;  /* 0x0000006524657210 */ /* 0x000fe40007f7e0ff */
[----:B------:R-:W-:Y:S01]  /*20630*/  PRMT R83, RZ, 0x7610, R83 ;  /* 0x00007610ff537816 */ /* 0x000fe20000000053 */
[----:B------:R0:W2:Y:S04]  /*20640*/  @!P2 LDG.E.U8 R82, desc[UR18][R58.64] ;  /* 0x000000123a52a981 */ /* 0x0000a8000c1e1100 */
        /* <DEDUP_REMOVED lines=10> */
[----:B------:R1:W-:Y:S02]  /*206f0*/  STS.U8 [R31+UR9+0xda00], R84 ;  /* 0x00da00541f007988 */ /* 0x0003e40008000009 */
[----:B-1----:R-:W-:-:S02]  /*20700*/  PRMT R84, RZ, 0x7610, R84 ;  /* 0x00007610ff547816 */ /* 0x002fc40000000054 */
[----:B------:R-:W-:Y:S01]  /*20710*/  STS.U8 [R31+UR9+0xd600], R116 ;  /* 0x00d600741f007988 */ /* 0x000fe20008000009 */
[C---:B---3--:R-:W-:Y:S02]  /*20720*/  IADD3 R108, P5, PT, R36.reuse, R108, RZ ;  /* 0x0000006c246c7210 */ /* 0x048fe40007fbe0ff */
[----:B------:R-:W-:-:S03]  /*20730*/  IADD3 R99, P4, PT, R36, R99, RZ ;  /* 0x0000006324637210 */ /* 0x000fc60007f9e0ff */
[----:B0-----:R-:W-:Y:S01]  /*20740*/  @!P2 IMAD.MOV.U32 R58, RZ, RZ, R108 ;  /* 0x000000ffff3aa224 */ /* 0x001fe200078e006c */
[----:B------:R-:W-:Y:S01]  /*20750*/  STL [R1+0x470], R108 ;  /* 0x0004706c01007387 */ /* 0x000fe20000100800 */
[----:B------:R-:W-:-:S03]  /*20760*/  IMAD.X R109, R38, 0x1, R109, P5 ;  /* 0x00000001266d7824 */ /* 0x000fc600028e066d */
[----:B------:R-:W-:Y:S01]  /*20770*/  STL [R1+0x4e8], R101 ;  /* 0x0004e86501007387 */ /* 0x000fe20000100800 */
[----:B------:R-:W-:-:S03]  /*20780*/  @!P2 IMAD.MOV.U32 R59, RZ, RZ, R109 ;  /* 0x000000ffff3ba224 */ /* 0x000fc600078e006d */
[----:B------:R0:W-:Y:S04]  /*20790*/  STL [R1+0x4a8], R99 ;  /* 0x0004a86301007387 */ /* 0x0001e80000100800 */
[----:B------:R-:W-:Y:S04]  /*207a0*/  STL [R1+0x46c], R109 ;  /* 0x00046c6d01007387 */ /* 0x000fe80000100800 */
[----:B------:R1:W3:Y:S01]  /*207b0*/  @!P2 LDG.E.U8 R83, desc[UR18][R58.64] ;  /* 0x000000123a53a981 */ /* 0x0002e2000c1e1100 */
[C---:B------:R-:W-:Y:S02]  /*207c0*/  IMAD.X R106, R38.reuse, 0x1, R106, P4 ;  /* 0x00000001266a7824 */ /* 0x040fe400020e066a */
[----:B------:R-:W-:-:S03]  /*207d0*/  IMAD.X R104, R38, 0x1, R104, P3 ;  /* 0x0000000126687824 */ /* 0x000fc600018e0668 */
[----:B------:R0:W-:Y:S01]  /*207e0*/  STL [R1+0x4a4], R106 ;  /* 0x0004a46a01007387 */ /* 0x0001e20000100800 */
[----:B-1----:R-:W-:Y:S02]  /*207f0*/  @!P2 IMAD.MOV.U32 R58, RZ, RZ, R99 ;  /* 0x000000ffff3aa224 */ /* 0x002fe400078e0063 */
[----:B------:R-:W-:Y:S01]  /*20800*/  @!P2 IMAD.MOV.U32 R59, RZ, RZ, R106 ;  /* 0x000000ffff3ba224 */ /* 0x000fe200078e006a */
[----:B------:R1:W-:Y:S04]  /*20810*/  STL [R1+0x4e4], R104 ;  /* 0x0004e46801007387 */ /* 0x0003e80000100800 */
[----:B0-----:R-:W3:Y:S04]  /*20820*/  LDL.LU R99, [R1+0x4f0] ;  /* 0x0004f00001637983 */ /* 0x001ee80000300800 */
[----:B------:R-:W3:Y:S04]  /*20830*/  LDL.LU R115, [R1+0x248] ;  /* 0x0002480001737983 */ /* 0x000ee80000300800 */
[----:B------:R0:W3:Y:S04]  /*20840*/  @!P2 LDG.E.U8 R84, desc[UR18][R58.64] ;  /* 0x000000123a54a981 */ /* 0x0000e8000c1e1100 */
[----:B------:R-:W3:Y:S01]  /*20850*/  LDL.LU R113, [R1+0x4b8] ;  /* 0x0004b80001717983 */ /* 0x000ee20000300800 */
[----:B0-----:R-:W-:-:S03]  /*20860*/  @!P2 IMAD.MOV.U32 R58, RZ, RZ, R101 ;  /* 0x000000ffff3aa224 */ /* 0x001fc600078e0065 */
[----:B------:R-:W3:Y:S04]  /*20870*/  LDL.LU R101, [R1+0x4ec] ;  /* 0x0004ec0001657983 */ /* 0x000ee80000300800 */
[----:B------:R-:W3:Y:S01]  /*20880*/  LDL.LU R116, [R1+0x244] ;  /* 0x0002440001747983 */ /* 0x000ee20000300800 */
[----:B------:R-:W-:-:S03]  /*20890*/  @!P2 IMAD.MOV.U32 R59, RZ, RZ, R104 ;  /* 0x000000ffff3ba224 */ /* 0x000fc600078e0068 */
[----:B------:R-:W3:Y:S04]  /*208a0*/  LDL.LU R114, [R1+0x4b4] ;  /* 0x0004b40001727983 */ /* 0x000ee80000300800 */
[----:B------:R-:W3:Y:S04]  /*208b0*/  LDL.LU R108, [R1+0x4f8] ;  /* 0x0004f800016c7983 */ /* 0x000ee80000300800 */
[----:B------:R-:W3:Y:S04]  /*208c0*/  LDL.LU R106, [R1+0x23c] ;  /* 0x00023c00016a7983 */ /* 0x000ee80000300800 */
[----:B-1----:R-:W3:Y:S01]  /*208d0*/  LDL.LU R104, [R1+0x480] ;  /* 0x0004800001687983 */ /* 0x002ee20000300800 */
[----:B------:R-:W-:-:S02]  /*208e0*/  PRMT R85, RZ, 0x7610, R85 ;  /* 0x00007610ff557816 */ /* 0x000fc40000000055 */
[----:B------:R-:W-:-:S04]  /*208f0*/  PRMT R87, RZ, 0x7610, R87 ;  /* 0x00007610ff577816 */ /* 0x000fc80000000057 */
[----:B------:R0:W3:Y:S01]  /*20900*/  @!P2 LDG.E.U8 R85, desc[UR18][R58.64] ;  /* 0x000000123a55a981 */ /* 0x0000e2000c1e1100 */
[----:B------:R-:W-:Y:S02]  /*20910*/  PRMT R86, RZ, 0x7610, R86 ;  /* 0x00007610ff567816 */ /* 0x000fe40000000056 */
[C---:B----4-:R-:W-:Y:S02]  /*20920*/  IADD3 R98, P4, PT, R36.reuse, R98, RZ ;  /* 0x0000006224627210 */ /* 0x050fe40007f9e0ff */
[C---:B--2---:R-:W-:Y:S02]  /*20930*/  IADD3 R105, P3, PT, R36.reuse, R105, RZ ;  /* 0x0000006924697210 */ /* 0x044fe40007f7e0ff */
[----:B------:R-:W-:-:S03]  /*20940*/  IADD3 R102, P5, PT, R36, R102, RZ ;  /* 0x0000006624667210 */ /* 0x000fc60007fbe0ff */
[----:B------:R-:W-:Y:S04]  /*20950*/  STL [R1+0x520], R105 ;  /* 0x0005206901007387 */ /* 0x000fe80000100800 */
[----:B------:R-:W-:Y:S01]  /*20960*/  STL [R1+0x4b0], R98 ;  /* 0x0004b06201007387 */ /* 0x000fe20000100800 */
[----:B------:R-:W-:-:S03]  /*20970*/  IMAD.X R107, R38, 0x1, R107, P3 ;  /* 0x00000001266b7824 */ /* 0x000fc600018e066b */
[----:B------:R-:W-:Y:S04]  /*20980*/  STL [R1+0x478], R102 ;  /* 0x0004786601007387 */ /* 0x000fe80000100800 */
[----:B------:R1:W-:Y:S01]  /*20990*/  STL [R1+0x51c], R107 ;  /* 0x00051c6b01007387 */ /* 0x0003e20000100800 */
[C---:B------:R-:W-:Y:S02]  /*209a0*/  IMAD.X R103, R38.reuse, 0x1, R103, P5 ;  /* 0x0000000126677824 */ /* 0x040fe400028e0667 */
[----:B------:R-:W-:-:S03]  /*209b0*/  IMAD.X R100, R38, 0x1, R100, P4 ;  /* 0x0000000126647824 */ /* 0x000fc600020e0664 */
[----:B------:R2:W-:Y:S04]  /*209c0*/  STL [R1+0x474], R103 ;  /* 0x0004746701007387 */ /* 0x0005e80000100800 */
[----:B------:R4:W-:Y:S04]  /*209d0*/  STL [R1+0x4ac], R100 ;  /* 0x0004ac6401007387 */ /* 0x0009e80000100800 */
[----:B------:R-:W3:Y:S01]  /*209e0*/  LDL.LU R109, [R1+0x4f4] ;  /* 0x0004f400016d7983 */ /* 0x000ee20000300800 */
[----:B0-----:R-:W-:Y:S02]  /*209f0*/  @!P2 IMAD.MOV.U32 R58, RZ, RZ, R105 ;  /* 0x000000ffff3aa224 */ /* 0x001fe400078e0069 */
[----:B------:R-:W-:-:S02]  /*20a00*/  @!P2 IMAD.MOV.U32 R59, RZ, RZ, R107 ;  /* 0x000000ffff3ba224 */ /* 0x000fc400078e006b */
[----:B-1----:R-:W3:Y:S04]  /*20a10*/  LDL.LU R107, [R1+0x238] ;  /* 0x00023800016b7983 */ /* 0x002ee80000300800 */
[----:B------:R0:W3:Y:S04]  /*20a20*/  @!P2 LDG.E.U8 R87, desc[UR18][R58.64] ;  /* 0x000000123a57a981 */ /* 0x0000e8000c1e1100 */
[----:B------:R-:W3:Y:S01]  /*20a30*/  LDL.LU R105, [R1+0x47c] ;  /* 0x00047c0001697983 */ /* 0x000ee20000300800 */
[----:B0-----:R-:W-:Y:S02]  /*20a40*/  @!P2 IMAD.MOV.U32 R58, RZ, RZ, R102 ;  /* 0x000000ffff3aa224 */ /* 0x001fe400078e0066 */
[----:B------:R-:W-:-:S02]  /*20a50*/  @!P2 IMAD.MOV.U32 R59, RZ, RZ, R103 ;  /* 0x000000ffff3ba224 */ /* 0x000fc400078e0067 */
[----:B--2---:R-:W2:Y:S01]  /*20a60*/  LDL.LU R103, [R1+0x4bc] ;  /* 0x0004bc0001677983 */ /* 0x004ea20000300800 */
[----:B------:R-:W-:-:S03]  /*20a70*/  PRMT R88, RZ, 0x7610, R88 ;  /* 0x00007610ff587816 */ /* 0x000fc60000000058 */
[----:B------:R-:W2:Y:S04]  /*20a80*/  LDL.LU R102, [R1+0x4c0] ;  /* 0x0004c00001667983 */ /* 0x000ea80000300800 */
[----:B------:R0:W2:Y:S02]  /*20a90*/  @!P2 LDG.E.U8 R86, desc[UR18][R58.64] ;  /* 0x000000123a56a981 */ /* 0x0000a4000c1e1100 */
[----:B0-----:R-:W-:Y:S02]  /*20aa0*/  @!P2 IMAD.MOV.U32 R59, RZ, RZ, R100 ;  /* 0x000000ffff3ba224 */ /* 0x001fe400078e0064 */
[----:B------:R-:W-:Y:S01]  /*20ab0*/  @!P2 IMAD.MOV.U32 R58, RZ, RZ, R98 ;  /* 0x000000ffff3aa224 */ /* 0x000fe200078e0062 */
[----:B----4-:R-:W4:Y:S04]  /*20ac0*/  LDL.LU R100, [R1+0x234] ;  /* 0x0002340001647983 */ /* 0x010f280000300800 */
[----:B------:R-:W4:Y:S04]  /*20ad0*/  LDL.LU R98, [R1+0x230] ;  /* 0x0002300001627983 */ /* 0x000f280000300800 */
[----:B------:R0:W4:Y:S01]  /*20ae0*/  @!P2 LDG.E.U8 R88, desc[UR18][R58.64] ;  /* 0x000000123a58a981 */ /* 0x000122000c1e1100 */
[----:B---3--:R-:W-:-:S02]  /*20af0*/  IADD3 R99, P4, PT, R36, R99, RZ ;  /* 0x0000006324637210 */ /* 0x008fc40007f9e0ff */
[----:B------:R-:W-:-:S03]  /*20b00*/  IADD3 R115, P3, PT, R36, R115, RZ ;  /* 0x0000007324737210 */ /* 0x000fc60007f7e0ff */
[----:B------:R-:W-:Y:S01]  /*20b10*/  STL [R1+0x4f0], R99 ;  /* 0x0004f06301007387 */ /* 0x000fe20000100800 */
[----:B------:R-:W-:-:S03]  /*20b20*/  IADD3 R113, P5, PT, R36, R113, RZ ;  /* 0x0000007124717210 */ /* 0x000fc60007fbe0ff */
[----:B------:R-:W-:Y:S01]  /*20b30*/  STL [R1+0x248], R115 ;  /* 0x0002487301007387 */ /* 0x000fe20000100800 */
[----:B------:R-:W-:-:S03]  /*20b40*/  IMAD.X R101, R38, 0x1, R101, P4 ;  /* 0x0000000126657824 */ /* 0x000fc600020e0665 */
[----:B------:R-:W-:Y:S01]  /*20b50*/  STL [R1+0x4b8], R113 ;  /* 0x0004b87101007387 */ /* 0x000fe20000100800 */
[----:B------:R-:W-:-:S03]  /*20b60*/  IMAD.X R116, R38, 0x1, R116, P3 ;  /* 0x0000000126747824 */ /* 0x000fc600018e0674 */
[----:B------:R1:W-:Y:S01]  /*20b70*/  STL [R1+0x4ec], R101 ;  /* 0x0004ec6501007387 */ /* 0x0003e20000100800 */
[----:B0-----:R-:W-:-:S03]  /*20b80*/  @!P2 IMAD.MOV.U32 R59, RZ, RZ, R101 ;  /* 0x000000ffff3ba224 */ /* 0x001fc600078e0065 */
[----:B------:R0:W-:Y:S01]  /*20b90*/  STL [R1+0x244], R116 ;  /* 0x0002447401007387 */ /* 0x0001e20000100800 */
[----:B------:R-:W-:-:S03]  /*20ba0*/  @!P2 IMAD.MOV.U32 R58, RZ, RZ, R99 ;  /* 0x000000ffff3aa224 */ /* 0x000fc600078e0063 */
[----:B-1----:R-:W3:Y:S04]  /*20bb0*/  LDL.LU R101, [R1+0x228] ;  /* 0x0002280001657983 */ /* 0x002ee80000300800 */
[----:B------:R-:W3:Y:S01]  /*20bc0*/  LDL.LU R99, [R1+0x22c] ;  /* 0x00022c0001637983 */ /* 0x000ee20000300800 */
[----:B------:R-:W-:Y:S02]  /*20bd0*/  PRMT R90, RZ, 0x7610, R90 ;  /* 0x00007610ff5a7816 */ /* 0x000fe4000000005a */
[----:B------:R-:W-:Y:S01]  /*20be0*/  PRMT R91, RZ, 0x7610, R91 ;  /* 0x00007610ff5b7816 */ /* 0x000fe2000000005b */
[----:B------:R-:W-:-:S03]  /*20bf0*/  IMAD.X R114, R38, 0x1, R114, P5 ;  /* 0x0000000126727824 */ /* 0x000fc600028e0672 */
[----:B------:R1:W3:Y:S01]  /*20c00*/  @!P2 LDG.E.U8 R90, desc[UR18][R58.64] ;  /* 0x000000123a5aa981 */ /* 0x0002e2000c1e1100 */
[C---:B------:R-:W-:Y:S02]  /*20c10*/  IADD3 R108, P4, PT, R36.reuse, R108, RZ ;  /* 0x0000006c246c7210 */ /* 0x040fe40007f9e0ff */
[----:B------:R-:W-:Y:S01]  /*20c20*/  PRMT R89, RZ, 0x7610, R89 ;  /* 0x00007610ff597816 */ /* 0x000fe20000000059 */
[----:B-1----:R-:W-:Y:S02]  /*20c30*/  @!P2 IMAD.MOV.U32 R58, RZ, RZ, R115 ;  /* 0x000000ffff3aa224 */ /* 0x002fe400078e0073 */
[----:B------:R-:W-:Y:S01]  /*20c40*/  @!P2 IMAD.MOV.U32 R59, RZ, RZ, R116 ;  /* 0x000000ffff3ba224 */ /* 0x000fe200078e0074 */
[----:B------:R-:W-:-:S04]  /*20c50*/  IADD3 R106, P3, PT, R36, R106, RZ ;  /* 0x0000006a246a7210 */ /* 0x000fc80007f7e0ff */
[----:B------:R1:W3:Y:S01]  /*20c60*/  @!P2 LDG.E.U8 R91, desc[UR18][R58.64] ;  /* 0x000000123a5ba981 */ /* 0x0002e2000c1e1100 */
[----:B------:R-:W-:Y:S01]  /*20c70*/  PRMT R93, RZ, 0x7610, R93 ;  /* 0x00007610ff5d7816 */ /* 0x000fe2000000005d */
[----:B-1----:R-:W-:Y:S02]  /*20c80*/  @!P2 IMAD.MOV.U32 R58, RZ, RZ, R113 ;  /* 0x000000ffff3aa224 */ /* 0x002fe400078e0071 */
[----:B------:R-:W-:Y:S01]  /*20c90*/  @!P2 IMAD.MOV.U32 R59, RZ, RZ, R114 ;  /* 0x000000ffff3ba224 */ /* 0x000fe200078e0072 */
[----:B------:R-:W-:-:S04]  /*20ca0*/  IADD3 R104, P5, PT, R36, R104, RZ ;  /* 0x0000006824687210 */ /* 0x000fc80007fbe0ff */
[----:B------:R1:W3:Y:S01]  /*20cb0*/  @!P2 LDG.E.U8 R89, desc[UR18][R58.64] ;  /* 0x000000123a59a981 */ /* 0x0002e2000c1e1100 */
[----:B------:R-:W-:Y:S01]  /*20cc0*/  PRMT R94, RZ, 0x7610, R94 ;  /* 0x00007610ff5e7816 */ /* 0x000fe2000000005e */
[----:B-1----:R-:W-:Y:S01]  /*20cd0*/  @!P2 IMAD.MOV.U32 R58, RZ, RZ, R108 ;  /* 0x000000ffff3aa224 */ /* 0x002fe200078e006c */
[----:B------:R-:W-:Y:S02]  /*20ce0*/  PRMT R92, RZ, 0x7610, R92 ;  /* 0x00007610ff5c7816 */ /* 0x000fe4000000005c */
[----:B------:R-:W-:Y:S01]  /*20cf0*/  PRMT R96, RZ, 0x7610, R96 ;  /* 0x00007610ff607816 */ /* 0x000fe20000000060 */
[----:B------:R-:W-:-:S04]  /*20d00*/  IMAD.X R109, R38, 0x1, R109, P4 ;  /* 0x00000001266d7824 */ /* 0x000fc800020e066d */
[----:B------:R-:W-:Y:S02]  /*20d10*/  @!P2 IMAD.MOV.U32 R59, RZ, RZ, R109 ;  /* 0x000000ffff3ba224 */ /* 0x000fe400078e006d */
[----:B------:R-:W-:-:S03]  /*20d20*/  IMAD.X R107, R38, 0x1, R107, P3 ;  /* 0x00000001266b7824 */ /* 0x000fc600018e066b */
[----:B------:R1:W3:Y:S01]  /*20d30*/  @!P2 LDG.E.U8 R93, desc[UR18][R58.64] ;  /* 0x000000123a5da981 */ /* 0x0002e2000c1e1100 */
[----:B------:R-:W-:Y:S02]  /*20d40*/  IMAD.X R105, R38, 0x1, R105, P5 ;  /* 0x0000000126697824 */ /* 0x000fe400028e0669 */
[----:B-1----:R-:W-:Y:S02]  /*20d50*/  @!P2 IMAD.MOV.U32 R58, RZ, RZ, R106 ;  /* 0x000000ffff3aa224 */ /* 0x002fe400078e006a */
[----:B------:R-:W-:-:S05]  /*20d60*/  @!P2 IMAD.MOV.U32 R59, RZ, RZ, R107 ;  /* 0x000000ffff3ba224 */ /* 0x000fca00078e006b */
[----:B------:R1:W3:Y:S01]  /*20d70*/  @!P2 LDG.E.U8 R94, desc[UR18][R58.64] ;  /* 0x000000123a5ea981 */ /* 0x0002e2000c1e1100 */
[----:B--2---:R-:W-:-:S05]  /*20d80*/  IADD3 R102, P5, PT, R36, R102, RZ ;  /* 0x0000006624667210 */ /* 0x004fca0007fbe0ff */
[----:B------:R-:W-:Y:S02]  /*20d90*/  IMAD.X R103, R38, 0x1, R103, P5 ;  /* 0x0000000126677824 */ /* 0x000fe400028e0667 */
[----:B-1----:R-:W-:Y:S02]  /*20da0*/  @!P2 IMAD.MOV.U32 R58, RZ, RZ, R104 ;  /* 0x000000ffff3aa224 */ /* 0x002fe400078e0068 */
[----:B------:R-:W-:-:S05]  /*20db0*/  @!P2 IMAD.MOV.U32 R59, RZ, RZ, R105 ;  /* 0x000000ffff3ba224 */ /* 0x000fca00078e0069 */
[----:B------:R1:W2:Y:S01]  /*20dc0*/  @!P2 LDG.E.U8 R92, desc[UR18][R58.64] ;  /* 0x000000123a5ca981 */ /* 0x0002a2000c1e1100 */
[C---:B----4-:R-:W-:Y:S02]  /*20dd0*/  IADD3 R100, P4, PT, R36.reuse, R100, RZ ;  /* 0x0000006424647210 */ /* 0x050fe40007f9e0ff */
[----:B------:R-:W-:Y:S02]  /*20de0*/  PRMT R97, RZ, 0x7610, R97 ;  /* 0x00007610ff617816 */ /* 0x000fe40000000061 */
[----:B------:R-:W-:Y:S01]  /*20df0*/  IADD3 R98, P3, PT, R36, R98, RZ ;  /* 0x0000006224627210 */ /* 0x000fe20007f7e0ff */
[----:B-1----:R-:W-:Y:S02]  /*20e00*/  @!P2 IMAD.MOV.U32 R58, RZ, RZ, R102 ;  /* 0x000000ffff3aa224 */ /* 0x002fe400078e0066 */
[----:B------:R-:W-:-:S05]  /*20e10*/  @!P2 IMAD.MOV.U32 R59, RZ, RZ, R103 ;  /* 0x000000ffff3ba224 */ /* 0x000fca00078e0067 */
[----:B------:R1:W4:Y:S01]  /*20e20*/  @!P2 LDG.E.U8 R96, desc[UR18][R58.64] ;  /* 0x000000123a60a981 */ /* 0x000322000c1e1100 */
[----:B------:R-:W-:Y:S01]  /*20e30*/  PRMT R95, RZ, 0x7610, R95 ;  /* 0x00007610ff5f7816 */ /* 0x000fe2000000005f */
[----:B-1----:R-:W-:Y:S02]  /*20e40*/  @!P2 IMAD.MOV.U32 R58, RZ, RZ, R100 ;  /* 0x000000ffff3aa224 */ /* 0x002fe400078e0064 */
[----:B---3--:R-:W-:-:S04]  /*20e50*/  IMAD.X R101, R38, 0x1, R101, P4 ;  /* 0x0000000126657824 */ /* 0x008fc800020e0665 */
[----:B------:R-:W-:Y:S02]  /*20e60*/  @!P2 IMAD.MOV.U32 R59, RZ, RZ, R101 ;  /* 0x000000ffff3ba224 */ /* 0x000fe400078e0065 */
[----:B------:R-:W-:-:S03]  /*20e70*/  IMAD.X R99, R38, 0x1, R99, P3 ;  /* 0x0000000126637824 */ /* 0x000fc600018e0663 */
[----:B------:R1:W3:Y:S02]  /*20e80*/  @!P2 LDG.E.U8 R97, desc[UR18][R58.64] ;  /* 0x000000123a61a981 */ /* 0x0002e4000c1e1100 */
[----:B-1----:R-:W-:Y:S02]  /*20e90*/  @!P2 IMAD.MOV.U32 R58, RZ, RZ, R98 ;  /* 0x000000ffff3aa224 */ /* 0x002fe400078e0062 */
[----:B------:R-:W-:-:S05]  /*20ea0*/  @!P2 IMAD.MOV.U32 R59, RZ, RZ, R99 ;  /* 0x000000ffff3ba224 */ /* 0x000fca00078e0063 */
[----:B------:R-:W3:Y:S04]  /*20eb0*/  @!P2 LDG.E.U8 R95, desc[UR18][R58.64] ;  /* 0x000000123a5fa981 */ /* 0x000ee8000c1e1100 */
[----:B------:R0:W-:Y:S04]  /*20ec0*/  STL [R1+0x4b4], R114 ;  /* 0x0004b47201007387 */ /* 0x0001e80000100800 */
[----:B------:R0:W-:Y:S04]  /*20ed0*/  STS.U8 [R31+UR9+0xc200], R153 ;  /* 0x00c200991f007988 */ /* 0x0001e80008000009 */
[----:B------:R0:W-:Y:S04]  /*20ee0*/  STS.U8 [R31+UR9+0xc600], R144 ;  /* 0x00c600901f007988 */ /* 0x0001e80008000009 */
[----:B------:R0:W-:Y:S04]  /*20ef0*/  STS.U8 [R31+UR9+0xca00], R137 ;  /* 0x00ca00891f007988 */ /* 0x0001e80008000009 */
[----:B------:R0:W-:Y:S04]  /*20f00*/  STS.U8 [R31+UR9+0xce00], R129 ;  /* 0x00ce00811f007988 */ /* 0x0001e80008000009 */
[----:B------:R0:W-:Y:S04]  /*20f10*/  STS.U8 [R31+UR9+0xd200], R122 ;  /* 0x00d2007a1f007988 */ /* 0x0001e80008000009 */
[----:B------:R0:W-:Y:S04]  /*20f20*/  STL [R1+0x4f8], R108 ;  /* 0x0004f86c01007387 */ /* 0x0001e80000100800 */
        /* <DEDUP_REMOVED lines=56> */
[----:B--2---:R0:W-:Y:S04]  /*212b0*/  STS.U8 [R34+UR9+0xf380], R92 ;  /* 0x00f3805c22007988 */ /* 0x0041e80008000009 */
[----:B----4-:R0:W-:Y:S04]  /*212c0*/  STS.U8 [R34+UR9+0xf780], R96 ;  /* 0x00f7806022007988 */ /* 0x0101e80008000009 */
[----:B------:R0:W-:Y:S04]  /*212d0*/  STL [R1+0x238], R107 ;  /* 0x0002386b01007387 */ /* 0x0001e80000100800 */
[----:B------:R0:W-:Y:S04]  /*212e0*/  STL [R1+0x47c], R105 ;  /* 0x00047c6901007387 */ /* 0x0001e80000100800 */
[----:B------:R0:W-:Y:S04]  /*212f0*/  STL [R1+0x4c0], R102 ;  /* 0x0004c06601007387 */ /* 0x0001e80000100800 */
[----:B------:R0:W-:Y:S04]  /*21300*/  STL [R1+0x230], R98 ;  /* 0x0002306201007387 */ /* 0x0001e80000100800 */
[----:B---3--:R0:W-:Y:S04]  /*21310*/  STS.U8 [R34+UR9+0xfb80], R97 ;  /* 0x00fb806122007988 */ /* 0x0081e80008000009 */
[----:B------:R0:W-:Y:S04]  /*21320*/  STL [R1+0x234], R100 ;  /* 0x0002346401007387 */ /* 0x0001e80000100800 */
[----:B------:R0:W-:Y:S04]  /*21330*/  STL [R1+0x4bc], R103 ;  /* 0x0004bc6701007387 */ /* 0x0001e80000100800 */
[----:B------:R0:W-:Y:S01]  /*21340*/  STS.U8 [R34+UR9+0xff80], R95 ;  /* 0x00ff805f22007988 */ /* 0x0001e20008000009 */
[----:B------:R1:W-:Y:S06]  /*21350*/  MEMBAR.ALL.CTA ;  /* 0x0000000000007992 */ /* 0x0003ec0000008000 */
[----:B-1----:R-:W1:Y:S04]  /*21360*/  FENCE.VIEW.ASYNC.S ;  /* 0x00000000000073c6 */ /* 0x002e680000000000 */
[----:B------:R0:W-:Y:S04]  /*21370*/  STL [R1+0x228], R101 ;  /* 0x0002286501007387 */ /* 0x0001e80000100800 */
[----:B------:R0:W-:Y:S01]  /*21380*/  STL [R1+0x22c], R99 ;  /* 0x00022c6301007387 */ /* 0x0001e20000100800 */
[----:B------:R-:W-:Y:S01]  /*21390*/  ULEA UR6, UR11, UR9, 0x3 ;  /* 0x000000090b067291 */ /* 0x000fe2000f8e18ff */
[----:B------:R-:W-:-:S03]  /*213a0*/  UMOV UR4, UR5 ;  /* 0x0000000500047c82 */ /* 0x000fc60008000000 */
[----:B------:R-:W-:Y:S01]  /*213b0*/  UIADD3 UR6, UPT, UPT, UR6, 0x10000, URZ ;  /* 0x0001000006067890 */ /* 0x000fe2000fffe0ff */
[----:B-1----:R-:W-:Y:S06]  /*213c0*/  BAR.SYNC.DEFER_BLOCKING 0x0 ;  /* 0x0000000000007b1d */ /* 0x002fec0000010000 */
[----:B------:R-:W-:Y:S05]  /*213d0*/  @P0 BRA `(.L_x_9) ;  /* 0x0000000000480947 */ /* 0x000fea0003800000 */
[----:B------:R-:W-:Y:S01]  /*213e0*/  UMOV UR13, 0x40004040 ;  /* 0x40004040000d7882 */ /* 0x000fe20000000000 */
[----:B------:R-:W-:Y:S01]  /*213f0*/  UMOV UR15, 0x40004040 ;  /* 0x40004040000f7882 */ /* 0x000fe20000000000 */
[----:B------:R-:W-:Y:S01]  /*21400*/  UMOV UR16, 0x0 ;  /* 0x0000000000107882 */ /* 0x000fe20000000000 */
[----:B------:R-:W-:Y:S01]  /*21410*/  UMOV UR17, 0x8208490 ;  /* 0x0820849000117882 */ /* 0x000fe20000000000 */
[----:B------:R-:W-:Y:S01]  /*21420*/  UMOV UR32, 0x0 ;  /* 0x0000000000207882 */ /* 0x000fe20000000000 */
[----:B------:R-:W-:Y:S01]  /*21430*/  UMOV UR33, 0x8208490 ;  /* 0x0820849000217882 */ /* 0x000fe20000000000 */
[----:B------:R-:W-:Y:S01]  /*21440*/  UMOV UR34, 0x0 ;  /* 0x0000000000227882 */ /* 0x000fe20000000000 */
[----:B------:R-:W-:Y:S01]  /*21450*/  UMOV UR35, 0x8208490 ;  /* 0x0820849000237882 */ /* 0x000fe20000000000 */
[----:B------:R-:W-:Y:S01]  /*21460*/  UMOV UR7, URZ ;  /* 0x000000ff00077c82 */ /* 0x000fe20008000000 */
[----:B------:R1:W-:Y:S01]  /*21470*/  UTCQMMA gdesc[UR12], gdesc[UR14], tmem[UR8], tmem[UR16], idesc[UR17], UPT ;  /* 0x00ff100e0c0075ea */ /* 0x0003e2000b800308 */
        /* <DEDUP_REMOVED lines=8> */
.L_x_9:
[----:B0-----:R-:W2:Y:S04]  /*21500*/  LDL R40, [R1+0x7d4] ;  /* 0x0007d40001287983 */ /* 0x001ea80000100800 */
[----:B------:R-:W2:Y:S01]  /*21510*/  LDL.LU R39, [R1+0x7c8] ;  /* 0x0007c80001277983 */ /* 0x000ea20000300800 */
[----:B------:R-:W-:-:S04]  /*21520*/  UIADD3 UR11, UPT, UPT, UR11, 0x1, URZ ;  /* 0x000000010b0b7890 */ /* 0x000fc8000fffe0ff */
[----:B------:R-:W-:-:S04]  /*21530*/  UISETP.GT.AND UP1, UPT, UR11, 0x1, UPT ;  /* 0x000000010b00788c */ /* 0x000fc8000bf24270 */
[----:B-1----:R-:W-:Y:S02]  /*21540*/  USEL UR5, URZ, 0x1, !UP1 ;  /* 0x00000001ff057887 */ /* 0x002fe4000c800000 */
[----:B------:R-:W-:Y:S02]  /*21550*/  USEL UR11, UR11, URZ, !UP1 ;  /* 0x000000ff0b0b7287 */ /* 0x000fe4000c800000 */
[----:B------:R-:W-:Y:S01]  /*21560*/  ULOP3.LUT UR5, UR4, UR5, URZ, 0x3c, !UPT ;  /* 0x0000000504057292 */ /* 0x000fe2000f8e3cff */
[----:B--2---:R-:W-:Y:S02]  /*21570*/  ISETP.NE.U32.AND P2, PT, R39, R40, PT ;  /* 0x000000282700720c */ /* 0x004fe40003f45070 */
[----:B------:R-:W2:Y:S01]  /*21580*/  LDL.LU R40, [R1+0x7cc] ;  /* 0x0007cc0001287983 */ /* 0x000ea20000300800 */
[----:B------:R-:W-:-:S03]  /*21590*/  IMAD.U32 R39, RZ, RZ, UR4 ;  /* 0x00000004ff277e24 */ /* 0x000fc6000f8e00ff */
[----:B--2---:R1:W-:Y:S07]  /*215a0*/  STL [R1+0x7c8], R40 ;  /* 0x0007c82801007387 */ /* 0x0043ee0000100800 */
[----:B------:R-:W-:Y:S05]  /*215b0*/  @P2 BRA `(.L_x_10) ;  /* 0xffffff4400c42947 */ /* 0x000fea000383ffff */
.L_x_7:
[----:B------:R-:W2:Y:S01]  /*215c0*/  LDL.LU R43, [R1+0x8a4] ;  /* 0x0008a400012b7983 */ /* 0x000ea20000300800 */
[----:B0-----:R-:W0:Y:S01]  /*215d0*/  LDC R44, c[0x0][0x3a0] ;  /* 0x0000e800ff2c7b82 */ /* 0x001e220000000800 */
[----:B------:R-:W3:Y:S02]  /*215e0*/  LDCU UR5, c[0x0][0x3b8] ;  /* 0x00007700ff0577ac */ /* 0x000ee40008000800 */
[----:B------:R-:W4:Y:S01]  /*215f0*/  LDL.LU R42, [R1+0x8e8] ;  /* 0x0008e800012a7983 */ /* 0x000f220000300800 */
[----:B------:R-:W2:Y:S03]  /*21600*/  LDCU UR7, c[0x0][0x3b4] ;  /* 0x00007680ff0777ac */ /* 0x000ea60008000800 */
[----:B------:R-:W4:Y:S01]  /*21610*/  LDL.LU R41, [R1+0x8e4] ;  /* 0x0008e40001297983 */ /* 0x000f220000300800 */
[----:B------:R-:W1:Y:S03]  /*21620*/  LDCU.128 UR12, c[0x0][0x390] ;  /* 0x00007200ff0c77ac */ /* 0x000e660008000c00 */
[----:B-1----:R-:W4:Y:S01]  /*21630*/  LDL.LU R40, [R1+0x8e0] ;  /* 0x0008e00001287983 */ /* 0x002f220000300800 */
[----:B---3-5:R-:W-:-:S04]  /*21640*/  IMAD R4, R0, UR5, RZ ;  /* 0x0000000500047c24 */ /* 0x028fc8000f8e02ff */
[----:B------:R-:W-:Y:S02]  /*21650*/  VIADD R5, R4, UR5 ;  /* 0x0000000504057c36 */ /* 0x000fe40008000000 */
[----:B0-----:R-:W-:Y:S02]  /*21660*/  VIADD R44, R44, 0x7f ;  /* 0x0000007f2c2c7836 */ /* 0x001fe40000000000 */
[----:B------:R-:W-:-:S03]  /*21670*/  VIADD R6, R5, UR5 ;  /* 0x0000000505067c36 */ /* 0x000fc60008000000 */
[----:B------:R-:W-:Y:S01]  /*21680*/  ISETP.GE.AND P6, PT, R44, 0x80, PT ;  /* 0x000000802c00780c */ /* 0x000fe20003fc6270 */
[----:B------:R-:W-:-:S04]  /*21690*/  VIADD R7, R6, UR5 ;  /* 0x0000000506077c36 */ /* 0x000fc80008000000 */
[----:B------:R-:W-:-:S04]  /*216a0*/  VIADD R8, R7, UR5 ;  /* 0x0000000507087c36 */ /* 0x000fc80008000000 */
[----:B------:R-:W-:Y:S02]  /*216b0*/  VIADD R9, R8, UR5 ;  /* 0x0000000508097c36 */ /* 0x000fe40008000000 */
[C---:B--2---:R-:W-:Y:S01]  /*216c0*/  IMAD R2, R43.reuse, UR7, RZ ;  /* 0x000000072b027c24 */ /* 0x044fe2000f8e02ff */
[----:B------:R-:W-:-:S04]  /*216d0*/  ISETP.GE.AND P2, PT, R43, UR14, PT ;  /* 0x0000000e2b007c0c */ /* 0x000fc8000bf46270 */
[----:B------:R-:W-:Y:S02]  /*216e0*/  IADD3 R3, P4, PT, R2, UR12, RZ ;  /* 0x0000000c02037c10 */ /* 0x000fe4000ff9e0ff */
[----:B----4-:R-:W-:Y:S02]  /*216f0*/  ISETP.LT.AND P5, PT, R42, UR15, !P2 ;  /* 0x0000000f2a007c0c */ /* 0x010fe4000d7a1270 */
[----:B------:R-:W-:Y:S02]  /*21700*/  ISETP.LT.AND P0, PT, R41, UR15, !P2 ;  /* 0x0000000f29007c0c */ /* 0x000fe4000d701270 */
[----:B------:R-:W-:Y:S02]  /*21710*/  LEA.HI.X.SX32 R2, R2, UR13, 0x1, P4 ;  /* 0x0000000d02027c11 */ /* 0x000fe4000a0f0eff */
[----:B------:R-:W-:Y:S01]  /*21720*/  ISETP.LT.AND P3, PT, R40, UR15, !P2 ;  /* 0x0000000f28007c0c */ /* 0x000fe2000d761270 */
[----:B------:R-:W-:-:S12]  /*21730*/  @!P6 BRA `(.L_x_11) ;  /* 0x000000000010e947 */ /* 0x000fd80003800000 */
[----:B------:R-:W-:-:S06]  /*21740*/  USHF.L.U32 UR4, UR4, 0x1f, URZ ;  /* 0x0000001f04047899 */ /* 0x000fcc00080006ff */
[----:B------:R-:W-:-:S04]  /*21750*/  IMAD.U32 R10, RZ, RZ, UR4 ;  /* 0x00000004ff0a7e24 */ /* 0x000fc8000f8e00ff */
[----:B------:R-:W0:Y:S02]  /*21760*/  SYNCS.PHASECHK.TRANS64.TRYWAIT P4, [UR6], R10 ;  /* 0x0000000aff0075a7 */ /* 0x000e240008081106 */
[----:B0-----:R-:W-:Y:S05]  /*21770*/  @!P4 BRA `(.L_x_12) ;  /* 0x000000480000c947 */ /* 0x001fea0003800000 */
.L_x_11:
[----:B------:R-:W-:Y:S01]  /*21780*/  BAR.SYNC.DEFER_BLOCKING 0x0 ;  /* 0x0000000000007b1d */ /* 0x000fe20000010000 */
[CC--:B------:R-:W-:Y:S01]  /*21790*/  IADD3 R154, P4, PT, R4.reuse, R3.reuse, RZ ;  /* 0x00000003049a7210 */ /* 0x0c0fe20007f9e0ff */
[----:B------:R-:W-:Y:S01]  /*217a0*/  VIADD R10, R9, UR5 ;  /* 0x00000005090a7c36 */ /* 0x000fe20008000000 */
[CC--:B------:R-:W-:Y:S02]  /*217b0*/  IADD3 R158, P6, PT, R5.reuse, R3.reuse, RZ ;  /* 0x00000003059e7210 */ /* 0x0c0fe40007fde0ff */
[-C--:B------:R-:W-:Y:S01]  /*217c0*/  LEA.HI.X.SX32 R155, R4, R2.reuse, 0x1, P4 ;  /* 0x00000002049b7211 */ /* 0x080fe200020f0eff */
[----:B------:R-:W-:Y:S01]  /*217d0*/  VIADD R4, R10, UR5 ;  /* 0x000000050a047c36 */ /* 0x000fe20008000000 */
[-C--:B------:R-:W-:Y:S01]  /*217e0*/  IADD3 R152, P4, PT, R6, R3.reuse, RZ ;  /* 0x0000000306987210 */ /* 0x080fe20007f9e0ff */
[----:B------:R-:W0:Y:S01]  /*217f0*/  LDCU UR4, c[0x0][0x39c] ;  /* 0x00007380ff0477ac */ /* 0x000e220008000800 */
[-C--:B------:R-:W-:Y:S01]  /*21800*/  LEA.HI.X.SX32 R159, R5, R2.reuse, 0x1, P6 ;  /* 0x00000002059f7211 */ /* 0x080fe200030f0eff */
[----:B------:R-:W-:Y:S01]  /*21810*/  VIADD R5, R4, UR5 ;  /* 0x0000000504057c36 */ /* 0x000fe20008000000 */
[-C--:B------:R-:W-:Y:S01]  /*21820*/  LEA.HI.X.SX32 R153, R6, R2.reuse, 0x1, P4 ;  /* 0x0000000206997211 */ /* 0x080fe200020f0eff */
[----:B------:R-:W1:Y:S01]  /*21830*/  LDCU UR6, c[0x0][0x39c] ;  /* 0x00007380ff0677ac */ /* 0x000e620008000800 */
[CC--:B------:R-:W-:Y:S01]  /*21840*/  IADD3 R134, P4, PT, R8.reuse, R3.reuse, RZ ;  /* 0x0000000308867210 */ /* 0x0c0fe20007f9e0ff */
[----:B------:R-:W-:Y:S01]  /*21850*/  VIADD R6, R5, UR5 ;  /* 0x0000000505067c36 */ /* 0x000fe20008000000 */
[-C--:B------:R-:W-:Y:S01]  /*21860*/  IADD3 R150, P6, PT, R7, R3.reuse, RZ ;  /* 0x0000000307967210 */ /* 0x080fe20007fde0ff */
[----:B------:R-:W2:Y:S01]  /*21870*/  LDCU UR7, c[0x0][0x39c] ;  /* 0x00007380ff0777ac */ /* 0x000ea20008000800 */
[----:B------:R-:W-:Y:S01]  /*21880*/  LEA.HI.X.SX32 R135, R8, R2, 0x1, P4 ;  /* 0x0000000208877211 */ /* 0x000fe200020f0eff */
[----:B------:R-:W-:Y:S01]  /*21890*/  VIADD R11, R6, UR5 ;  /* 0x00000005060b7c36 */ /* 0x000fe20008000000 */
[----:B------:R-:W-:-:S02]  /*218a0*/  IADD3 R132, P4, PT, R10, R3, RZ ;  /* 0x000000030a847210 */ /* 0x000fc40007f9e0ff */
[-C--:B------:R-:W-:Y:S01]  /*218b0*/  LEA.HI.X.SX32 R151, R7, R2.reuse, 0x1, P6 ;  /* 0x0000000207977211 */ /* 0x080fe200030f0eff */
[----:B------:R-:W-:Y:S01]  /*218c0*/  VIADD R8, R11, UR5 ;  /* 0x000000050b087c36 */ /* 0x000fe20008000000 */
[----:B------:R-:W-:Y:S01]  /*218d0*/  LEA.HI.X.SX32 R133, R10, R2, 0x1, P4 ;  /* 0x000000020a857211 */ /* 0x000fe200020f0eff */
[----:B------:R-:W3:Y:S02]  /*218e0*/  @!P1 SYNCS.CCTL.IV [UR9+0x10000] ;  /* 0x01000000ff0099b1 */ /* 0x000ee40008000009 */
[----:B---3--:R-:W-:Y:S01]  /*218f0*/  BAR.SYNC.DEFER_BLOCKING 0x0 ;  /* 0x0000000000007b1d */ /* 0x008fe20000010000 */
[----:B------:R-:W-:-:S05]  /*21900*/  IADD3 R14, P4, PT, R5, R3, RZ ;  /* 0x00000003050e7210 */ /* 0x000fca0007f9e0ff */
[----:B------:R-:W3:Y:S01]  /*21910*/  @!P1 SYNCS.CCTL.IV [UR9+0x10008] ;  /* 0x01000800ff0099b1 */ /* 0x000ee20008000009 */
[CC--:B------:R-:W-:Y:S01]  /*21920*/  IADD3 R148, P1, PT, R9.reuse, R3.reuse, RZ ;  /* 0x0000000309947210 */ /* 0x0c0fe20007f3e0ff */
[----:B------:R-:W4:Y:S03]  /*21930*/  LDCU UR9, c[0x0][0x39c] ;  /* 0x00007380ff0977ac */ /* 0x000f260008000800 */
[----:B------:R-:W-:Y:S01]  /*21940*/  LEA.HI.X.SX32 R149, R9, R2, 0x1, P1 ;  /* 0x0000000209957211 */ /* 0x000fe200008f0eff */
[----:B------:R-:W-:Y:S01]  /*21950*/  VIADD R9, R8, UR5 ;  /* 0x0000000508097c36 */ /* 0x000fe20008000000 */
[----:B------:R-:W-:-:S04]  /*21960*/  IADD3 R12, P1, PT, R4, R3, RZ ;  /* 0x00000003040c7210 */ /* 0x000fc80007f3e0ff */
[----:B------:R-:W-:-:S05]  /*21970*/  LEA.HI.X.SX32 R13, R4, R2, 0x1, P1 ;  /* 0x00000002040d7211 */ /* 0x000fca00008f0eff */
[----:B------:R5:W-:Y:S04]  /*21980*/  STL.64 [R1+0x18], R12 ;  /* 0x0000180c01007387 */ /* 0x000be80000100a00 */
[----:B-----5:R-:W5:Y:S01]  /*21990*/  LDL.LU R12, [R1+0x8ec] ;  /* 0x0008ec00010c7983 */ /* 0x020f620000300800 */
[-C--:B------:R-:W-:Y:S01]  /*219a0*/  LEA.HI.X.SX32 R15, R5, R2.reuse, 0x1, P4 ;  /* 0x00000002050f7211 */ /* 0x080fe200020f0eff */
[----:B------:R-:W-:Y:S01]  /*219b0*/  VIADD R7, R9, UR5 ;  /* 0x0000000509077c36 */ /* 0x000fe20008000000 */
[CC--:B------:R-:W-:Y:S01]  /*219c0*/  IADD3 R16, P1, PT, R6.reuse, R3.reuse, RZ ;  /* 0x0000000306107210 */ /* 0x0c0fe20007f3e0ff */
[----:B------:R-:W2:Y:S03]  /*219d0*/  LDL.LU R10, [R1+0x81c] ;  /* 0x00081c00010a7983 */ /* 0x000ea60000300800 */
[----:B------:R-:W-:Y:S01]  /*219e0*/  LEA.HI.X.SX32 R17, R6, R2, 0x1, P1 ;  /* 0x0000000206117211 */ /* 0x000fe200008f0eff */
[----:B------:R0:W-:Y:S01]  /*219f0*/  STL.64 [R1+0x10], R14 ;  /* 0x0000100e01007387 */ /* 0x0001e20000100a00 */
[----:B------:R-:W-:Y:S01]  /*21a00*/  VIADD R6, R7, UR5 ;  /* 0x0000000507067c36 */ /* 0x000fe20008000000 */
[----:B------:R-:W-:-:S02]  /*21a10*/  IADD3 R164, P1, PT, R8, R3, RZ ;  /* 0x0000000308a47210 */ /* 0x000fc40007f3e0ff */
[----:B------:R-:W-:Y:S01]  /*21a20*/  STL.64 [R1+0x8], R16 ;  /* 0x0000081001007387 */ /* 0x000fe20000100a00 */
[----:B------:R-:W-:Y:S01]  /*21a30*/  VIADD R5, R6, UR5 ;  /* 0x0000000506057c36 */ /* 0x000fe20008000000 */
[CC--:B0-----:R-:W-:Y:S02]  /*21a40*/  IADD3 R14, P4, PT, R11.reuse, R3.reuse, RZ ;  /* 0x000000030b0e7210 */ /* 0x0c1fe40007f9e0ff */
[----:B------:R-:W3:Y:S02]  /*21a50*/  LDL.LU R157, [R1+0x868] ;  /* 0x00086800019d7983 */ /* 0x000ee40000300800 */
[-C--:B------:R-:W-:Y:S02]  /*21a60*/  LEA.HI.X.SX32 R15, R11, R2.reuse, 0x1, P4 ;  /* 0x000000020b0f7211 */ /* 0x080fe400020f0eff */
[----:B------:R-:W-:Y:S01]  /*21a70*/  LEA.HI.X.SX32 R165, R8, R2, 0x1, P1 ;  /* 0x0000000208a57211 */ /* 0x000fe200008f0eff */
[----:B------:R-:W-:Y:S01]  /*21a80*/  VIADD R4, R5, UR5 ;  /* 0x0000000505047c36 */ /* 0x000fe20008000000 */
[-C--:B------:R-:W-:Y:S01]  /*21a90*/  IADD3 R146, P4, PT, R9, R3.reuse, RZ ;  /* 0x0000000309927210 */ /* 0x080fe20007f9e0ff */
[----:B------:R-:W3:Y:S01]  /*21aa0*/  LDL.LU R160, [R1+0x86c] ;  /* 0x00086c0001a07983 */ /* 0x000ee20000300800 */
[----:B------:R-:W-:-:S02]  /*21ab0*/  IADD3 R144, P1, PT, R7, R3, RZ ;  /* 0x0000000307907210 */ /* 0x000fc40007f3e0ff */
[-C--:B------:R-:W-:Y:S02]  /*21ac0*/  LEA.HI.X.SX32 R147, R9, R2.reuse, 0x1, P4 ;  /* 0x0000000209937211 */ /* 0x080fe400020f0eff */
[CC--:B------:R-:W-:Y:S02]  /*21ad0*/  IADD3 R142, P4, PT, R6.reuse, R3.reuse, RZ ;  /* 0x00000003068e7210 */ /* 0x0c0fe40007f9e0ff */
[-C--:B------:R-:W-:Y:S02]  /*21ae0*/  LEA.HI.X.SX32 R145, R7, R2.reuse, 0x1, P1 ;  /* 0x0000000207917211 */ /* 0x080fe400008f0eff */
[-C--:B------:R-:W-:Y:S02]  /*21af0*/  IADD3 R140, P1, PT, R5, R3.reuse, RZ ;  /* 0x00000003058c7210 */ /* 0x080fe40007f3e0ff */
[----:B------:R-:W-:Y:S01]  /*21b00*/  LEA.HI.X.SX32 R143, R6, R2, 0x1, P4 ;  /* 0x00000002068f7211 */ /* 0x000fe200020f0eff */
[----:B------:R-:W-:Y:S01]  /*21b10*/  STL.64 [R1], R14 ;  /* 0x0000000e01007387 */ /* 0x000fe20000100a00 */
[----:B------:R-:W-:-:S02]  /*21b20*/  IADD3 R138, P4, PT, R4, R3, RZ ;  /* 0x00000003048a7210 */ /* 0x000fc40007f9e0ff */
[-C--:B------:R-:W-:Y:S01]  /*21b30*/  LEA.HI.X.SX32 R141, R5, R2.reuse, 0x1, P1 ;  /* 0x00000002058d7211 */ /* 0x080fe200008f0eff */
[----:B------:R-:W-:Y:S01]  /*21b40*/  STL.64 [R1+0x9d8], R164 ;  /* 0x0009d8a401007387 */ /* 0x000fe20000100a00 */
[----:B------:R-:W-:-:S03]  /*21b50*/  LEA.HI.X.SX32 R139, R4, R2, 0x1, P4 ;  /* 0x00000002048b7211 */ /* 0x000fc600020f0eff */
[----:B------:R-:W-:Y:S04]  /*21b60*/  STL [R1+0x9f0], R146 ;  /* 0x0009f09201007387 */ /* 0x000fe80000100800 */
[----:B------:R-:W-:Y:S04]  /*21b70*/  STL [R1+0x9e0], R147 ;  /* 0x0009e09301007387 */ /* 0x000fe80000100800 */
[----:B------:R-:W-:Y:S04]  /*21b80*/  STL.64 [R1+0x9e8], R144 ;  /* 0x0009e89001007387 */ /* 0x000fe80000100a00 */
[----:B------:R-:W-:Y:S04]  /*21b90*/  STL.64 [R1+0x9f8], R142 ;  /* 0x0009f88e01007387 */ /* 0x000fe80000100a00 */
[----:B------:R0:W-:Y:S04]  /*21ba0*/  STL [R1+0xa04], R140 ;  /* 0x000a048c01007387 */ /* 0x0001e80000100800 */
[----:B------:R-:W-:Y:S04]  /*21bb0*/  STL [R1+0xa00], R141 ;  /* 0x000a008d01007387 */ /* 0x000fe80000100800 */
[----:B------:R1:W-:Y:S04]  /*21bc0*/  STL.64 [R1+0xa08], R138 ;  /* 0x000a088a01007387 */ /* 0x0003e80000100a00 */
[----:B0-----:R-:W4:Y:S01]  /*21bd0*/  LDL.LU R140, [R1+0x8f0] ;  /* 0x0008f000018c7983 */ /* 0x001f220000300800 */
[----:B------:R-:W-:-:S05]  /*21be0*/  VIADD R156, R4, UR5 ;  /* 0x00000005049c7c36 */ /* 0x000fca0008000000 */
[----:B------:R-:W-:-:S04]  /*21bf0*/  IADD3 R136, P6, PT, R156, R3, RZ ;  /* 0x000000039c887210 */ /* 0x000fc80007fde0ff */
[----:B------:R-:W-:Y:S02]  /*21c00*/  LEA.HI.X.SX32 R137, R156, R2, 0x1, P6 ;  /* 0x000000029c897211 */ /* 0x000fe400030f0eff */
[----:B------:R-:W-:-:S03]  /*21c10*/  ISETP.LT.AND P6, PT, R0, UR15, !P2 ;  /* 0x0000000f00007c0c */ /* 0x000fc6000d7c1270 */
[----:B------:R-:W-:Y:S04]  /*21c20*/  STL [R1+0xa10], R137 ;  /* 0x000a108901007387 */ /* 0x000fe80000100800 */
[----:B-1----:R-:W4:Y:S04]  /*21c30*/  LDL.LU R139, [R1+0x8f4] ;  /* 0x0008f400018b7983 */ /* 0x002f280000300800 */
[----:B------:R-:W4:Y:S01]  /*21c40*/  LDL.LU R138, [R1+0x8f8] ;  /* 0x0008f800018a7983 */ /* 0x000f220000300800 */
[----:B-----5:R-:W-:Y:S02]  /*21c50*/  ISETP.LT.AND P1, PT, R12, UR15, !P2 ;  /* 0x0000000f0c007c0c */ /* 0x020fe4000d721270 */
[----:B--2---:R-:W-:-:S02]  /*21c60*/  ISETP.LT.AND P4, PT, R10, UR15, !P2 ;  /* 0x0000000f0a007c0c */ /* 0x004fc4000d781270 */
[----:B------:R-:W0:Y:S01]  /*21c70*/  LDTM.x128 R4, tmem[UR10] ;  /* 0x0000000a000479ee */ /* 0x000e2200083c0000 */
[----:B------:R-:W-:Y:S01]  /*21c80*/  NOP ;  /* 0x0000000000007918 */ /* 0x000fe20000000000 */
[----:B------:R-:W-:Y:S01]  /*21c90*/  VIADD R0, R156, UR5 ;  /* 0x000000059c007c36 */ /* 0x000fe20008000000 */
[----:B------:R-:W1:Y:S01]  /*21ca0*/  LDCU UR10, c[0x0][0x39c] ;  /* 0x00007380ff0a77ac */ /* 0x000e620008000800 */
[----:B0-----:R-:W-:-:S05]  /*21cb0*/  F2FP.SATFINITE.E5M2.F32.PACK_AB_MERGE_C R5, R5, R4, RZ ;  /* 0x000000040505723e */ /* 0x001fca00048060ff */
[----:B------:R0:W-:Y:S02]  /*21cc0*/  @P6 STG.E.U8 desc[UR18][R154.64], R5 ;  /* 0x000000059a006986 */ /* 0x0001e4000c101112 */
[----:B0-----:R-:W-:-:S04]  /*21cd0*/  PRMT R5, R5, 0x9910, RZ ;  /* 0x0000991005057816 */ /* 0x001fc800000000ff */
[----:B------:R-:W-:-:S05]  /*21ce0*/  SHF.R.S32.HI R5, RZ, 0x8, R5 ;  /* 0x00000008ff057819 */ /* 0x000fca0000011405 */
[----:B------:R0:W-:Y:S01]  /*21cf0*/  @P5 STG.E.U8 desc[UR18][R158.64], R5 ;  /* 0x000000059e005986 */ /* 0x0001e2000c101112 */
[----:B---3--:R-:W-:Y:S02]  /*21d00*/  ISETP.LT.AND P5, PT, R160, UR15, !P2 ;  /* 0x0000000fa0007c0c */ /* 0x008fe4000d7a1270 */
[----:B------:R-:W-:-:S05]  /*21d10*/  F2FP.SATFINITE.E5M2.F32.PACK_AB_MERGE_C R160, R7, R6, RZ ;  /* 0x0000000607a0723e */ /* 0x000fca00048060ff */
[----:B------:R2:W-:Y:S01]  /*21d20*/  @P0 STG.E.U8 desc[UR18][R152.64], R160 ;  /* 0x000000a098000986 */ /* 0x0005e2000c101112 */
[----:B----4-:R-:W-:-:S03]  /*21d30*/  ISETP.LT.AND P0, PT, R140, UR15, !P2 ;  /* 0x0000000f8c007c0c */ /* 0x010fc6000d701270 */
[----:B------:R-:W3:Y:S04]  /*21d40*/  LDL.LU R140, [R1+0x8fc] ;  /* 0x0008fc00018c7983 */ /* 0x000ee80000300800 */
[----:B------:R-:W4:Y:S01]  /*21d50*/  LDL.LU R146, [R1+0x900] ;  /* 0x0009000001927983 */ /* 0x000f220000300800 */
[----:B------:R-:W-:-:S04]  /*21d60*/  ISETP.LT.AND P6, PT, R157, UR15, !P2 ;  /* 0x0000000f9d007c0c */ /* 0x000fc8000d7c1270 */
[----:B------:R-:W-:Y:S02]  /*21d70*/  P2R R4, PR, RZ, 0x40 ;  /* 0x00000040ff047803 */ /* 0x000fe40000000000 */
[----:B------:R-:W-:-:S04]  /*21d80*/  IADD3 R156, P6, PT, R0, R3, RZ ;  /* 0x00000003009c7210 */ /* 0x000fc80007fde0ff */
[C---:B------:R-:W-:Y:S01]  /*21d90*/  LEA.HI.X.SX32 R157, R0.reuse, R2, 0x1, P6 ;  /* 0x00000002009d7211 */ /* 0x040fe200030f0eff */
[----:B------:R-:W-:-:S05]  /*21da0*/  VIADD R0, R0, UR5 ;  /* 0x0000000500007c36 */ /* 0x000fca0008000000 */
[----:B------:R-:W-:-:S04]  /*21db0*/  IADD3 R154, P6, PT, R0, R3, RZ ;  /* 0x00000003009a7210 */ /* 0x000fc80007fde0ff */
[C---:B------:R-:W-:Y:S01]  /*21dc0*/  LEA.HI.X.SX32 R155, R0.reuse, R2, 0x1, P6 ;  /* 0x00000002009b7211 */ /* 0x040fe200030f0eff */
[----:B------:R-:W-:Y:S01]  /*21dd0*/  VIADD R0, R0, UR5 ;  /* 0x0000000500007c36 */ /* 0x000fe20008000000 */
[----:B------:R-:W-:Y:S02]  /*21de0*/  ISETP.NE.AND P6, PT, R4, RZ, PT ;  /* 0x000000ff0400720c */ /* 0x000fe40003fc5270 */
[----:B------:R-:W-:Y:S02]  /*21df0*/  P2R R137, PR, RZ, 0x20 ;  /* 0x00000020ff897803 */ /* 0x000fe40000000000 */
[----:B------:R-:W-:-:S04]  /*21e00*/  IADD3 R4, P5, PT, R0, R3, RZ ;  /* 0x0000000300047210 */ /* 0x000fc80007fbe0ff */
[C---:B0-----:R-:W-:Y:S01]  /*21e10*/  LEA.HI.X.SX32 R5, R0.reuse, R2, 0x1, P5 ;  /* 0x0000000200057211 */ /* 0x041fe200028f0eff */
[----:B------:R-:W-:-:S05]  /*21e20*/  VIADD R0, R0, UR5 ;  /* 0x0000000500007c36 */ /* 0x000fca0008000000 */
[----:B------:R-:W-:-:S04]  /*21e30*/  IADD3 R6, P5, PT, R0, R3, RZ ;  /* 0x0000000300067210 */ /* 0x000fc80007fbe0ff */
[C---:B------:R-:W-:Y:S01]  /*21e40*/  LEA.HI.X.SX32 R7, R0.reuse, R2, 0x1, P5 ;  /* 0x0000000200077211 */ /* 0x040fe200028f0eff */
[----:B------:R-:W-:-:S05]  /*21e50*/  VIADD R0, R0, UR5 ;  /* 0x0000000500007c36 */ /* 0x000fca0008000000 */
[----:B------:R-:W-:-:S04]  /*21e60*/  IADD3 R158, P5, PT, R0, R3, RZ ;  /* 0x00000003009e7210 */ /* 0x000fc80007fbe0ff */
[C---:B------:R-:W-:Y:S01]  /*21e70*/  LEA.HI.X.SX32 R159, R0.reuse, R2, 0x1, P5 ;  /* 0x00000002009f7211 */ /* 0x040fe200028f0eff */
[----:B------:R-:W-:Y:S01]  /*21e80*/  VIADD R0, R0, UR5 ;  /* 0x0000000500007c36 */ /* 0x000fe20008000000 */
[----:B--2---:R-:W-:-:S04]  /*21e90*/  PRMT R160, R160, 0x9910, RZ ;  /* 0x00009910a0a07816 */ /* 0x004fc800000000ff */
[CC--:B------:R-:W-:Y:S02]  /*21ea0*/  IADD3 R152, P5, PT, R0.reuse, R3.reuse, RZ ;  /* 0x0000000300987210 */ /* 0x0c0fe40007fbe0ff */
[----:B------:R-:W-:Y:S02]  /*21eb0*/  SHF.R.S32.HI R160, RZ, 0x8, R160 ;  /* 0x00000008ffa07819 */ /* 0x000fe400000114a0 */
[C---:B------:R-:W-:Y:S01]  /*21ec0*/  LEA.HI.X.SX32 R153, R0.reuse, R2, 0x1, P5 ;  /* 0x0000000200997211 */ /* 0x040fe200028f0eff */
[----:B------:R-:W-:Y:S02]  /*21ed0*/  VIADD R0, R0, UR5 ;  /* 0x0000000500007c36 */ /* 0x000fe40008000000 */
[----:B------:R0:W-:Y:S01]  /*21ee0*/  @P3 STG.E.U8 desc[UR18][R150.64], R160 ;  /* 0x000000a096003986 */ /* 0x0001e2000c101112 */
[----:B------:R-:W-:Y:S02]  /*21ef0*/  F2FP.SATFINITE.E5M2.F32.PACK_AB_MERGE_C R162, R9, R8, RZ ;  /* 0x0000000809a2723e */ /* 0x000fe400048060ff */
[----:B0-----:R-:W-:-:S04]  /*21f00*/  IADD3 R150, P5, PT, R0, R3, RZ ;  /* 0x0000000300967210 */ /* 0x001fc80007fbe0ff */
[C---:B------:R-:W-:Y:S01]  /*21f10*/  LEA.HI.X.SX32 R151, R0.reuse, R2, 0x1, P5 ;  /* 0x0000000200977211 */ /* 0x040fe200028f0eff */
[----:B------:R-:W-:-:S05]  /*21f20*/  VIADD R0, R0, UR5 ;  /* 0x0000000500007c36 */ /* 0x000fca0008000000 */
[----:B------:R-:W-:-:S04]  /*21f30*/  IADD3 R8, P5, PT, R0, R3, RZ ;  /* 0x0000000300087210 */ /* 0x000fc80007fbe0ff */
[C---:B------:R-:W-:Y:S01]  /*21f40*/  LEA.HI.X.SX32 R9, R0.reuse, R2, 0x1, P5 ;  /* 0x0000000200097211 */ /* 0x040fe200028f0eff */
[----:B------:R-:W-:-:S05]  /*21f50*/  VIADD R0, R0, UR5 ;  /* 0x0000000500007c36 */ /* 0x000fca0008000000 */
[----:B------:R-:W-:-:S04]  /*21f60*/  IADD3 R160, P5, PT, R0, R3, RZ ;  /* 0x0000000300a07210 */ /* 0x000fc80007fbe0ff */
[CC--:B------:R-:W-:Y:S01]  /*21f70*/  LEA.HI.X.SX32 R161, R0.reuse, R2.reuse, 0x1, P5 ;  /* 0x0000000200a17211 */ /* 0x0c0fe200028f0eff */
[----:B------:R-:W-:Y:S01]  /*21f80*/  VIADD R0, R0, UR5 ;  /* 0x0000000500007c36 */ /* 0x000fe20008000000 */
[----:B------:R0:W-:Y:S04]  /*21f90*/  @P1 STG.E.U8 desc[UR18][R134.64], R162 ;  /* 0x000000a286001986 */ /* 0x0001e8000c101112 */
[----:B0-----:R-:W-:Y:S02]  /*21fa0*/  IADD3 R134, P5, PT, R0, R3, RZ ;  /* 0x0000000300867210 */ /* 0x001fe40007fbe0ff */
[----:B------:R-:W-:Y:S02]  /*21fb0*/  PRMT R162, R162, 0x9910, RZ ;  /* 0x00009910a2a27816 */ /* 0x000fe400000000ff */
[C---:B------:R-:W-:Y:S01]  /*21fc0*/  LEA.HI.X.SX32 R135, R0.reuse, R2, 0x1, P5 ;  /* 0x0000000200877211 */ /* 0x040fe200028f0eff */
[----:B------:R-:W-:Y:S01]  /*21fd0*/  VIADD R0, R0, UR5 ;  /* 0x0000000500007c36 */ /* 0x000fe20008000000 */
[----:B------:R-:W-:-:S05]  /*21fe0*/  SHF.R.S32.HI R162, RZ, 0x8, R162 ;  /* 0x00000008ffa27819 */ /* 0x000fca00000114a2 */
[----:B------:R0:W-:Y:S01]  /*21ff0*/  @P4 STG.E.U8 desc[UR18][R148.64], R162 ;  /* 0x000000a294004986 */ /* 0x0001e2000c101112 */
[----:B------:R-:W-:Y:S02]  /*22000*/  ISETP.LT.AND P3, PT, R139, UR15, !P2 ;  /* 0x0000000f8b007c0c */ /* 0x000fe4000d761270 */
[----:B------:R-:W-:Y:S02]  /*22010*/  ISETP.LT.AND P1, PT, R138, UR15, !P2 ;  /* 0x0000000f8a007c0c */ /* 0x000fe4000d721270 */
[----:B------:R-:W2:Y:S04]  /*22020*/  LDL.LU.64 R138, [R1+0x18] ;  /* 0x00001800018a7983 */ /* 0x000ea80000300a00 */
[----:B------:R-:W5:Y:S01]  /*22030*/  LDL.LU.64 R142, [R1+0x10] ;  /* 0x00001000018e7983 */ /* 0x000f620000300a00 */
[----:B0-----:R-:W-:-:S03]  /*22040*/  IADD3 R148, P4, PT, R0, R3, RZ ;  /* 0x0000000300947210 */ /* 0x001fc60007f9e0ff */
[----:B------:R-:W5:Y:S01]  /*22050*/  LDL.LU R141, [R1+0x7dc] ;  /* 0x0007dc00018d7983 */ /* 0x000f620000300800 */
[C---:B------:R-:W-:Y:S01]  /*22060*/  LEA.HI.X.SX32 R149, R0.reuse, R2, 0x1, P4 ;  /* 0x0000000200957211 */ /* 0x040fe200020f0eff */
[----:B------:R-:W-:Y:S02]  /*22070*/  VIADD R0, R0, UR5 ;  /* 0x0000000500007c36 */ /* 0x000fe40008000000 */
[----:B------:R-:W5:Y:S04]  /*22080*/  LDL.LU.64 R144, [R1+0x8] ;  /* 0x0000080001907983 */ /* 0x000f680000300a00 */
[----:B------:R-:W5:Y:S01]  /*22090*/  LDL.LU.64 R164, [R1] ;  /* 0x0000000001a47983 */ /* 0x000f620000300a00 */
[----:B---3--:R-:W-:Y:S02]  /*220a0*/  ISETP.LT.AND P5, PT, R140, UR15, !P2 ;  /* 0x0000000f8c007c0c */ /* 0x008fe4000d7a1270 */
[----:B------:R-:W-:-:S02]  /*220b0*/  F2FP.SATFINITE.E5M2.F32.PACK_AB_MERGE_C R140, R11, R10, RZ ;  /* 0x0000000a0b8c723e */ /* 0x000fc400048060ff */
[----:B------:R-:W-:-:S04]  /*220c0*/  IADD3 R10, P4, PT, R0, R3, RZ ;  /* 0x00000003000a7210 */ /* 0x000fc80007f9e0ff */
[----:B------:R-:W-:Y:S02]  /*220d0*/  LEA.HI.X.SX32 R11, R0, R2, 0x1, P4 ;  /* 0x00000002000b7211 */ /* 0x000fe400020f0eff */
[----:B----4-:R-:W-:Y:S02]  /*220e0*/  ISETP.LT.AND P4, PT, R146, UR15, !P2 ;  /* 0x0000000f92007c0c */ /* 0x010fe4000d781270 */
[----:B------:R-:W3:Y:S04]  /*220f0*/  LDL.LU R146, [R1+0x88c] ;  /* 0x00088c0001927983 */ /* 0x000ee80000300800 */
[----:B------:R-:W4:Y:S01]  /*22100*/  LDL.LU R147, [R1+0x888] ;  /* 0x0008880001937983 */ /* 0x000f220000300800 */
[----:B------:R-:W-:-:S03]  /*22110*/  VIADD R0, R0, UR5 ;  /* 0x0000000500007c36 */ /* 0x000fc60008000000 */
[----:B------:R0:W-:Y:S02]  /*22120*/  @P6 STG.E.U8 desc[UR18][R132.64], R140 ;  /* 0x0000008c84006986 */ /* 0x0001e4000c101112 */
[----:B0-----:R-:W-:-:S04]  /*22130*/  IADD3 R132, P6, PT, R0, R3, RZ ;  /* 0x0000000300847210 */ /* 0x001fc80007fde0ff */
[C---:B------:R-:W-:Y:S01]  /*22140*/  LEA.HI.X.SX32 R133, R0.reuse, R2, 0x1, P6 ;  /* 0x0000000200857211 */ /* 0x040fe200030f0eff */
[----:B------:R-:W-:-:S05]  /*22150*/  VIADD R0, R0, UR5 ;  /* 0x0000000500007c36 */ /* 0x000fca0008000000 */
[----:B------:R-:W-:-:S04]  /*22160*/  IADD3 R162, P6, PT, R0, R3, RZ ;  /* 0x0000000300a27210 */ /* 0x000fc80007fde0ff */
[----:B------:R-:W-:Y:S02]  /*22170*/  LEA.HI.X.SX32 R163, R0, R2, 0x1, P6 ;  /* 0x0000000200a37211 */ /* 0x000fe400030f0eff */
[----:B------:R-:W-:Y:S02]  /*22180*/  ISETP.NE.AND P6, PT, R137, RZ, PT ;  /* 0x000000ff8900720c */ /* 0x000fe40003fc5270 */
[----:B------:R-:W-:Y:S01]  /*22190*/  PRMT R140, R140, 0x9910, RZ ;  /* 0x000099108c8c7816 */ /* 0x000fe200000000ff */
[----:B------:R-:W4:Y:S01]  /*221a0*/  LDL.LU R137, [R1+0xa10] ;  /* 0x000a100001897983 */ /* 0x000f220000300800 */
[----:B------:R-:W-:Y:S02]  /*221b0*/  F2FP.SATFINITE.E5M2.F32.PACK_AB_MERGE_C R12, R13, R12, RZ ;  /* 0x0000000c0d0c723e */ /* 0x000fe400048060ff */
[----:B------:R-:W-:Y:S02]  /*221c0*/  SHF.R.S32.HI R140, RZ, 0x8, R140 ;  /* 0x00000008ff8c7819 */ /* 0x000fe4000001148c */
[----:B------:R-:W-:-:S05]  /*221d0*/  F2FP.SATFINITE.E5M2.F32.PACK_AB_MERGE_C R14, R15, R14, RZ ;  /* 0x0000000e0f0e723e */ /* 0x000fca00048060ff */
[----:B--2---:R0:W-:Y:S04]  /*221e0*/  @P6 STG.E.U8 desc[UR18][R138.64], R140 ;  /* 0x0000008c8a006986 */ /* 0x0041e8000c101112 */
[----:B-----5:R2:W-:Y:S01]  /*221f0*/  @P0 STG.E.U8 desc[UR18][R142.64], R12 ;  /* 0x0000000c8e000986 */ /* 0x0205e2000c101112 */
[----:B------:R-:W-:-:S03]  /*22200*/  ISETP.LT.AND P6, PT, R141, UR15, !P2 ;  /* 0x0000000f8d007c0c */ /* 0x000fc6000d7c1270 */
[----:B0-----:R-:W5:Y:S01]  /*22210*/  LDL.LU.64 R138, [R1+0xa08] ;  /* 0x000a0800018a7983 */ /* 0x001f620000300a00 */
[----:B--2---:R-:W-:-:S03]  /*22220*/  PRMT R12, R12, 0x9910, RZ ;  /* 0x000099100c0c7816 */ /* 0x004fc600000000ff */
[----:B------:R-:W2:Y:S01]  /*22230*/  LDL.LU R140, [R1+0xa04] ;  /* 0x000a0400018c7983 */ /* 0x000ea20000300800 */
[----:B------:R-:W-:-:S03]  /*22240*/  SHF.R.S32.HI R12, RZ, 0x8, R12 ;  /* 0x00000008ff0c7819 */ /* 0x000fc6000001140c */
[----:B------:R-:W2:Y:S04]  /*22250*/  LDL.LU R141, [R1+0xa00] ;  /* 0x000a0000018d7983 */ /* 0x000ea80000300800 */
[----:B------:R-:W2:Y:S04]  /*22260*/  LDL.LU R13, [R1+0x908] ;  /* 0x00090800010d7983 */ /* 0x000ea80000300800 */
[----:B------:R-:W2:Y:S04]  /*22270*/  LDL.LU.64 R142, [R1+0x9f8] ;  /* 0x0009f800018e7983 */ /* 0x000ea80000300a00 */
[----:B------:R0:W-:Y:S04]  /*22280*/  @P3 STG.E.U8 desc[UR18][R144.64], R12 ;  /* 0x0000000c90003986 */ /* 0x0001e8000c101112 */
[----:B------:R0:W-:Y:S01]  /*22290*/  @P1 STG.E.U8 desc[UR18][R164.64], R14 ;  /* 0x0000000ea4001986 */ /* 0x0001e2000c101112 */
[----:B---3--:R-:W-:-:S03]  /*222a0*/  ISETP.LT.AND P0, PT, R146, UR15, !P2 ;  /* 0x0000000f92007c0c */ /* 0x008fc6000d701270 */
[----:B------:R-:W3:Y:S01]  /*222b0*/  LDL.LU R146, [R1+0x9f0] ;  /* 0x0009f00001927983 */ /* 0x000ee20000300800 */
[----:B----4-:R-:W-:-:S03]  /*222c0*/  ISETP.LT.AND P3, PT, R147, UR15, !P2 ;  /* 0x0000000f93007c0c */ /* 0x010fc6000d761270 */
[----:B0-----:R-:W4:Y:S04]  /*222d0*/  LDL.LU.64 R144, [R1+0x9e8] ;  /* 0x0009e80001907983 */ /* 0x001f280000300a00 */
[----:B------:R-:W2:Y:S04]  /*222e0*/  LDL.LU R12, [R1+0x7e4] ;  /* 0x0007e400010c7983 */ /* 0x000ea80000300800 */
[----:B------:R-:W3:Y:S04]  /*222f0*/  LDL.LU R147, [R1+0x9e0] ;  /* 0x0009e00001937983 */ /* 0x000ee80000300800 */
[----:B------:R-:W2:Y:S04]  /*22300*/  LDL.LU R15, [R1+0x904] ;  /* 0x00090400010f7983 */ /* 0x000ea80000300800 */
[----:B------:R-:W2:Y:S01]  /*22310*/  LDL.LU.64 R164, [R1+0x9d8] ;  /* 0x0009d80001a47983 */ /* 0x000ea20000300a00 */
[----:B------:R-:W-:-:S04]  /*22320*/  PRMT R14, R14, 0x9910, RZ ;  /* 0x000099100e0e7816 */ /* 0x000fc800000000ff */
[----:B------:R-:W-:Y:S02]  /*22330*/  SHF.R.S32.HI R14, RZ, 0x8, R14 ;  /* 0x00000008ff0e7819 */ /* 0x000fe4000001140e */
[----:B------:R-:W-:-:S03]  /*22340*/  F2FP.SATFINITE.E5M2.F32.PACK_AB_MERGE_C R16, R17, R16, RZ ;  /* 0x000000101110723e */ /* 0x000fc600048060ff */
[----:B--2---:R0:W-:Y:S04]  /*22350*/  @P5 STG.E.U8 desc[UR18][R164.64], R14 ;  /* 0x0000000ea4005986 */ /* 0x0041e8000c101112 */
[----:B0-----:R-:W2:Y:S04]  /*22360*/  LDL.LU R165, [R1+0x90c] ;  /* 0x00090c0001a57983 */ /* 0x001ea80000300800 */
[----:B------:R-:W2:Y:S01]  /*22370*/  LDL.LU R164, [R1+0x910] ;  /* 0x0009100001a47983 */ /* 0x000ea20000300800 */
[----:B------:R-:W-:-:S03]  /*22380*/  ISETP.LT.AND P1, PT, R15, UR15, !P2 ;  /* 0x0000000f0f007c0c */ /* 0x000fc6000d721270 */
[----:B------:R-:W2:Y:S01]  /*22390*/  LDL.LU R15, [R1+0x8c4] ;  /* 0x0008c400010f7983 */ /* 0x000ea20000300800 */
[----:B------:R-:W-:-:S03]  /*223a0*/  ISETP.LT.AND P5, PT, R13, UR15, !P2 ;  /* 0x0000000f0d007c0c */ /* 0x000fc6000d7a1270 */
[----:B------:R-:W2:Y:S04]  /*223b0*/  LDL.LU R13, [R1+0x8b4] ;  /* 0x0008b400010d7983 */ /* 0x000ea80000300800 */
[----:B---3--:R0:W-:Y:S01]  /*223c0*/  @P4 STG.E.U8 desc[UR18][R146.64], R16 ;  /* 0x0000001092004986 */ /* 0x0081e2000c101112 */
[----:B------:R-:W-:Y:S01]  /*223d0*/  ISETP.LT.AND P4, PT, R12, UR4, !P2 ;  /* 0x000000040c007c0c */ /* 0x000fe2000d781270 */
[----:B------:R-:W2:Y:S02]  /*223e0*/  LDCU UR4, c[0x0][0x39c] ;  /* 0x00007380ff0477ac */ /* 0x000ea40008000800 */
[----:B------:R-:W3:Y:S04]  /*223f0*/  LDL.LU R12, [R1+0x8a8] ;  /* 0x0008a800010c7983 */ /* 0x000ee80000300800 */
[----:B------:R-:W3:Y:S01]  /*22400*/  LDL.LU R14, [R1+0x898] ;  /* 0x00089800010e7983 */ /* 0x000ee20000300800 */
[----:B0-----:R-:W-:-:S03]  /*22410*/  PRMT R16, R16, 0x9910, RZ ;  /* 0x0000991010107816 */ /* 0x001fc600000000ff */
[----:B------:R-:W3:Y:S01]  /*22420*/  LDL.LU R17, [R1+0x914] ;  /* 0x0009140001117983 */ /* 0x000ee20000300800 */
[----:B------:R-:W-:-:S05]  /*22430*/  SHF.R.S32.HI R16, RZ, 0x8, R16 ;  /* 0x00000008ff107819 */ /* 0x000fca0000011410 */
[----:B----4-:R0:W-:Y:S01]  /*22440*/  @P6 STG.E.U8 desc[UR18][R144.64], R16 ;  /* 0x0000001090006986 */ /* 0x0101e2000c101112 */
[----:B------:R-:W-:-:S05]  /*22450*/  F2FP.SATFINITE.E5M2.F32.PACK_AB_MERGE_C R18, R19, R18, RZ ;  /* 0x000000121312723e */ /* 0x000fca00048060ff */
[----:B------:R4:W-:Y:S04]  /*22460*/  @P0 STG.E.U8 desc[UR18][R142.64], R18 ;  /* 0x000000128e000986 */ /* 0x0009e8000c101112 */
[----:B0-----:R-:W3:Y:S01]  /*22470*/  LDL.LU R16, [R1+0x918] ;  /* 0x0009180001107983 */ /* 0x001ee20000300800 */
[----:B----4-:R-:W-:-:S04]  /*22480*/  PRMT R18, R18, 0x9910, RZ ;  /* 0x0000991012127816 */ /* 0x010fc800000000ff */
[----:B------:R-:W-:-:S05]  /*22490*/  SHF.R.S32.HI R18, RZ, 0x8, R18 ;  /* 0x00000008ff127819 */ /* 0x000fca0000011412 */
[----:B------:R-:W-:Y:S01]  /*224a0*/  @P3 STG.E.U8 desc[UR18][R140.64], R18 ;  /* 0x000000128c003986 */ /* 0x000fe2000c101112 */
[----:B------:R-:W-:-:S05]  /*224b0*/  F2FP.SATFINITE.E5M2.F32.PACK_AB_MERGE_C R20, R21, R20, RZ ;  /* 0x000000141514723e */ /* 0x000fca00048060ff */
[----:B-----5:R0:W-:Y:S02]  /*224c0*/  @P1 STG.E.U8 desc[UR18][R138.64], R20 ;  /* 0x000000148a001986 */ /* 0x0201e4000c101112 */
[----:B0-----:R-:W-:-:S04]  /*224d0*/  PRMT R20, R20, 0x9910, RZ ;  /* 0x0000991014147816 */ /* 0x001fc800000000ff */
[----:B------:R-:W-:-:S05]  /*224e0*/  SHF.R.S32.HI R20, RZ, 0x8, R20 ;  /* 0x00000008ff147819 */ /* 0x000fca0000011414 */
[----:B------:R-:W-:Y:S01]  /*224f0*/  @P5 STG.E.U8 desc[UR18][R136.64], R20 ;  /* 0x0000001488005986 */ /* 0x000fe2000c101112 */
[----:B--2---:R-:W-:Y:S01]  /*22500*/  ISETP.LT.AND P6, PT, R165, UR4, !P2 ;  /* 0x00000004a5007c0c */ /* 0x004fe2000d7c1270 */
[----:B------:R-:W0:Y:S02]  /*22510*/  LDCU UR4, c[0x0][0x39c] ;  /* 0x00007380ff0477ac */ /* 0x000e240008000800 */
[----:B0-----:R-:W-:Y:S01]  /*22520*/  ISETP.LT.AND P0, PT, R164, UR4, !P2 ;  /* 0x00000004a4007c0c */ /* 0x001fe2000d701270 */
[----:B------:R-:W0:Y:S02]  /*22530*/  LDCU UR4, c[0x0][0x39c] ;  /* 0x00007380ff0477ac */ /* 0x000e240008000800 */
[----:B0-----:R-:W-:Y:S01]  /*22540*/  ISETP.LT.AND P3, PT, R15, UR4, !P2 ;  /* 0x000000040f007c0c */ /* 0x001fe2000d761270 */
[----:B------:R-:W0:Y:S01]  /*22550*/  LDCU UR4, c[0x0][0x39c] ;  /* 0x00007380ff0477ac */ /* 0x000e220008000800 */
[----:B------:R-:W2:Y:S01]  /*22560*/  LDL.LU R15, [R1+0x91c] ;  /* 0x00091c00010f7983 */ /* 0x000ea20000300800 */
[----:B0-----:R-:W-:Y:S01]  /*22570*/  ISETP.LT.AND P1, PT, R13, UR4, !P2 ;  /* 0x000000040d007c0c */ /* 0x001fe2000d721270 */
[----:B------:R-:W3:Y:S02]  /*22580*/  LDCU UR4, c[0x0][0x39c] ;  /* 0x00007380ff0477ac */ /* 0x000ee40008000800 */
[----:B------:R-:W4:Y:S01]  /*22590*/  LDL.LU R13, [R1+0x920] ;  /* 0x00092000010d7983 */ /* 0x000f220000300800 */
[----:B---3--:R-:W-:Y:S01]  /*225a0*/  ISETP.LT.AND P5, PT, R12, UR4, !P2 ;  /* 0x000000040c007c0c */ /* 0x008fe2000d7a1270 */
[----:B------:R-:W0:Y:S02]  /*225b0*/  LDCU UR4, c[0x0][0x39c] ;  /* 0x00007380ff0477ac */ /* 0x000e240008000800 */
[----:B------:R-:W3:Y:S01]  /*225c0*/  LDL.LU R12, [R1+0x8d0] ;  /* 0x0008d000010c7983 */ /* 0x000ee20000300800 */
[----:B------:R-:W-:-:S05]  /*225d0*/  F2FP.SATFINITE.E5M2.F32.PACK_AB_MERGE_C R22, R23, R22, RZ ;  /* 0x000000161716723e */ /* 0x000fca00048060ff */
[----:B------:R5:W-:Y:S01]  /*225e0*/  @P6 STG.E.U8 desc[UR18][R156.64], R22 ;  /* 0x000000169c006986 */ /* 0x000be2000c101112 */
[----:B0-----:R-:W-:Y:S01]  /*225f0*/  ISETP.LT.AND P6, PT, R14, UR4, !P2 ;  /* 0x000000040e007c0c */ /* 0x001fe2000d7c1270 */
[----:B------:R-:W0:Y:S01]  /*22600*/  LDCU UR4, c[0x0][0x39c] ;  /* 0x00007380ff0477ac */ /* 0x000e220008000800 */
[----:B-----5:R-:W-:Y:S01]  /*22610*/  PRMT R22, R22, 0x9910, RZ ;  /* 0x0000991016167816 */ /* 0x020fe200000000ff */
[----:B------:R-:W5:Y:S03]  /*22620*/  LDL.LU R14, [R1+0x8b8] ;  /* 0x0008b800010e7983 */ /* 0x000f660000300800 */
[----:B------:R-:W-:-:S05]  /*22630*/  SHF.R.S32.HI R22, RZ, 0x8, R22 ;  /* 0x00000008ff167819 */ /* 0x000fca0000011416 */
[----:B------:R-:W-:Y:S01]  /*22640*/  @P0 STG.E.U8 desc[UR18][R154.64], R22 ;  /* 0x000000169a000986 */ /* 0x000fe2000c101112 */
[----:B0-----:R-:W-:Y:S01]  /*22650*/  ISETP.LT.AND P0, PT, R17, UR4, !P2 ;  /* 0x0000000411007c0c */ /* 0x001fe2000d701270 */
[----:B------:R-:W0:Y:S01]  /*22660*/  LDCU UR4, c[0x0][0x39c] ;  /* 0x00007380ff0477ac */ /* 0x000e220008000800 */
[----:B------:R-:W-:-:S05]  /*22670*/  F2FP.SATFINITE.E5M2.F32.PACK_AB_MERGE_C R24, R25, R24, RZ ;  /* 0x000000181918723e */ /* 0x000fca00048060ff */
[----:B------:R0:W-:Y:S02]  /*22680*/  @P3 STG.E.U8 desc[UR18][R4.64], R24 ;  /* 0x0000001804003986 */ /* 0x0001e4000c101112 */
[----:B0-----:R-:W-:Y:S01]  /*22690*/  ISETP.LT.AND P3, PT, R16, UR4, !P2 ;  /* 0x0000000410007c0c */ /* 0x001fe2000d761270 */
[----:B------:R-:W2:Y:S01]  /*226a0*/  LDCU UR4, c[0x0][0x39c] ;  /* 0x00007380ff0477ac */ /* 0x000ea20008000800 */
[----:B------:R-:W-:Y:S01]  /*226b0*/  PRMT R24, R24, 0x9910, RZ ;  /* 0x0000991018187816 */ /* 0x000fe200000000ff */
[----:B------:R-:W5:Y:S03]  /*226c0*/  LDL.LU R5, [R1+0x8b0] ;  /* 0x0008b00001057983 */ /* 0x000f660000300800 */
[----:B------:R-:W-:Y:S01]  /*226d0*/  SHF.R.S32.HI R24, RZ, 0x8, R24 ;  /* 0x00000008ff187819 */ /* 0x000fe20000011418 */
[----:B------:R-:W5:Y:S04]  /*226e0*/  LDL.LU R4, [R1+0x894] ;  /* 0x0008940001047983 */ /* 0x000f680000300800 */
[----:B------:R-:W-:Y:S01]  /*226f0*/  @P1 STG.E.U8 desc[UR18][R6.64], R24 ;  /* 0x0000001806001986 */ /* 0x000fe2000c101112 */
[----:B------:R-:W-:-:S05]  /*22700*/  F2FP.SATFINITE.E5M2.F32.PACK_AB_MERGE_C R26, R27, R26, RZ ;  /* 0x0000001a1b1a723e */ /* 0x000fca00048060ff */
[----:B------:R0:W-:Y:S02]  /*22710*/  @P5 STG.E.U8 desc[UR18][R158.64], R26 ;  /* 0x0000001a9e005986 */ /* 0x0001e4000c101112 */
[----:B0-----:R-:W-:-:S04]  /*22720*/  PRMT R26, R26, 0x9910, RZ ;  /* 0x000099101a1a7816 */ /* 0x001fc800000000ff */
[----:B------:R-:W-:-:S05]  /*22730*/  SHF.R.S32.HI R26, RZ, 0x8, R26 ;  /* 0x00000008ff1a7819 */ /* 0x000fca000001141a */
[----:B------:R-:W-:Y:S01]  /*22740*/  @P6 STG.E.U8 desc[UR18][R152.64], R26 ;  /* 0x0000001a98006986 */ /* 0x000fe2000c101112 */
[----:B--2---:R-:W-:Y:S01]  /*22750*/  ISETP.LT.AND P1, PT, R15, UR4, !P2 ;  /* 0x000000040f007c0c */ /* 0x004fe2000d721270 */
[----:B------:R-:W4:Y:S02]  /*22760*/  LDCU UR4, c[0x0][0x39c] ;  /* 0x00007380ff0477ac */ /* 0x000f240008000800 */
[----:B----4-:R-:W-:Y:S01]  /*22770*/  ISETP.LT.AND P5, PT, R13, UR4, !P2 ;  /* 0x000000040d007c0c */ /* 0x010fe2000d7a1270 */
[----:B------:R-:W3:Y:S01]  /*22780*/  LDCU UR4, c[0x0][0x39c] ;  /* 0x00007380ff0477ac */ /* 0x000ee20008000800 */
[----:B------:R-:W2:Y:S01]  /*22790*/  LDL.LU R13, [R1+0x930] ;  /* 0x00093000010d7983 */ /* 0x000ea20000300800 */
[----:B---3--:R-:W-:Y:S01]  /*227a0*/  ISETP.LT.AND P6, PT, R12, UR4, !P2 ;  /* 0x000000040c007c0c */ /* 0x008fe2000d7c1270 */
[----:B------:R-:W5:Y:S02]  /*227b0*/  LDCU UR4, c[0x0][0x39c] ;  /* 0x00007380ff0477ac */ /* 0x000f640008000800 */
[----:B------:R-:W3:Y:S01]  /*227c0*/  LDL.LU R12, [R1+0x92c] ;  /* 0x00092c00010c7983 */ /* 0x000ee20000300800 */
[----:B------:R-:W-:-:S02]  /*227d0*/  F2FP.SATFINITE.E5M2.F32.PACK_AB_MERGE_C R28, R29, R28, RZ ;  /* 0x0000001c1d1c723e */ /* 0x000fc400048060ff */
[----:B------:R-:W-:Y:S01]  /*227e0*/  F2FP.SATFINITE.E5M2.F32.PACK_AB_MERGE_C R30, R31, R30, RZ ;  /* 0x0000001e1f1e723e */ /* 0x000fe200048060ff */
[----:B------:R-:W4:Y:S04]  /*227f0*/  LDL.LU R7, [R1+0x928] ;  /* 0x0009280001077983 */ /* 0x000f280000300800 */
[----:B------:R0:W-:Y:S04]  /*22800*/  @P0 STG.E.U8 desc[UR18][R150.64], R28 ;  /* 0x0000001c96000986 */ /* 0x0001e8000c101112 */
[----:B------:R-:W2:Y:S01]  /*22810*/  LDL.LU R6, [R1+0x924] ;  /* 0x0009240001067983 */ /* 0x000ea20000300800 */
[----:B-----5:R-:W-:Y:S01]  /*22820*/  ISETP.LT.AND P0, PT, R14, UR4, !P2 ;  /* 0x000000040e007c0c */ /* 0x020fe2000d701270 */
[----:B------:R-:W5:Y:S01]  /*22830*/  LDCU UR4, c[0x0][0x39c] ;  /* 0x00007380ff0477ac */ /* 0x000f620008000800 */
[----:B0-----:R-:W-:-:S04]  /*22840*/  PRMT R28, R28, 0x9910, RZ ;  /* 0x000099101c1c7816 */ /* 0x001fc800000000ff */
[----:B------:R-:W-:-:S05]  /*22850*/  SHF.R.S32.HI R28, RZ, 0x8, R28 ;  /* 0x00000008ff1c7819 */ /* 0x000fca000001141c */
[----:B------:R-:W-:Y:S04]  /*22860*/  @P3 STG.E.U8 desc[UR18][R8.64], R28 ;  /* 0x0000001c08003986 */ /* 0x000fe8000c101112 */
[----:B------:R0:W-:Y:S01]  /*22870*/  @P1 STG.E.U8 desc[UR18][R160.64], R30 ;  /* 0x0000001ea0001986 */ /* 0x0001e2000c101112 */
[----:B------:R-:W-:Y:S02]  /*22880*/  F2FP.SATFINITE.E5M2.F32.PACK_AB_MERGE_C R32, R33, R32, RZ ;  /* 0x000000202120723e */ /* 0x000fe400048060ff */
[----:B0-----:R-:W-:Y:S02]  /*22890*/  PRMT R30, R30, 0x9910, RZ ;  /* 0x000099101e1e7816 */ /* 0x001fe400000000ff */
[----:B-----5:R-:W-:-:S03]  /*228a0*/  ISETP.LT.AND P3, PT, R5, UR4, !P2 ;  /* 0x0000000405007c0c */ /* 0x020fc6000d761270 */
[----:B------:R-:W-:Y:S01]  /*228b0*/  IMAD.MOV.U32 R5, RZ, RZ, R30 ;  /* 0x000000ffff057224 */ /* 0x000fe200078e001e */
[----:B------:R-:W0:Y:S04]  /*228c0*/  LDCU UR4, c[0x0][0x39c] ;  /* 0x00007380ff0477ac */ /* 0x000e280008000800 */
[----:B------:R-:W-:-:S05]  /*228d0*/  SHF.R.S32.HI R5, RZ, 0x8, R5 ;  /* 0x00000008ff057819 */ /* 0x000fca0000011405 */
[----:B------:R5:W-:Y:S04]  /*228e0*/  @P5 STG.E.U8 desc[UR18][R134.64], R5 ;  /* 0x0000000586005986 */ /* 0x000be8000c101112 */
[----:B------:R-:W-:Y:S01]  /*228f0*/  @P6 STG.E.U8 desc[UR18][R148.64], R32 ;  /* 0x0000002094006986 */ /* 0x000fe2000c101112 */
[----:B---3--:R-:W-:Y:S02]  /*22900*/  ISETP.LT.AND P6, PT, R12, UR6, !P2 ;  /* 0x000000060c007c0c */ /* 0x008fe4000d7c1270 */
[----:B------:R-:W-:Y:S01]  /*22910*/  F2FP.SATFINITE.E5M2.F32.PACK_AB_MERGE_C R34, R35, R34, RZ ;  /* 0x000000222322723e */ /* 0x000fe200048060ff */
[----:B------:R-:W3:Y:S01]  /*22920*/  LDL.LU R12, [R1+0x8c0] ;  /* 0x0008c000010c7983 */ /* 0x000ee20000300800 */
[----:B0-----:R-:W-:Y:S01]  /*22930*/  ISETP.LT.AND P1, PT, R4, UR4, !P2 ;  /* 0x0000000404007c0c */ /* 0x001fe2000d721270 */
[----:B------:R-:W2:Y:S01]  /*22940*/  LDCU UR4, c[0x0][0x39c] ;  /* 0x00007380ff0477ac */ /* 0x000ea20008000800 */
[----:B------:R-:W-:Y:S01]  /*22950*/  PRMT R4, R32, 0x9910, RZ ;  /* 0x0000991020047816 */ /* 0x000fe200000000ff */
[----:B------:R-:W-:Y:S01]  /*22960*/  VIADD R0, R0, UR5 ;  /* 0x0000000500007c36 */ /* 0x000fe20008000000 */
[----:B------:R-:W-:Y:S01]  /*22970*/  F2FP.SATFINITE.E5M2.F32.PACK_AB_MERGE_C R36, R37, R36, RZ ;  /* 0x000000242524723e */ /* 0x000fe200048060ff */
[----:B------:R-:W0:Y:S01]  /*22980*/  LDCU UR6, c[0x0][0x39c] ;  /* 0x00007380ff0677ac */ /* 0x000e220008000800 */
[----:B------:R-:W-:-:S02]  /*22990*/  SHF.R.S32.HI R4, RZ, 0x8, R4 ;  /* 0x00000008ff047819 */ /* 0x000fc40000011404 */
[----:B-----5:R-:W-:-:S03]  /*229a0*/  PRMT R5, R34, 0x9910, RZ ;  /* 0x0000991022057816 */ /* 0x020fc600000000ff */
[----:B------:R5:W-:Y:S01]  /*229b0*/  @P0 STG.E.U8 desc[UR18][R10.64], R4 ;  /* 0x000000040a000986 */ /* 0x000be2000c101112 */
[----:B------:R-:W-:Y:S01]  /*229c0*/  SHF.R.S32.HI R5, RZ, 0x8, R5 ;  /* 0x00000008ff057819 */ /* 0x000fe20000011405 */
[C---:B------:R-:W-:Y:S02]  /*229d0*/  VIADD R8, R0.reuse, UR5 ;  /* 0x0000000500087c36 */ /* 0x040fe40008000000 */
[----:B------:R-:W-:Y:S04]  /*229e0*/  @P3 STG.E.U8 desc[UR18][R132.64], R34 ;  /* 0x0000002284003986 */ /* 0x000fe8000c101112 */
[----:B-----5:R-:W0:Y:S01]  /*229f0*/  LDL.LU R11, [R1+0x8ac] ;  /* 0x0008ac00010b7983 */ /* 0x020e220000300800 */
[----:B--2---:R-:W-:Y:S01]  /*22a00*/  ISETP.LT.AND P5, PT, R13, UR4, !P2 ;  /* 0x000000040d007c0c */ /* 0x004fe2000d7a1270 */
[----:B------:R-:W3:Y:S02]  /*22a10*/  LDCU UR4, c[0x0][0x39c] ;  /* 0x00007380ff0477ac */ /* 0x000ee40008000800 */
[----:B------:R2:W-:Y:S01]  /*22a20*/  @P1 STG.E.U8 desc[UR18][R162.64], R5 ;  /* 0x00000005a2001986 */ /* 0x0005e2000c101112 */
[----:B------:R-:W-:-:S02]  /*22a30*/  IADD3 R4, P1, PT, R0, R3, RZ ;  /* 0x0000000300047210 */ /* 0x000fc40007f3e0ff */
[----:B----4-:R-:W-:Y:S01]  /*22a40*/  ISETP.LT.AND P0, PT, R7, UR7, !P2 ;  /* 0x0000000707007c0c */ /* 0x010fe2000d701270 */
[----:B------:R-:W4:Y:S01]  /*22a50*/  LDL.LU R10, [R1+0x890] ;  /* 0x00089000010a7983 */ /* 0x000f220000300800 */
[----:B------:R-:W-:Y:S01]  /*22a60*/  ISETP.LT.AND P3, PT, R6, UR9, !P2 ;  /* 0x0000000906007c0c */ /* 0x000fe2000d761270 */
[----:B------:R-:W4:Y:S01]  /*22a70*/  LDCU UR7, c[0x0][0x39c] ;  /* 0x00007380ff0777ac */ /* 0x000f220008000800 */
[----:B------:R-:W-:Y:S01]  /*22a80*/  PRMT R7, R36, 0x9910, RZ ;  /* 0x0000991024077816 */ /* 0x000fe200000000ff */
[----:B------:R-:W5:Y:S01]  /*22a90*/  LDL.LU R13, [R1+0x884] ;  /* 0x00088400010d7983 */ /* 0x000f620000300800 */
[----:B------:R-:W-:Y:S01]  /*22aa0*/  F2FP.SATFINITE.E5M2.F32.PACK_AB_MERGE_C R38, R39, R38, RZ ;  /* 0x000000262726723e */ /* 0x000fe200048060ff */
[----:B------:R-:W5:Y:S01]  /*22ab0*/  LDCU UR9, c[0x0][0x39c] ;  /* 0x00007380ff0977ac */ /* 0x000f620008000800 */
[----:B--2---:R-:W-:Y:S01]  /*22ac0*/  LEA.HI.X.SX32 R5, R0, R2, 0x1, P1 ;  /* 0x0000000200057211 */ /* 0x004fe200008f0eff */
[----:B------:R-:W1:Y:S01]  /*22ad0*/  LDL.LU R9, [R1+0x934] ;  /* 0x0009340001097983 */ /* 0x000e620000300800 */
[----:B------:R-:W-:-:S02]  /*22ae0*/  IADD3 R6, P1, PT, R8, R3, RZ ;  /* 0x0000000308067210 */ /* 0x000fc40007f3e0ff */
[----:B------:R-:W-:Y:S02]  /*22af0*/  SHF.R.S32.HI R0, RZ, 0x8, R7 ;  /* 0x00000008ff007819 */ /* 0x000fe40000011407 */
[C---:B------:R-:W-:Y:S01]  /*22b00*/  LEA.HI.X.SX32 R7, R8.reuse, R2, 0x1, P1 ;  /* 0x0000000208077211 */ /* 0x040fe200008f0eff */
[----:B------:R-:W-:Y:S01]  /*22b10*/  VIADD R8, R8, UR5 ;  /* 0x0000000508087c36 */ /* 0x000fe20008000000 */
[----:B------:R2:W-:Y:S04]  /*22b20*/  @P5 STG.E.U8 desc[UR18][R4.64], R36 ;  /* 0x0000002404005986 */ /* 0x0005e8000c101112 */
[----:B--2---:R-:W-:-:S04]  /*22b30*/  IADD3 R4, P1, PT, R8, R3, RZ ;  /* 0x0000000308047210 */ /* 0x004fc80007f3e0ff */
[----:B------:R-:W-:Y:S02]  /*22b40*/  LEA.HI.X.SX32 R5, R8, R2, 0x1, P1 ;  /* 0x0000000208057211 */ /* 0x000fe400008f0eff */
[----:B---3--:R-:W-:Y:S01]  /*22b50*/  ISETP.LT.AND P1, PT, R12, UR4, !P2 ;  /* 0x000000040c007c0c */ /* 0x008fe2000d721270 */
[----:B------:R2:W-:Y:S01]  /*22b60*/  @P6 STG.E.U8 desc[UR18][R6.64], R0 ;  /* 0x0000000006006986 */ /* 0x0005e2000c101112 */
[----:B------:R-:W3:Y:S03]  /*22b70*/  LDCU UR4, c[0x0][0x39c] ;  /* 0x00007380ff0477ac */ /* 0x000ee60008000800 */
[----:B------:R-:W3:Y:S01]  /*22b80*/  LDL.LU R12, [R1+0x938] ;  /* 0x00093800010c7983 */ /* 0x000ee20000300800 */
[----:B--2---:R-:W-:Y:S01]  /*22b90*/  VIADD R0, R8, UR5 ;  /* 0x0000000508007c36 */ /* 0x004fe20008000000 */
[----:B------:R-:W-:-:S04]  /*22ba0*/  PRMT R7, R38, 0x9910, RZ ;  /* 0x0000991026077816 */ /* 0x000fc800000000ff */
[CC--:B------:R-:W-:Y:S02]  /*22bb0*/  IADD3 R6, P6, PT, R0.reuse, R3.reuse, RZ ;  /* 0x0000000300067210 */ /* 0x0c0fe40007fde0ff */
[----:B------:R-:W-:Y:S02]  /*22bc0*/  SHF.R.S32.HI R8, RZ, 0x8, R7 ;  /* 0x00000008ff087819 */ /* 0x000fe40000011407 */
[C---:B------:R-:W-:Y:S02]  /*22bd0*/  LEA.HI.X.SX32 R7, R0.reuse, R2, 0x1, P6 ;  /* 0x0000000200077211 */ /* 0x040fe400030f0eff */
[----:B0-----:R-:W-:Y:S01]  /*22be0*/  ISETP.LT.AND P5, PT, R11, UR6, !P2 ;  /* 0x000000060b007c0c */ /* 0x001fe2000d7a1270 */
[----:B------:R-:W-:Y:S01]  /*22bf0*/  VIADD R0, R0, UR5 ;  /* 0x0000000500007c36 */ /* 0x000fe20008000000 */
[----:B------:R-:W2:Y:S01]  /*22c00*/  LDL.LU R11, [R1+0x940] ;  /* 0x00094000010b7983 */ /* 0x000ea20000300800 */
[----:B------:R-:W-:Y:S01]  /*22c10*/  F2FP.SATFINITE.E5M2.F32.PACK_AB_MERGE_C R40, R41, R40, RZ ;  /* 0x000000282928723e */ /* 0x000fe200048060ff */
[----:B------:R-:W2:Y:S02]  /*22c20*/  LDCU UR6, c[0x0][0x39c] ;  /* 0x00007380ff0677ac */ /* 0x000ea40008000800 */
[----:B------:R0:W-:Y:S04]  /*22c30*/  @P0 STG.E.U8 desc[UR18][R4.64], R38 ;  /* 0x0000002604000986 */ /* 0x0001e8000c101112 */
[----:B------:R1:W-:Y:S01]  /*22c40*/  @P3 STG.E.U8 desc[UR18][R6.64], R8 ;  /* 0x0000000806003986 */ /* 0x0003e2000c101112 */
[----:B0-----:R-:W-:-:S04]  /*22c50*/  IADD3 R4, P6, PT, R0, R3, RZ ;  /* 0x0000000300047210 */ /* 0x001fc80007fde0ff */
[C---:B------:R-:W-:Y:S01]  /*22c60*/  LEA.HI.X.SX32 R5, R0.reuse, R2, 0x1, P6 ;  /* 0x0000000200057211 */ /* 0x040fe200030f0eff */
[----:B------:R-:W-:Y:S01]  /*22c70*/  VIADD R0, R0, UR5 ;  /* 0x0000000500007c36 */ /* 0x000fe20008000000 */
[----:B-1----:R-:W-:-:S03]  /*22c80*/  PRMT R6, R40, 0x9910, RZ ;  /* 0x0000991028067816 */ /* 0x002fc600000000ff */
[----:B------:R0:W-:Y:S01]  /*22c90*/  @P1 STG.E.U8 desc[UR18][R4.64], R40 ;  /* 0x0000002804001986 */ /* 0x0001e2000c101112 */
[----:B------:R-:W-:Y:S01]  /*22ca0*/  VIADD R7, R0, UR5 ;  /* 0x0000000500077c36 */ /* 0x000fe20008000000 */
[----:B------:R-:W-:Y:S02]  /*22cb0*/  SHF.R.S32.HI R8, RZ, 0x8, R6 ;  /* 0x00000008ff087819 */ /* 0x000fe40000011406 */
[----:B----4-:R-:W-:Y:S01]  /*22cc0*/  ISETP.LT.AND P0, PT, R10, UR7, !P2 ;  /* 0x000000070a007c0c */ /* 0x010fe2000d701270 */
[----:B------:R-:W1:Y:S01]  /*22cd0*/  LDCU UR7, c[0x0][0x39c] ;  /* 0x00007380ff0777ac */ /* 0x000e620008000800 */
[----:B------:R-:W1:Y:S01]  /*22ce0*/  LDL.LU R10, [R1+0x93c] ;  /* 0x00093c00010a7983 */ /* 0x000e620000300800 */
[----:B0-----:R-:W-:-:S04]  /*22cf0*/  IADD3 R4, P1, PT, R0, R3, RZ ;  /* 0x0000000300047210 */ /* 0x001fc80007f3e0ff */
[----:B------:R-:W-:Y:S02]  /*22d00*/  LEA.HI.X.SX32 R5, R0, R2, 0x1, P1 ;  /* 0x0000000200057211 */ /* 0x000fe400008f0eff */
[C---:B------:R-:W-:Y:S01]  /*22d10*/  IADD3 R6, P1, PT, R7.reuse, R3, RZ ;  /* 0x0000000307067210 */ /* 0x040fe20007f3e0ff */
[----:B------:R-:W-:-:S03]  /*22d20*/  VIADD R0, R7, UR5 ;  /* 0x0000000507007c36 */ /* 0x000fc60008000000 */
[----:B------:R-:W-:Y:S02]  /*22d30*/  LEA.HI.X.SX32 R7, R7, R2, 0x1, P1 ;  /* 0x0000000207077211 */ /* 0x000fe400008f0eff */
[----:B---3--:R-:W-:Y:S02]  /*22d40*/  ISETP.LT.AND P1, PT, R12, UR4, !P2 ;  /* 0x000000040c007c0c */ /* 0x008fe4000d721270 */
[----:B-----5:R-:W-:Y:S01]  /*22d50*/  ISETP.LT.AND P3, PT, R13, UR9, !P2 ;  /* 0x000000090d007c0c */ /* 0x020fe2000d761270 */
[----:B------:R-:W3:Y:S01]  /*22d60*/  LDL.LU R12, [R1+0x8cc] ;  /* 0x0008cc00010c7983 */ /* 0x000ee20000300800 */
[----:B------:R-:W-:Y:S01]  /*22d70*/  F2FP.SATFINITE.E5M2.F32.PACK_AB_MERGE_C R42, R43, R42, RZ ;  /* 0x0000002a2b2a723e */ /* 0x000fe200048060ff */
[----:B------:R-:W3:Y:S01]  /*22d80*/  LDCU UR4, c[0x0][0x39c] ;  /* 0x00007380ff0477ac */ /* 0x000ee20008000800 */
[----:B------:R-:W-:Y:S01]  /*22d90*/  ISETP.LT.AND P6, PT, R9, UR10, !P2 ;  /* 0x0000000a09007c0c */ /* 0x000fe2000d7c1270 */
[----:B------:R0:W-:Y:S01]  /*22da0*/  @P5 STG.E.U8 desc[UR18][R4.64], R8 ;  /* 0x0000000804005986 */ /* 0x0001e2000c101112 */
[----:B------:R-:W-:Y:S01]  /*22db0*/  PRMT R9, R42, 0x9910, RZ ;  /* 0x000099102a097816 */ /* 0x000fe200000000ff */
[----:B------:R-:W4:Y:S02]  /*22dc0*/  LDCU UR10, c[0x0][0x39c] ;  /* 0x00007380ff0a77ac */ /* 0x000f240008000800 */
[----:B------:R5:W-:Y:S01]  /*22dd0*/  @P0 STG.E.U8 desc[UR18][R6.64], R42 ;  /* 0x0000002a06000986 */ /* 0x000be2000c101112 */
[----:B------:R-:W-:Y:S01]  /*22de0*/  SHF.R.S32.HI R9, RZ, 0x8, R9 ;  /* 0x00000008ff097819 */ /* 0x000fe20000011409 */
[----:B------:R-:W1:Y:S01]  /*22df0*/  LDCU UR9, c[0x0][0x39c] ;  /* 0x00007380ff0977ac */ /* 0x000e620008000800 */
[----:B0-----:R-:W-:-:S02]  /*22e00*/  IADD3 R4, P5, PT, R0, R3, RZ ;  /* 0x0000000300047210 */ /* 0x001fc40007fbe0ff */
[----:B--2---:R-:W-:Y:S01]  /*22e10*/  ISETP.LT.AND P0, PT, R11, UR6, !P2 ;  /* 0x000000060b007c0c */ /* 0x004fe2000d701270 */
[----:B------:R-:W0:Y:S01]  /*22e20*/  LDCU UR6, c[0x0][0x39c] ;  /* 0x00007380ff0677ac */ /* 0x000e220008000800 */
[----:B------:R-:W0:Y:S01]  /*22e30*/  LDL.LU R11, [R1+0x8bc] ;  /* 0x0008bc00010b7983 */ /* 0x000e220000300800 */
[C---:B------:R-:W-:Y:S01]  /*22e40*/  LEA.HI.X.SX32 R5, R0.reuse, R2, 0x1, P5 ;  /* 0x0000000200057211 */ /* 0x040fe200028f0eff */
[----:B------:R-:W-:Y:S01]  /*22e50*/  VIADD R0, R0, UR5 ;  /* 0x0000000500007c36 */ /* 0x000fe20008000000 */
[----:B------:R-:W-:-:S03]  /*22e60*/  F2FP.SATFINITE.E5M2.F32.PACK_AB_MERGE_C R44, R45, R44, RZ ;  /* 0x0000002c2d2c723e */ /* 0x000fc600048060ff */
[----:B------:R2:W-:Y:S01]  /*22e70*/  @P3 STG.E.U8 desc[UR18][R4.64], R9 ;  /* 0x0000000904003986 */ /* 0x0005e2000c101112 */
[----:B------:R-:W-:Y:S01]  /*22e80*/  VIADD R8, R0, UR5 ;  /* 0x0000000500087c36 */ /* 0x000fe20008000000 */
[----:B-----5:R-:W-:Y:S02]  /*22e90*/  PRMT R7, R44, 0x9910, RZ ;  /* 0x000099102c077816 */ /* 0x020fe400000000ff */
[----:B--2---:R-:W-:-:S04]  /*22ea0*/  IADD3 R4, P3, PT, R0, R3, RZ ;  /* 0x0000000300047210 */ /* 0x004fc80007f7e0ff */
[-C--:B------:R-:W-:Y:S02]  /*22eb0*/  LEA.HI.X.SX32 R5, R0, R2.reuse, 0x1, P3 ;  /* 0x0000000200057211 */ /* 0x080fe400018f0eff */
[CC--:B------:R-:W-:Y:S02]  /*22ec0*/  IADD3 R6, P3, PT, R8.reuse, R3.reuse, RZ ;  /* 0x0000000308067210 */ /* 0x0c0fe40007f7e0ff */
[----:B------:R-:W-:Y:S02]  /*22ed0*/  SHF.R.S32.HI R0, RZ, 0x8, R7 ;  /* 0x00000008ff007819 */ /* 0x000fe40000011407 */
[C---:B------:R-:W-:Y:S01]  /*22ee0*/  LEA.HI.X.SX32 R7, R8.reuse, R2, 0x1, P3 ;  /* 0x0000000208077211 */ /* 0x040fe200018f0eff */
[----:B------:R-:W-:Y:S01]  /*22ef0*/  VIADD R8, R8, UR5 ;  /* 0x0000000508087c36 */ /* 0x000fe20008000000 */
[----:B------:R2:W-:Y:S01]  /*22f00*/  @P6 STG.E.U8 desc[UR18][R4.64], R44 ;  /* 0x0000002c04006986 */ /* 0x0005e2000c101112 */
[----:B-1----:R-:W-:Y:S01]  /*22f10*/  ISETP.LT.AND P5, PT, R10, UR7, !P2 ;  /* 0x000000070a007c0c */ /* 0x002fe2000d7a1270 */
[----:B------:R-:W1:Y:S02]  /*22f20*/  LDCU UR7, c[0x0][0x39c] ;  /* 0x00007380ff0777ac */ /* 0x000e640008000800 */
[----:B------:R5:W-:Y:S04]  /*22f30*/  @P1 STG.E.U8 desc[UR18][R6.64], R0 ;  /* 0x0000000006001986 */ /* 0x000be8000c101112 */
[----:B------:R-:W1:Y:S01]  /*22f40*/  LDL.LU R10, [R1+0x8a0] ;  /* 0x0008a000010a7983 */ /* 0x000e620000300800 */
[----:B--2---:R-:W-:-:S03]  /*22f50*/  IADD3 R4, P1, PT, R8, R3, RZ ;  /* 0x0000000308047210 */ /* 0x004fc60007f3e0ff */
[----:B------:R-:W2:Y:S01]  /*22f60*/  LDL.LU R14, [R1+0x89c] ;  /* 0x00089c00010e7983 */ /* 0x000ea20000300800 */
[----:B------:R-:W-:-:S03]  /*22f70*/  LEA.HI.X.SX32 R5, R8, R2, 0x1, P1 ;  /* 0x0000000208057211 */ /* 0x000fc600008f0eff */
[----:B------:R-:W4:Y:S01]  /*22f80*/  LDL.LU R13, [R1+0x944] ;  /* 0x00094400010d7983 */ /* 0x000f220000300800 */
[----:B---3--:R-:W-:Y:S01]  /*22f90*/  ISETP.LT.AND P1, PT, R12, UR4, !P2 ;  /* 0x000000040c007c0c */ /* 0x008fe2000d721270 */
[----:B-----5:R-:W-:Y:S02]  /*22fa0*/  VIADD R0, R8, UR5 ;  /* 0x0000000508007c36 */ /* 0x020fe40008000000 */
[----:B------:R-:W3:Y:S01]  /*22fb0*/  LDL.LU R12, [R1+0x948] ;  /* 0x00094800010c7983 */ /* 0x000ee20000300800 */
[----:B------:R-:W-:Y:S01]  /*22fc0*/  F2FP.SATFINITE.E5M2.F32.PACK_AB_MERGE_C R46, R47, R46, RZ ;  /* 0x0000002e2f2e723e */ /* 0x000fe200048060ff */
[----:B------:R-:W3:Y:S01]  /*22fd0*/  LDCU UR4, c[0x0][0x39c] ;  /* 0x00007380ff0477ac */ /* 0x000ee20008000800 */
[----:B------:R-:W-:Y:S02]  /*22fe0*/  IADD3 R6, P6, PT, R0, R3, RZ ;  /* 0x0000000300067210 */ /* 0x000fe40007fde0ff */
[----:B------:R-:W-:-:S04]  /*22ff0*/  PRMT R7, R46, 0x9910, RZ ;  /* 0x000099102e077816 */ /* 0x000fc800000000ff */
[----:B------:R-:W-:Y:S02]  /*23000*/  SHF.R.S32.HI R8, RZ, 0x8, R7 ;  /* 0x00000008ff087819 */ /* 0x000fe40000011407 */
[C---:B------:R-:W-:Y:S01]  /*23010*/  LEA.HI.X.SX32 R7, R0.reuse, R2, 0x1, P6 ;  /* 0x0000000200077211 */ /* 0x040fe200030f0eff */
[----:B------:R-:W-:Y:S01]  /*23020*/  VIADD R0, R0, UR5 ;  /* 0x0000000500007c36 */ /* 0x000fe20008000000 */
[----:B0-----:R-:W-:Y:S01]  /*23030*/  ISETP.LT.AND P3, PT, R11, UR6, !P2 ;  /* 0x000000060b007c0c */ /* 0x001fe2000d761270 */
[----:B------:R0:W-:Y:S01]  /*23040*/  @P0 STG.E.U8 desc[UR18][R4.64], R46 ;  /* 0x0000002e04000986 */ /* 0x0001e2000c101112 */
[----:B------:R-:W-:Y:S01]  /*23050*/  F2FP.SATFINITE.E5M2.F32.PACK_AB_MERGE_C R48, R49, R48, RZ ;  /* 0x000000303130723e */ /* 0x000fe200048060ff */
[----:B------:R-:W5:Y:S02]  /*23060*/  LDCU UR6, c[0x0][0x39c] ;  /* 0x00007380ff0677ac */ /* 0x000f640008000800 */
[----:B------:R-:W5:Y:S01]  /*23070*/  LDL.LU R11, [R1+0x950] ;  /* 0x00095000010b7983 */ /* 0x000f620000300800 */
[----:B0-----:R-:W-:-:S04]  /*23080*/  IADD3 R4, P6, PT, R0, R3, RZ ;  /* 0x0000000300047210 */ /* 0x001fc80007fde0ff */
[C---:B------:R-:W-:Y:S01]  /*23090*/  LEA.HI.X.SX32 R5, R0.reuse, R2, 0x1, P6 ;  /* 0x0000000200057211 */ /* 0x040fe200030f0eff */
[----:B------:R-:W-:Y:S01]  /*230a0*/  VIADD R0, R0, UR5 ;  /* 0x0000000500007c36 */ /* 0x000fe20008000000 */
[----:B------:R0:W-:Y:S04]  /*230b0*/  @P5 STG.E.U8 desc[UR18][R6.64], R8 ;  /* 0x0000000806005986 */ /* 0x0001e8000c101112 */
[----:B------:R1:W-:Y:S01]  /*230c0*/  @P1 STG.E.U8 desc[UR18][R4.64], R48 ;  /* 0x0000003004001986 */ /* 0x0003e2000c101112 */
[----:B0-----:R-:W-:Y:S01]  /*230d0*/  PRMT R6, R48, 0x9910, RZ ;  /* 0x0000991030067816 */ /* 0x001fe200000000ff */
[C---:B------:R-:W-:Y:S01]  /*230e0*/  VIADD R7, R0.reuse, UR5 ;  /* 0x0000000500077c36 */ /* 0x040fe20008000000 */
[----:B-1----:R-:W-:Y:S02]  /*230f0*/  IADD3 R4, P1, PT, R0, R3, RZ ;  /* 0x0000000300047210 */ /* 0x002fe40007f3e0ff */
[----:B------:R-:W-:-:S02]  /*23100*/  SHF.R.S32.HI R8, RZ, 0x8, R6 ;  /* 0x00000008ff087819 */ /* 0x000fc40000011406 */
[-C--:B------:R-:W-:Y:S02]  /*23110*/  LEA.HI.X.SX32 R5, R0, R2.reuse, 0x1, P1 ;  /* 0x0000000200057211 */ /* 0x080fe400008f0eff */
[C---:B------:R-:W-:Y:S01]  /*23120*/  IADD3 R6, P1, PT, R7.reuse, R3, RZ ;  /* 0x0000000307067210 */ /* 0x040fe20007f3e0ff */
[----:B------:R-:W-:Y:S01]  /*23130*/  VIADD R0, R7, UR5 ;  /* 0x0000000507007c36 */ /* 0x000fe20008000000 */
[----:B------:R-:W-:Y:S02]  /*23140*/  ISETP.LT.AND P0, PT, R10, UR7, !P2 ;  /* 0x000000070a007c0c */ /* 0x000fe4000d701270 */
[----:B----4-:R-:W-:Y:S01]  /*23150*/  ISETP.LT.AND P6, PT, R13, UR10, !P2 ;  /* 0x0000000a0d007c0c */ /* 0x010fe2000d7c1270 */
[----:B------:R-:W4:Y:S01]  /*23160*/  LDL.LU R10, [R1+0x94c] ;  /* 0x00094c00010a7983 */ /* 0x000f220000300800 */
[----:B------:R-:W-:Y:S01]  /*23170*/  LEA.HI.X.SX32 R7, R7, R2, 0x1, P1 ;  /* 0x0000000207077211 */ /* 0x000fe200008f0eff */
[----:B------:R-:W4:Y:S02]  /*23180*/  LDCU UR7, c[0x0][0x39c] ;  /* 0x00007380ff0777ac */ /* 0x000f240008000800 */
[----:B------:R-:W4:Y:S01]  /*23190*/  LDL.LU R13, [R1+0x8c8] ;  /* 0x0008c800010d7983 */ /* 0x000f220000300800 */
[----:B--2---:R-:W-:Y:S01]  /*231a0*/  ISETP.LT.AND P5, PT, R14, UR9, !P2 ;  /* 0x000000090e007c0c */ /* 0x004fe2000d7a1270 */
[----:B------:R-:W0:Y:S01]  /*231b0*/  LDCU UR9, c[0x0][0x39c] ;  /* 0x00007380ff0977ac */ /* 0x000e220008000800 */
[----:B------:R-:W-:Y:S01]  /*231c0*/  F2FP.SATFINITE.E5M2.F32.PACK_AB_MERGE_C R50, R51, R50, RZ ;  /* 0x000000323332723e */ /* 0x000fe200048060ff */
[----:B------:R1:W-:Y:S01]  /*231d0*/  @P3 STG.E.U8 desc[UR18][R4.64], R8 ;  /* 0x0000000804003986 */ /* 0x0003e2000c101112 */
[----:B------:R-:W-:Y:S01]  /*231e0*/  F2FP.SATFINITE.E5M2.F32.PACK_AB_MERGE_C R53, R53, R52, RZ ;  /* 0x000000343535723e */ /* 0x000fe200048060ff */
[----:B------:R-:W2:Y:S01]  /*231f0*/  LDCU UR10, c[0x0][0x39c] ;  /* 0x00007380ff0a77ac */ /* 0x000ea20008000800 */
[----:B---3--:R-:W-:-:S02]  /*23200*/  ISETP.LT.AND P1, PT, R12, UR4, !P2 ;  /* 0x000000040c007c0c */ /* 0x008fc4000d721270 */
[----:B------:R-:W-:Y:S01]  /*23210*/  PRMT R9, R50, 0x9910, RZ ;  /* 0x0000991032097816 */ /* 0x000fe200000000ff */
[----:B------:R-:W3:Y:S01]  /*23220*/  LDL.LU R12, [R1+0x880] ;  /* 0x00088000010c7983 */ /* 0x000ee20000300800 */
[C---:B-1----:R-:W-:Y:S01]  /*23230*/  IADD3 R4, P3, PT, R0.reuse, R3, RZ ;  /* 0x0000000300047210 */ /* 0x042fe20007f7e0ff */
[----:B------:R-:W4:Y:S02]  /*23240*/  LDCU UR4, c[0x0][0x39c] ;  /* 0x00007380ff0477ac */ /* 0x000f240008000800 */
[----:B------:R1:W-:Y:S01]  /*23250*/  @P0 STG.E.U8 desc[UR18][R6.64], R50 ;  /* 0x0000003206000986 */ /* 0x0003e2000c101112 */
[C---:B------:R-:W-:Y:S02]  /*23260*/  LEA.HI.X.SX32 R5, R0.reuse, R2, 0x1, P3 ;  /* 0x0000000200057211 */ /* 0x040fe400018f0eff */
[----:B------:R-:W-:Y:S01]  /*23270*/  PRMT R8, R53, 0x9910, RZ ;  /* 0x0000991035087816 */ /* 0x000fe200000000ff */
[----:B------:R-:W2:Y:S04]  /*23280*/  LDL.LU R16, [R1+0x87c] ;  /* 0x00087c0001107983 */ /* 0x000ea80000300800 */
[----:B------:R-:W0:Y:S01]  /*23290*/  LDL.LU R15, [R1+0x878] ;  /* 0x00087800010f7983 */ /* 0x000e220000300800 */
[----:B-----5:R-:W-:Y:S01]  /*232a0*/  ISETP.LT.AND P0, PT, R11, UR6, !P2 ;  /* 0x000000060b007c0c */ /* 0x020fe2000d701270 */
[----:B-1----:R-:W-:Y:S01]  /*232b0*/  IMAD.MOV.U32 R7, RZ, RZ, R8 ;  /* 0x000000ffff077224 */ /* 0x002fe200078e0008 */
[----:B------:R-:W-:Y:S01]  /*232c0*/  SHF.R.S32.HI R11, RZ, 0x8, R9 ;  /* 0x00000008ff0b7819 */ /* 0x000fe20000011409 */
[----:B------:R-:W-:Y:S01]  /*232d0*/  VIADD R9, R0, UR5 ;  /* 0x0000000500097c36 */ /* 0x000fe20008000000 */
[----:B------:R-:W3:Y:S01]  /*232e0*/  LDCU UR6, c[0x0][0x39c] ;  /* 0x00007380ff0677ac */ /* 0x000ee20008000800 */
[----:B------:R-:W5:Y:S02]  /*232f0*/  LDL.LU R14, [R1+0x964] ;  /* 0x00096400010e7983 */ /* 0x000f640000300800 */
[----:B------:R-:W-:-:S02]  /*23300*/  VIADD R0, R9, UR5 ;  /* 0x0000000509007c36 */ /* 0x000fc40008000000 */
[----:B------:R1:W-:Y:S02]  /*23310*/  @P5 STG.E.U8 desc[UR18][R4.64], R11 ;  /* 0x0000000b04005986 */ /* 0x0003e4000c101112 */
[----:B-1----:R-:W-:-:S04]  /*23320*/  IADD3 R4, P5, PT, R9, R3, RZ ;  /* 0x0000000309047210 */ /* 0x002fc80007fbe0ff */
[-C--:B------:R-:W-:Y:S02]  /*23330*/  LEA.HI.X.SX32 R5, R9, R2.reuse, 0x1, P5 ;  /* 0x0000000209057211 */ /* 0x080fe400028f0eff */
[CC--:B------:R-:W-:Y:S02]  /*23340*/  IADD3 R6, P5, PT, R0.reuse, R3.reuse, RZ ;  /* 0x0000000300067210 */ /* 0x0c0fe40007fbe0ff */
[----:B------:R-:W-:Y:S02]  /*23350*/  SHF.R.S32.HI R9, RZ, 0x8, R7 ;  /* 0x00000008ff097819 */ /* 0x000fe40000011407 */
[C---:B------:R-:W-:Y:S01]  /*23360*/  LEA.HI.X.SX32 R7, R0.reuse, R2, 0x1, P5 ;  /* 0x0000000200077211 */ /* 0x040fe200028f0eff */
[----:B------:R-:W-:Y:S01]  /*23370*/  VIADD R0, R0, UR5 ;  /* 0x0000000500007c36 */ /* 0x000fe20008000000 */
[----:B------:R1:W-:Y:S04]  /*23380*/  @P6 STG.E.U8 desc[UR18][R4.64], R53 ;  /* 0x0000003504006986 */ /* 0x0003e8000c101112 */
[----:B------:R3:W-:Y:S01]  /*23390*/  @P1 STG.E.U8 desc[UR18][R6.64], R9 ;  /* 0x0000000906001986 */ /* 0x0007e2000c101112 */
[----:B-1----:R-:W-:-:S04]  /*233a0*/  IADD3 R4, P1, PT, R0, R3, RZ ;  /* 0x0000000300047210 */ /* 0x002fc80007f3e0ff */
[----:B------:R-:W-:Y:S02]  /*233b0*/  LEA.HI.X.SX32 R5, R0, R2, 0x1, P1 ;  /* 0x0000000200057211 */ /* 0x000fe400008f0eff */
[----:B----4-:R-:W-:Y:S02]  /*233c0*/  ISETP.LT.AND P1, PT, R13, UR4, !P2 ;  /* 0x000000040d007c0c */ /* 0x010fe4000d721270 */
[----:B---3--:R-:W-:Y:S01]  /*233d0*/  ISETP.LT.AND P5, PT, R12, UR6, !P2 ;  /* 0x000000060c007c0c */ /* 0x008fe2000d7a1270 */
[----:B------:R-:W3:Y:S01]  /*233e0*/  LDL.LU R13, [R1+0x968] ;  /* 0x00096800010d7983 */ /* 0x000ee20000300800 */
[----:B------:R-:W-:Y:S01]  /*233f0*/  VIADD R8, R0, UR5 ;  /* 0x0000000500087c36 */ /* 0x000fe20008000000 */
[----:B------:R-:W-:Y:S01]  /*23400*/  ISETP.LT.AND P3, PT, R10, UR7, !P2 ;  /* 0x000000070a007c0c */ /* 0x000fe2000d761270 */
[----:B------:R-:W2:Y:S01]  /*23410*/  LDCU UR7, c[0x0][0x39c] ;  /* 0x00007380ff0777ac */ /* 0x000ea20008000800 */
[----:B------:R-:W4:Y:S02]  /*23420*/  LDL.LU R12, [R1+0x974] ;  /* 0x00097400010c7983 */ /* 0x000f240000300800 */
[----:B------:R-:W-:Y:S01]  /*23430*/  IADD3 R6, P6, PT, R8, R3, RZ ;  /* 0x0000000308067210 */ /* 0x000fe20007fde0ff */
[----:B------:R-:W3:Y:S01]  /*23440*/  LDCU UR4, c[0x0][0x39c] ;  /* 0x00007380ff0477ac */ /* 0x000ee20008000800 */
[----:B------:R-:W-:-:S02]  /*23450*/  F2FP.SATFINITE.E5M2.F32.PACK_AB_MERGE_C R55, R55, R54, RZ ;  /* 0x000000363737723e */ /* 0x000fc400048060ff */
[C---:B------:R-:W-:Y:S01]  /*23460*/  LEA.HI.X.SX32 R7, R8.reuse, R2, 0x1, P6 ;  /* 0x0000000208077211 */ /* 0x040fe200030f0eff */
[----:B------:R-:W-:Y:S01]  /*23470*/  VIADD R8, R8, UR5 ;  /* 0x0000000508087c36 */ /* 0x000fe20008000000 */
[----:B------:R-:W-:Y:S01]  /*23480*/  PRMT R10, R55, 0x9910, RZ ;  /* 0x00009910370a7816 */ /* 0x000fe200000000ff */
[----:B------:R1:W-:Y:S01]  /*23490*/  @P0 STG.E.U8 desc[UR18][R4.64], R55 ;  /* 0x0000003704000986 */ /* 0x0003e2000c101112 */
[----:B------:R-:W-:Y:S01]  /*234a0*/  F2FP.SATFINITE.E5M2.F32.PACK_AB_MERGE_C R57, R57, R56, RZ ;  /* 0x000000383939723e */ /* 0x000fe200048060ff */
[----:B------:R-:W4:Y:S01]  /*234b0*/  LDCU UR6, c[0x0][0x39c] ;  /* 0x00007380ff0677ac */ /* 0x000f220008000800 */
[----:B------:R-:W-:Y:S02]  /*234c0*/  SHF.R.S32.HI R9, RZ, 0x8, R10 ;  /* 0x00000008ff097819 */ /* 0x000fe4000001140a */
[----:B------:R-:W-:Y:S01]  /*234d0*/  PRMT R0, R57, 0x9910, RZ ;  /* 0x0000991039007816 */ /* 0x000fe200000000ff */
[----:B------:R-:W5:Y:S01]  /*234e0*/  LDL.LU R10, [R1+0x970] ;  /* 0x00097000010a7983 */ /* 0x000f620000300800 */
[----:B-1----:R-:W-:-:S04]  /*234f0*/  IADD3 R4, P6, PT, R8, R3, RZ ;  /* 0x0000000308047210 */ /* 0x002fc80007fde0ff */
[C---:B------:R-:W-:Y:S01]  /*23500*/  LEA.HI.X.SX32 R5, R8.reuse, R2, 0x1, P6 ;  /* 0x0000000208057211 */ /* 0x040fe200030f0eff */
[----:B------:R-:W-:Y:S01]  /*23510*/  VIADD R8, R8, UR5 ;  /* 0x0000000508087c36 */ /* 0x000fe20008000000 */
[----:B------:R1:W-:Y:S01]  /*23520*/  @P3 STG.E.U8 desc[UR18][R6.64], R9 ;  /* 0x0000000906003986 */ /* 0x0003e2000c101112 */
[----:B--2---:R-:W-:Y:S01]  /*23530*/  ISETP.LT.AND P0, PT, R16, UR7, !P2 ;  /* 0x0000000710007c0c */ /* 0x004fe2000d701270 */
[----:B------:R-:W2:Y:S02]  /*23540*/  LDCU UR7, c[0x0][0x39c] ;  /* 0x00007380ff0777ac */ /* 0x000ea40008000800 */
[----:B------:R0:W-:Y:S01]  /*23550*/  @P1 STG.E.U8 desc[UR18][R4.64], R57 ;  /* 0x0000003904001986 */ /* 0x0001e2000c101112 */
[----:B-1----:R-:W-:Y:S02]  /*23560*/  IMAD.MOV.U32 R9, RZ, RZ, R0 ;  /* 0x000000ffff097224 */ /* 0x002fe400078e0000 */
[C---:B------:R-:W-:Y:S01]  /*23570*/  VIADD R0, R8.reuse, UR5 ;  /* 0x0000000508007c36 */ /* 0x040fe20008000000 */
[----:B0-----:R-:W-:-:S04]  /*23580*/  IADD3 R4, P1, PT, R8, R3, RZ ;  /* 0x0000000308047210 */ /* 0x001fc80007f3e0ff */
[----:B------:R-:W-:Y:S02]  /*23590*/  LEA.HI.X.SX32 R5, R8, R2, 0x1, P1 ;  /* 0x0000000208057211 */ /* 0x000fe400008f0eff */
[C---:B------:R-:W-:Y:S02]  /*235a0*/  IADD3 R6, P1, PT, R0.reuse, R3, RZ ;  /* 0x0000000300067210 */ /* 0x040fe40007f3e0ff */
[----:B------:R-:W-:Y:S02]  /*235b0*/  SHF.R.S32.HI R9, RZ, 0x8, R9 ;  /* 0x00000008ff097819 */ /* 0x000fe40000011409 */
[----:B------:R-:W-:Y:S02]  /*235c0*/  F2FP.SATFINITE.E5M2.F32.PACK_AB_MERGE_C R59, R59, R58, RZ ;  /* 0x0000003a3b3b723e */ /* 0x000fe400048060ff */
[C---:B------:R-:W-:Y:S01]  /*235d0*/  LEA.HI.X.SX32 R7, R0.reuse, R2, 0x1, P1 ;  /* 0x0000000200077211 */ /* 0x040fe200008f0eff */
[----:B------:R0:W-:Y:S04]  /*235e0*/  @P5 STG.E.U8 desc[UR18][R4.64], R9 ;  /* 0x0000000904005986 */ /* 0x0001e8000c101112 */
[----:B------:R-:W-:Y:S01]  /*235f0*/  @P0 STG.E.U8 desc[UR18][R6.64], R59 ;  /* 0x0000003b06000986 */ /* 0x000fe2000c101112 */
[----:B---3--:R-:W-:Y:S01]  /*23600*/  ISETP.LT.AND P1, PT, R13, UR4, !P2 ;  /* 0x000000040d007c0c */ /* 0x008fe2000d721270 */
[----:B------:R-:W-:-:S02]  /*23610*/  VIADD R8, R0, UR5 ;  /* 0x0000000500087c36 */ /* 0x000fc40008000000 */
[----:B------:R-:W3:Y:S01]  /*23620*/  LDL.LU R13, [R1+0x874] ;  /* 0x00087400010d7983 */ /* 0x000ee20000300800 */
[----:B------:R-:W-:Y:S01]  /*23630*/  ISETP.LT.AND P3, PT, R15, UR9, !P2 ;  /* 0x000000090f007c0c */ /* 0x000fe2000d761270 */
[----:B------:R-:W3:Y:S01]  /*23640*/  LDCU UR4, c[0x0][0x39c] ;  /* 0x00007380ff0477ac */ /* 0x000ee20008000800 */
[----:B----4-:R-:W-:Y:S02]  /*23650*/  ISETP.LT.AND P0, PT, R12, UR6, !P2 ;  /* 0x000000060c007c0c */ /* 0x010fe4000d701270 */
[----:B------:R-:W4:Y:S01]  /*23660*/  LDL.LU R12, [R1+0x870] ;  /* 0x00087000010c7983 */ /* 0x000f220000300800 */
[----:B------:R-:W-:Y:S01]  /*23670*/  PRMT R11, R59, 0x9910, RZ ;  /* 0x000099103b0b7816 */ /* 0x000fe200000000ff */
[----:B------:R-:W4:Y:S01]  /*23680*/  LDCU UR6, c[0x0][0x39c] ;  /* 0x00007380ff0677ac */ /* 0x000f220008000800 */
[CC--:B0-----:R-:W-:Y:S01]  /*23690*/  IADD3 R4, P5, PT, R8.reuse, R3.reuse, RZ ;  /* 0x0000000308047210 */ /* 0x0c1fe20007fbe0ff */
[----:B------:R-:W4:Y:S01]  /*236a0*/  LDL.LU R16, [R1+0x864] ;  /* 0x0008640001107983 */ /* 0x000f220000300800 */
[----:B------:R-:W-:Y:S01]  /*236b0*/  SHF.R.S32.HI R11, RZ, 0x8, R11 ;  /* 0x00000008ff0b7819 */ /* 0x000fe2000001140b */
[----:B------:R-:W0:Y:S01]  /*236c0*/  LDCU UR9, c[0x0][0x39c] ;  /* 0x00007380ff0977ac */ /* 0x000e220008000800 */
[C---:B------:R-:W-:Y:S01]  /*236d0*/  LEA.HI.X.SX32 R5, R8.reuse, R2, 0x1, P5 ;  /* 0x0000000208057211 */ /* 0x040fe200028f0eff */
[----:B------:R-:W-:Y:S01]  /*236e0*/  VIADD R8, R8, UR5 ;  /* 0x0000000508087c36 */ /* 0x000fe20008000000 */
[----:B-----5:R-:W-:Y:S01]  /*236f0*/  ISETP.LT.AND P6, PT, R14, UR10, !P2 ;  /* 0x0000000a0e007c0c */ /* 0x020fe2000d7c1270 */
[----:B------:R-:W0:Y:S01]  /*23700*/  LDL.LU R15, [R1+0x860] ;  /* 0x00086000010f7983 */ /* 0x000e220000300800 */
[----:B------:R-:W-:Y:S01]  /*23710*/  F2FP.SATFINITE.E5M2.F32.PACK_AB_MERGE_C R61, R61, R60, RZ ;  /* 0x0000003c3d3d723e */ /* 0x000fe200048060ff */
[----:B------:R-:W-:Y:S01]  /*23720*/  VIADD R0, R8, UR5 ;  /* 0x0000000508007c36 */ /* 0x000fe20008000000 */
[----:B--2---:R-:W-:Y:S01]  /*23730*/  ISETP.LT.AND P5, PT, R10, UR7, !P2 ;  /* 0x000000070a007c0c */ /* 0x004fe2000d7a1270 */
[----:B------:R1:W-:Y:S01]  /*23740*/  @P3 STG.E.U8 desc[UR18][R4.64], R11 ;  /* 0x0000000b04003986 */ /* 0x0003e2000c101112 */
[----:B------:R-:W-:Y:S01]  /*23750*/  PRMT R9, R61, 0x9910, RZ ;  /* 0x000099103d097816 */ /* 0x000fe200000000ff */
[----:B------:R-:W2:Y:S02]  /*23760*/  LDCU UR7, c[0x0][0x39c] ;  /* 0x00007380ff0777ac */ /* 0x000ea40008000800 */
[----:B------:R-:W5:Y:S01]  /*23770*/  LDL.LU R14, [R1+0x994] ;  /* 0x00099400010e7983 */ /* 0x000f620000300800 */
[----:B------:R-:W-:Y:S01]  /*23780*/  F2FP.SATFINITE.E5M2.F32.PACK_AB_MERGE_C R63, R63, R62, RZ ;  /* 0x0000003e3f3f723e */ /* 0x000fe200048060ff */
[----:B------:R-:W5:Y:S01]  /*23790*/  LDCU UR10, c[0x0][0x39c] ;  /* 0x00007380ff0a77ac */ /* 0x000f620008000800 */
        /* <DEDUP_REMOVED lines=9> */
[-C--:B------:R-:W-:Y:S02]  /*23830*/  LEA.HI.X.SX32 R5, R0, R2.reuse, 0x1, P1 ;  /* 0x0000000200057211 */ /* 0x080fe400008f0eff */
[----:B---3--:R-:W-:Y:S02]  /*23840*/  ISETP.LT.AND P1, PT, R13, UR4, !P2 ;  /* 0x000000040d007c0c */ /* 0x008fe4000d721270 */
[----:B----4-:R-:W-:Y:S01]  /*23850*/  ISETP.LT.AND P3, PT, R12, UR6, !P2 ;  /* 0x000000060c007c0c */ /* 0x010fe2000d761270 */
[----:B------:R-:W3:Y:S01]  /*23860*/  LDL.LU R13, [R1+0x998] ;  /* 0x00099800010d7983 */ /* 0x000ee20000300800 */
[----:B------:R-:W-:Y:S01]  /*23870*/  VIADD R8, R0, UR5 ;  /* 0x0000000500087c36 */ /* 0x000fe20008000000 */
[----:B------:R-:W-:Y:S01]  /*23880*/  PRMT R10, R63, 0x9910, RZ ;  /* 0x000099103f0a7816 */ /* 0x000fe200000000ff */
[----:B------:R-:W3:Y:S01]  /*23890*/  LDCU UR4, c[0x0][0x39c] ;  /* 0x00007380ff0477ac */ /* 0x000ee20008000800 */
[----:B------:R-:W4:Y:S02]  /*238a0*/  LDL.LU R12, [R1+0x9a4] ;  /* 0x0009a400010c7983 */ /* 0x000f240000300800 */
[C---:B--2---:R-:W-:Y:S01]  /*238b0*/  IADD3 R6, P6, PT, R8.reuse, R3, RZ ;  /* 0x0000000308067210 */ /* 0x044fe20007fde0ff */
[----:B------:R-:W4:Y:S03]  /*238c0*/  LDCU UR6, c[0x0][0x39c] ;  /* 0x00007380ff0677ac */ /* 0x000f260008000800 */
[C---:B------:R-:W-:Y:S01]  /*238d0*/  LEA.HI.X.SX32 R7, R8.reuse, R2, 0x1, P6 ;  /* 0x0000000208077211 */ /* 0x040fe200030f0eff */
[----:B------:R-:W-:Y:S01]  /*238e0*/  VIADD R8, R8, UR5 ;  /* 0x0000000508087c36 */ /* 0x000fe20008000000 */
[----:B------:R1:W-:Y:S01]  /*238f0*/  @P0 STG.E.U8 desc[UR18][R4.64], R63 ;  /* 0x0000003f04000986 */ /* 0x0003e2000c101112 */
[----:B------:R-:W-:-:S02]  /*23900*/  F2FP.SATFINITE.E5M2.F32.PACK_AB_MERGE_C R65, R65, R64, RZ ;  /* 0x000000404141723e */ /* 0x000fc400048060ff */
[----:B------:R-:W-:Y:S02]  /*23910*/  SHF.R.S32.HI R9, RZ, 0x8, R10 ;  /* 0x00000008ff097819 */ /* 0x000fe4000001140a */
[----:B------:R-:W-:Y:S01]  /*23920*/  PRMT R0, R65, 0x9910, RZ ;  /* 0x0000991041007816 */ /* 0x000fe200000000ff */
[----:B------:R-:W2:Y:S01]  /*23930*/  LDL.LU R10, [R1+0x9a0] ;  /* 0x0009a000010a7983 */ /* 0x000ea20000300800 */
[----:B-1----:R-:W-:-:S04]  /*23940*/  IADD3 R4, P6, PT, R8, R3, RZ ;  /* 0x0000000308047210 */ /* 0x002fc80007fde0ff */
[C---:B------:R-:W-:Y:S01]  /*23950*/  LEA.HI.X.SX32 R5, R8.reuse, R2, 0x1, P6 ;  /* 0x0000000208057211 */ /* 0x040fe200030f0eff */
[----:B------:R-:W-:Y:S01]  /*23960*/  VIADD R8, R8, UR5 ;  /* 0x0000000508087c36 */ /* 0x000fe20008000000 */
[----:B------:R1:W-:Y:S01]  /*23970*/  @P5 STG.E.U8 desc[UR18][R6.64], R9 ;  /* 0x0000000906005986 */ /* 0x0003e2000c101112 */
[----:B------:R-:W-:Y:S01]  /*23980*/  ISETP.LT.AND P0, PT, R16, UR7, !P2 ;  /* 0x0000000710007c0c */ /* 0x000fe2000d701270 */
        /* <DEDUP_REMOVED lines=9> */
[----:B------:R-:W-:Y:S01]  /*23a20*/  LEA.HI.X.SX32 R7, R0, R2, 0x1, P1 ;  /* 0x0000000200077211 */ /* 0x000fe200008f0eff */
[----:B------:R0:W-:Y:S04]  /*23a30*/  @P3 STG.E.U8 desc[UR18][R4.64], R9 ;  /* 0x0000000904003986 */ /* 0x0001e8000c101112 */
[----:B------:R-:W-:Y:S01]  /*23a40*/  @P0 STG.E.U8 desc[UR18][R6.64], R67 ;  /* 0x0000004306000986 */ /* 0x000fe2000c101112 */
[----:B------:R-:W-:-:S02]  /*23a50*/  ISETP.LT.AND P5, PT, R15, UR9, !P2 ;  /* 0x000000090f007c0c */ /* 0x000fc4000d7a1270 */
[----:B-----5:R-:W-:Y:S01]  /*23a60*/  ISETP.LT.AND P6, PT, R14, UR10, !P2 ;  /* 0x0000000a0e007c0c */ /* 0x020fe2000d7c1270 */
[----:B------:R-:W-:Y:S01]  /*23a70*/  VIADD R8, R0, UR5 ;  /* 0x0000000500087c36 */ /* 0x000fe20008000000 */
[----:B------:R-:W-:Y:S01]  /*23a80*/  PRMT R11, R67, 0x9910, RZ ;  /* 0x00009910430b7816 */ /* 0x000fe200000000ff */
[----:B------:R-:W1:Y:S01]  /*23a90*/  LDCU UR10, c[0x0][0x39c] ;  /* 0x00007380ff0a77ac */ /* 0x000e620008000800 */
[----:B---3--:R-:W-:Y:S01]  /*23aa0*/  ISETP.LT.AND P1, PT, R13, UR4, !P2 ;  /* 0x000000040d007c0c */ /* 0x008fe2000d721270 */
[----:B------:R-:W3:Y:S01]  /*23ab0*/  LDCU UR4, c[0x0][0x39c] ;  /* 0x00007380ff0477ac */ /* 0x000ee20008000800 */
[----:B------:R-:W3:Y:S01]  /*23ac0*/  LDL.LU R13, [R1+0x85c] ;  /* 0x00085c00010d7983 */ /* 0x000ee20000300800 */
[----:B----4-:R-:W-:Y:S01]  /*23ad0*/  ISETP.LT.AND P0, PT, R12, UR6, !P2 ;  /* 0x000000060c007c0c */ /* 0x010fe2000d701270 */
[----:B------:R-:W4:Y:S02]  /*23ae0*/  LDCU UR6, c[0x0][0x39c] ;  /* 0x00007380ff0677ac */ /* 0x000f240008000800 */
[----:B------:R-:W4:Y:S01]  /*23af0*/  LDL.LU R12, [R1+0x858] ;  /* 0x00085800010c7983 */ /* 0x000f220000300800 */
[----:B------:R-:W-:-:S02]  /*23b00*/  F2FP.SATFINITE.E5M2.F32.PACK_AB_MERGE_C R69, R69, R68, RZ ;  /* 0x000000444545723e */ /* 0x000fc400048060ff */
[----:B------:R-:W-:Y:S01]  /*23b10*/  F2FP.SATFINITE.E5M2.F32.PACK_AB_MERGE_C R71, R71, R70, RZ ;  /* 0x000000464747723e */ /* 0x000fe200048060ff */
[----:B------:R-:W5:Y:S01]  /*23b20*/  LDL.LU R16, [R1+0x854] ;  /* 0x0008540001107983 */ /* 0x000f620000300800 */
[----:B------:R-:W1:Y:S03]  /*23b30*/  LDCU UR9, c[0x0][0x39c] ;  /* 0x00007380ff0977ac */ /* 0x000e660008000800 */
[----:B------:R-:W5:Y:S04]  /*23b40*/  LDL.LU R15, [R1+0x850] ;  /* 0x00085000010f7983 */ /* 0x000f680000300800 */
[----:B------:R-:W1:Y:S01]  /*23b50*/  LDL.LU R14, [R1+0x9c4] ;  /* 0x0009c400010e7983 */ /* 0x000e620000300800 */
[----:B0-----:R-:W-:-:S02]  /*23b60*/  IADD3 R4, P3, PT, R8, R3, RZ ;  /* 0x0000000308047210 */ /* 0x001fc40007f7e0ff */
[----:B------:R-:W-:Y:S02]  /*23b70*/  SHF.R.S32.HI R11, RZ, 0x8, R11 ;  /* 0x00000008ff0b7819 */ /* 0x000fe4000001140b */
[C---:B------:R-:W-:Y:S01]  /*23b80*/  LEA.HI.X.SX32 R5, R8.reuse, R2, 0x1, P3 ;  /* 0x0000000208057211 */ /* 0x040fe200018f0eff */
[----:B------:R-:W-:-:S04]  /*23b90*/  VIADD R8, R8, UR5 ;  /* 0x0000000508087c36 */ /* 0x000fc80008000000 */
[----:B------:R0:W-:Y:S01]  /*23ba0*/  @P5 STG.E.U8 desc[UR18][R4.64], R11 ;  /* 0x0000000b04005986 */ /* 0x0001e2000c101112 */
[C---:B------:R-:W-:Y:S01]  /*23bb0*/  VIADD R0, R8.reuse, UR5 ;  /* 0x0000000508007c36 */ /* 0x040fe20008000000 */
[----:B------:R-:W-:Y:S02]  /*23bc0*/  PRMT R9, R69, 0x9910, RZ ;  /* 0x0000991045097816 */ /* 0x000fe400000000ff */
[----:B0-----:R-:W-:-:S04]  /*23bd0*/  IADD3 R4, P5, PT, R8, R3, RZ ;  /* 0x0000000308047210 */ /* 0x001fc80007fbe0ff */
[-C--:B------:R-:W-:Y:S02]  /*23be0*/  LEA.HI.X.SX32 R5, R8, R2.reuse, 0x1, P5 ;  /* 0x0000000208057211 */ /* 0x080fe400028f0eff */
[C---:B------:R-:W-:Y:S02]  /*23bf0*/  IADD3 R6, P5, PT, R0.reuse, R3, RZ ;  /* 0x0000000300067210 */ /* 0x040fe40007fbe0ff */
[----:B------:R-:W-:Y:S02]  /*23c00*/  SHF.R.S32.HI R9, RZ, 0x8, R9 ;  /* 0x00000008ff097819 */ /* 0x000fe40000011409 */
[C---:B------:R-:W-:Y:S01]  /*23c10*/  LEA.HI.X.SX32 R7, R0.reuse, R2, 0x1, P5 ;  /* 0x0000000200077211 */ /* 0x040fe200028f0eff */
[----:B------:R-:W-:Y:S01]  /*23c20*/  VIADD R0, R0, UR5 ;  /* 0x0000000500007c36 */ /* 0x000fe20008000000 */
[----:B------:R0:W-:Y:S01]  /*23c30*/  @P6 STG.E.U8 desc[UR18][R4.64], R69 ;  /* 0x0000004504006986 */ /* 0x0001e2000c101112 */
[----:B--2---:R-:W-:Y:S01]  /*23c40*/  ISETP.LT.AND P3, PT, R10, UR7, !P2 ;  /* 0x000000070a007c0c */ /* 0x004fe2000d761270 */
[----:B------:R-:W5:Y:S02]  /*23c50*/  LDCU UR7, c[0x0][0x39c] ;  /* 0x00007380ff0777ac */ /* 0x000f640008000800 */
[----:B------:R2:W-:Y:S01]  /*23c60*/  @P1 STG.E.U8 desc[UR18][R6.64], R9 ;  /* 0x0000000906001986 */ /* 0x0005e2000c101112 */
[----:B------:R-:W-:-:S02]  /*23c70*/  PRMT R10, R71, 0x9910, RZ ;  /* 0x00009910470a7816 */ /* 0x000fc400000000ff */
[----:B0-----:R-:W-:-:S04]  /*23c80*/  IADD3 R4, P1, PT, R0, R3, RZ ;  /* 0x0000000300047210 */ /* 0x001fc80007f3e0ff */
[C---:B------:R-:W-:Y:S01]  /*23c90*/  LEA.HI.X.SX32 R5, R0.reuse, R2, 0x1, P1 ;  /* 0x0000000200057211 */ /* 0x040fe200008f0eff */
[----:B------:R-:W-:Y:S01]  /*23ca0*/  VIADD R8, R0, UR5 ;  /* 0x0000000500087c36 */ /* 0x000fe20008000000 */
[----:B--2---:R-:W-:-:S04]  /*23cb0*/  SHF.R.S32.HI R9, RZ, 0x8, R10 ;  /* 0x00000008ff097819 */ /* 0x004fc8000001140a */
[----:B------:R-:W-:-:S04]  /*23cc0*/  IADD3 R6, P6, PT, R8, R3, RZ ;  /* 0x0000000308067210 */ /* 0x000fc80007fde0ff */
[C---:B------:R-:W-:Y:S01]  /*23cd0*/  LEA.HI.X.SX32 R7, R8.reuse, R2, 0x1, P6 ;  /* 0x0000000208077211 */ /* 0x040fe200030f0eff */
[----:B------:R-:W-:Y:S01]  /*23ce0*/  VIADD R8, R8, UR5 ;  /* 0x0000000508087c36 */ /* 0x000fe20008000000 */
[----:B------:R0:W-:Y:S04]  /*23cf0*/  @P0 STG.E.U8 desc[UR18][R4.64], R71 ;  /* 0x0000004704000986 */ /* 0x0001e8000c101112 */
[----:B0-----:R-:W-:-:S04]  /*23d00*/  IADD3 R4, P6, PT, R8, R3, RZ ;  /* 0x0000000308047210 */ /* 0x001fc80007fde0ff */
[----:B------:R-:W-:Y:S02]  /*23d10*/  LEA.HI.X.SX32 R5, R8, R2, 0x1, P6 ;  /* 0x0000000208057211 */ /* 0x000fe400030f0eff */
[----:B---3--:R-:W-:Y:S02]  /*23d20*/  ISETP.LT.AND P1, PT, R13, UR4, !P2 ;  /* 0x000000040d007c0c */ /* 0x008fe4000d721270 */
[----:B----4-:R-:W-:Y:S01]  /*23d30*/  ISETP.LT.AND P5, PT, R12, UR6, !P2 ;  /* 0x000000060c007c0c */ /* 0x010fe2000d7a1270 */
[----:B------:R-:W2:Y:S01]  /*23d40*/  LDL.LU R13, [R1+0x9c8] ;  /* 0x0009c800010d7983 */ /* 0x000ea20000300800 */
[----:B------:R-:W-:Y:S01]  /*23d50*/  F2FP.SATFINITE.E5M2.F32.PACK_AB_MERGE_C R73, R73, R72, RZ ;  /* 0x000000484949723e */ /* 0x000fe200048060ff */
[----:B------:R-:W-:Y:S01]  /*23d60*/  VIADD R8, R8, UR5 ;  /* 0x0000000508087c36 */ /* 0x000fe20008000000 */
[----:B------:R-:W0:Y:S01]  /*23d70*/  LDCU UR6, c[0x0][0x39c] ;  /* 0x00007380ff0677ac */ /* 0x000e220008000800 */
[----:B------:R-:W0:Y:S01]  /*23d80*/  LDL.LU R12, [R1+0x9d4] ;  /* 0x0009d400010c7983 */ /* 0x000e220000300800 */
[----:B-----5:R-:W-:-:S02]  /*23d90*/  ISETP.LT.AND P0, PT, R16, UR7, !P2 ;  /* 0x0000000710007c0c */ /* 0x020fc4000d701270 */
[----:B-1----:R-:W-:Y:S01]  /*23da0*/  ISETP.LT.AND P6, PT, R14, UR10, !P2 ;  /* 0x0000000a0e007c0c */ /* 0x002fe2000d7c1270 */
[----:B------:R-:W3:Y:S01]  /*23db0*/  LDL.LU R10, [R1+0x9d0] ;  /* 0x0009d000010a7983 */ /* 0x000ee20000300800 */
[----:B------:R-:W-:Y:S01]  /*23dc0*/  PRMT R0, R73, 0x9910, RZ ;  /* 0x0000991049007816 */ /* 0x000fe200000000ff */
[----:B------:R-:W3:Y:S02]  /*23dd0*/  LDCU UR7, c[0x0][0x39c] ;  /* 0x00007380ff0777ac */ /* 0x000ee40008000800 */
[----:B------:R-:W4:Y:S01]  /*23de0*/  LDL.LU R14, [R1+0x84c] ;  /* 0x00084c00010e7983 */ /* 0x000f220000300800 */
[----:B------:R-:W2:Y:S03]  /*23df0*/  LDCU UR4, c[0x0][0x39c] ;  /* 0x00007380ff0477ac */ /* 0x000ea60008000800 */
[----:B------:R1:W-:Y:S01]  /*23e00*/  @P3 STG.E.U8 desc[UR18][R6.64], R9 ;  /* 0x0000000906003986 */ /* 0x0003e2000c101112 */
[----:B------:R-:W-:Y:S01]  /*23e10*/  F2FP.SATFINITE.E5M2.F32.PACK_AB_MERGE_C R75, R75, R74, RZ ;  /* 0x0000004a4b4b723e */ /* 0x000fe200048060ff */
[----:B------:R-:W5:Y:S02]  /*23e20*/  LDCU UR10, c[0x0][0x39c] ;  /* 0x00007380ff0a77ac */ /* 0x000f640008000800 */
[----:B------:R1:W-:Y:S01]  /*23e30*/  @P1 STG.E.U8 desc[UR18][R4.64], R73 ;  /* 0x0000004904001986 */ /* 0x0003e2000c101112 */
[----:B------:R-:W-:Y:S01]  /*23e40*/  ISETP.LT.AND P3, PT, R15, UR9, !P2 ;  /* 0x000000090f007c0c */ /* 0x000fe2000d761270 */
[----:B------:R-:W0:Y:S01]  /*23e50*/  LDCU UR9, c[0x0][0x39c] ;  /* 0x00007380ff0977ac */ /* 0x000e220008000800 */
[----:B-1----:R-:W-:-:S02]  /*23e60*/  IMAD.MOV.U32 R9, RZ, RZ, R0 ;  /* 0x000000ffff097224 */ /* 0x002fc400078e0000 */
[C---:B------:R-:W-:Y:S01]  /*23e70*/  VIADD R0, R8.reuse, UR5 ;  /* 0x0000000508007c36 */ /* 0x040fe20008000000 */
[CC--:B------:R-:W-:Y:S02]  /*23e80*/  IADD3 R4, P1, PT, R8.reuse, R3.reuse, RZ ;  /* 0x0000000308047210 */ /* 0x0c0fe40007f3e0ff */
[----:B------:R-:W-:Y:S02]  /*23e90*/  SHF.R.S32.HI R9, RZ, 0x8, R9 ;  /* 0x00000008ff097819 */ /* 0x000fe40000011409 */
[-C--:B------:R-:W-:Y:S01]  /*23ea0*/  LEA.HI.X.SX32 R5, R8, R2.reuse, 0x1, P1 ;  /* 0x0000000208057211 */ /* 0x080fe200008f0eff */
[C---:B------:R-:W-:Y:S01]  /*23eb0*/  VIADD R8, R0.reuse, UR5 ;  /* 0x0000000500087c36 */ /* 0x040fe20008000000 */
[C---:B------:R-:W-:Y:S02]  /*23ec0*/  IADD3 R6, P1, PT, R0.reuse, R3, RZ ;  /* 0x0000000300067210 */ /* 0x040fe40007f3e0ff */
[----:B------:R-:W-:Y:S01]  /*23ed0*/  PRMT R11, R75, 0x9910, RZ ;  /* 0x000099104b0b7816 */ /* 0x000fe200000000ff */
[----:B------:R1:W-:Y:S01]  /*23ee0*/  @P5 STG.E.U8 desc[UR18][R4.64], R9 ;  /* 0x0000000904005986 */ /* 0x0003e2000c101112 */
[----:B------:R-:W-:Y:S01]  /*23ef0*/  LEA.HI.X.SX32 R7, R0, R2, 0x1, P1 ;  /* 0x0000000200077211 */ /* 0x000fe200008f0eff */
[----:B------:R-:W-:Y:S01]  /*23f00*/  VIADD R0, R8, UR5 ;  /* 0x0000000508007c36 */ /* 0x000fe20008000000 */
[----:B------:R-:W-:-:S03]  /*23f10*/  SHF.R.S32.HI R11, RZ, 0x8, R11 ;  /* 0x00000008ff0b7819 */ /* 0x000fc6000001140b */
[----:B------:R0:W-:Y:S01]  /*23f20*/  @P0 STG.E.U8 desc[UR18][R6.64], R75 ;  /* 0x0000004b06000986 */ /* 0x0001e2000c101112 */
[----:B-1----:R-:W-:-:S04]  /*23f30*/  IADD3 R4, P5, PT, R8, R3, RZ ;  /* 0x0000000308047210 */ /* 0x002fc80007fbe0ff */
[----:B------:R-:W-:Y:S02]  /*23f40*/  LEA.HI.X.SX32 R5, R8, R2, 0x1, P5 ;  /* 0x0000000208057211 */ /* 0x000fe400028f0eff */
[----:B------:R-:W-:-:S03]  /*23f50*/  F2FP.SATFINITE.E5M2.F32.PACK_AB_MERGE_C R77, R77, R76, RZ ;  /* 0x0000004c4d4d723e */ /* 0x000fc600048060ff */
[----:B------:R1:W-:Y:S01]  /*23f60*/  @P3 STG.E.U8 desc[UR18][R4.64], R11 ;  /* 0x0000000b04003986 */ /* 0x0003e2000c101112 */
[----:B------:R-:W-:-:S04]  /*23f70*/  IADD3 R8, P3, PT, R0, R3, RZ ;  /* 0x0000000300087210 */ /* 0x000fc80007f7e0ff */
[----:B------:R-:W-:-:S05]  /*23f80*/  LEA.HI.X.SX32 R9, R0, R2, 0x1, P3 ;  /* 0x0000000200097211 */ /* 0x000fca00018f0eff */
[----:B------:R0:W-:Y:S01]  /*23f90*/  @P6 STG.E.U8 desc[UR18][R8.64], R77 ;  /* 0x0000004d08006986 */ /* 0x0001e2000c101112 */
[----:B--2---:R-:W-:Y:S01]  /*23fa0*/  ISETP.LT.AND P1, PT, R13, UR4, !P2 ;  /* 0x000000040d007c0c */ /* 0x004fe2000d721270 */
[----:B------:R-:W4:Y:S01]  /*23fb0*/  LDCU UR4, c[0x0][0x39c] ;  /* 0x00007380ff0477ac */ /* 0x000f220008000800 */
[----:B0-----:R-:W-:Y:S01]  /*23fc0*/  ISETP.LT.AND P0, PT, R12, UR6, !P2 ;  /* 0x000000060c007c0c */ /* 0x001fe2000d701270 */
[----:B------:R-:W0:Y:S01]  /*23fd0*/  LDCU UR6, c[0x0][0x39c] ;  /* 0x00007380ff0677ac */ /* 0x000e220008000800 */
[----:B------:R-:W0:Y:S01]  /*23fe0*/  LDL.LU R12, [R1+0x848] ;  /* 0x00084800010c7983 */ /* 0x000e220000300800 */
[----:B---3--:R-:W-:Y:S01]  /*23ff0*/  ISETP.LT.AND P5, PT, R10, UR7, !P2 ;  /* 0x000000070a007c0c */ /* 0x008fe2000d7a1270 */
[----:B------:R-:W-:Y:S01]  /*24000*/  VIADD R10, R0, UR5 ;  /* 0x00000005000a7c36 */ /* 0x000fe20008000000 */
[----:B------:R-:W-:Y:S01]  /*24010*/  PRMT R13, R77, 0x9910, RZ ;  /* 0x000099104d0d7816 */ /* 0x000fe200000000ff */
[----:B------:R-:W2:Y:S01]  /*24020*/  LDL.LU R17, [R1+0x844] ;  /* 0x0008440001117983 */ /* 0x000ea20000300800 */
[----:B------:R-:W-:Y:S01]  /*24030*/  F2FP.SATFINITE.E5M2.F32.PACK_AB_MERGE_C R79, R79, R78, RZ ;  /* 0x0000004e4f4f723e */ /* 0x000fe200048060ff */
[----:B------:R-:W2:Y:S01]  /*24040*/  LDCU UR7, c[0x0][0x39c] ;  /* 0x00007380ff0777ac */ /* 0x000ea20008000800 */
[----:B------:R-:W-:Y:S01]  /*24050*/  IADD3 R6, P3, PT, R10, R3, RZ ;  /* 0x000000030a067210 */ /* 0x000fe20007f7e0ff */
[----:B------:R-:W3:Y:S01]  /*24060*/  LDL.LU R16, [R1+0x840] ;  /* 0x0008400001107983 */ /* 0x000ee20000300800 */
[----:B------:R-:W-:-:S02]  /*24070*/  SHF.R.S32.HI R13, RZ, 0x8, R13 ;  /* 0x00000008ff0d7819 */ /* 0x000fc4000001140d */
[C---:B------:R-:W-:Y:S01]  /*24080*/  LEA.HI.X.SX32 R7, R10.reuse, R2, 0x1, P3 ;  /* 0x000000020a077211 */ /* 0x040fe200018f0eff */
[----:B------:R-:W-:Y:S01]  /*24090*/  VIADD R10, R10, UR5 ;  /* 0x000000050a0a7c36 */ /* 0x000fe20008000000 */
[----:B------:R-:W5:Y:S04]  /*240a0*/  LDL.LU R15, [R1+0x9cc] ;  /* 0x0009cc00010f7983 */ /* 0x000f680000300800 */
[----:B------:R4:W-:Y:S01]  /*240b0*/  @P1 STG.E.U8 desc[UR18][R6.64], R13 ;  /* 0x0000000d06001986 */ /* 0x0009e2000c101112 */
[----:B-1----:R-:W-:-:S04]  /*240c0*/  IADD3 R4, P1, PT, R10, R3, RZ ;  /* 0x000000030a047210 */ /* 0x002fc80007f3e0ff */
[----:B------:R-:W-:Y:S02]  /*240d0*/  LEA.HI.X.SX32 R5, R10, R2, 0x1, P1 ;  /* 0x000000020a057211 */ /* 0x000fe400008f0eff */
[----:B----4-:R-:W-:Y:S01]  /*240e0*/  ISETP.LT.AND P1, PT, R14, UR4, !P2 ;  /* 0x000000040e007c0c */ /* 0x010fe2000d721270 */
[----:B------:R-:W-:Y:S01]  /*240f0*/  VIADD R0, R10, UR5 ;  /* 0x000000050a007c36 */ /* 0x000fe20008000000 */
[----:B------:R-:W4:Y:S01]  /*24100*/  LDL.LU R14, [R1+0x9c0] ;  /* 0x0009c000010e7983 */ /* 0x000f220000300800 */
[----:B------:R-:W-:Y:S01]  /*24110*/  PRMT R11, R79, 0x9910, RZ ;  /* 0x000099104f0b7816 */ /* 0x000fe200000000ff */
[----:B------:R-:W4:Y:S02]  /*24120*/  LDCU UR4, c[0x0][0x39c] ;  /* 0x00007380ff0477ac */ /* 0x000f240008000800 */
[----:B------:R-:W-:-:S04]  /*24130*/  IADD3 R8, P6, PT, R0, R3, RZ ;  /* 0x0000000300087210 */ /* 0x000fc80007fde0ff */
[C---:B------:R-:W-:Y:S01]  /*24140*/  LEA.HI.X.SX32 R9, R0.reuse, R2, 0x1, P6 ;  /* 0x0000000200097211 */ /* 0x040fe200030f0eff */
[----:B------:R-:W-:Y:S01]  /*24150*/  VIADD R0, R0, UR5 ;  /* 0x0000000500007c36 */ /* 0x000fe20008000000 */
[----:B------:R-:W-:-:S04]  /*24160*/  SHF.R.S32.HI R11, RZ, 0x8, R11 ;  /* 0x00000008ff0b7819 */ /* 0x000fc8000001140b */
[C---:B------:R-:W-:Y:S02]  /*24170*/  IADD3 R6, P6, PT, R0.reuse, R3, RZ ;  /* 0x0000000300067210 */ /* 0x040fe40007fde0ff */
[----:B------:R-:W-:Y:S02]  /*24180*/  F2FP.SATFINITE.E5M2.F32.PACK_AB_MERGE_C R81, R81, R80, RZ ;  /* 0x000000505151723e */ /* 0x000fe400048060ff */
[C---:B------:R-:W-:Y:S01]  /*24190*/  LEA.HI.X.SX32 R7, R0.reuse, R2, 0x1, P6 ;  /* 0x0000000200077211 */ /* 0x040fe200030f0eff */
[----:B------:R-:W-:Y:S01]  /*241a0*/  VIADD R0, R0, UR5 ;  /* 0x0000000500007c36 */ /* 0x000fe20008000000 */
[----:B------:R1:W-:Y:S04]  /*241b0*/  @P0 STG.E.U8 desc[UR18][R4.64], R79 ;  /* 0x0000004f04000986 */ /* 0x0003e8000c101112 */
[----:B------:R1:W-:Y:S04]  /*241c0*/  @P5 STG.E.U8 desc[UR18][R8.64], R11 ;  /* 0x0000000b08005986 */ /* 0x0003e8000c101112 */
[----:B------:R0:W-:Y:S01]  /*241d0*/  @P1 STG.E.U8 desc[UR18][R6.64], R81 ;  /* 0x0000005106001986 */ /* 0x0001e2000c101112 */
[----:B-1----:R-:W-:-:S02]  /*241e0*/  PRMT R5, R81, 0x9910, RZ ;  /* 0x0000991051057816 */ /* 0x002fc400000000ff */
[CC--:B------:R-:W-:Y:S01]  /*241f0*/  IADD3 R4, P1, PT, R0.reuse, R3.reuse, RZ ;  /* 0x0000000300047210 */ /* 0x0c0fe20007f3e0ff */
[C---:B------:R-:W-:Y:S02]  /*24200*/  VIADD R9, R0.reuse, UR5 ;  /* 0x0000000500097c36 */ /* 0x040fe40008000000 */
[----:B------:R-:W-:Y:S01]  /*24210*/  IMAD.MOV.U32 R11, RZ, RZ, R5 ;  /* 0x000000ffff0b7224 */ /* 0x000fe200078e0005 */
[----:B------:R-:W-:Y:S02]  /*24220*/  LEA.HI.X.SX32 R5, R0, R2, 0x1, P1 ;  /* 0x0000000200057211 */ /* 0x000fe400008f0eff */
[C---:B------:R-:W-:Y:S01]  /*24230*/  IADD3 R8, P1, PT, R9.reuse, R3, RZ ;  /* 0x0000000309087210 */ /* 0x040fe20007f3e0ff */
[----:B------:R-:W-:-:S03]  /*24240*/  VIADD R0, R9, UR5 ;  /* 0x0000000509007c36 */ /* 0x000fc60008000000 */
[----:B------:R-:W-:Y:S02]  /*24250*/  LEA.HI.X.SX32 R9, R9, R2, 0x1, P1 ;  /* 0x0000000209097211 */ /* 0x000fe400008f0eff */
[----:B0-----:R-:W-:Y:S01]  /*24260*/  ISETP.LT.AND P3, PT, R12, UR6, !P2 ;  /* 0x000000060c007c0c */ /* 0x001fe2000d761270 */
[----:B------:R-:W0:Y:S01]  /*24270*/  LDCU UR6, c[0x0][0x39c] ;  /* 0x00007380ff0677ac */ /* 0x000e220008000800 */
[----:B------:R-:W0:Y:S04]  /*24280*/  LDL.LU R12, [R1+0x9bc] ;  /* 0x0009bc00010c7983 */ /* 0x000e280000300800 */
[----:B------:R-:W3:Y:S01]  /*24290*/  LDL.LU R10, [R1+0x9b8] ;  /* 0x0009b800010a7983 */ /* 0x000ee20000300800 */
[----:B-----5:R-:W-:Y:S01]  /*242a0*/  ISETP.LT.AND P6, PT, R15, UR10, !P2 ;  /* 0x0000000a0f007c0c */ /* 0x020fe2000d7c1270 */
[----:B------:R-:W1:Y:S02]  /*242b0*/  LDCU UR10, c[0x0][0x39c] ;  /* 0x00007380ff0a77ac */ /* 0x000e640008000800 */
[----:B------:R-:W5:Y:S01]  /*242c0*/  LDL.LU R15, [R1+0x83c] ;  /* 0x00083c00010f7983 */ /* 0x000f620000300800 */
[----:B----4-:R-:W-:Y:S01]  /*242d0*/  ISETP.LT.AND P1, PT, R14, UR4, !P2 ;  /* 0x000000040e007c0c */ /* 0x010fe2000d721270 */
[----:B------:R-:W5:Y:S02]  /*242e0*/  LDCU UR4, c[0x0][0x39c] ;  /* 0x00007380ff0477ac */ /* 0x000f640008000800 */
[----:B------:R-:W4:Y:S01]  /*242f0*/  LDL.LU R14, [R1+0x838] ;  /* 0x00083800010e7983 */ /* 0x000f220000300800 */
[----:B--2---:R-:W-:Y:S01]  /*24300*/  ISETP.LT.AND P0, PT, R17, UR7, !P2 ;  /* 0x0000000711007c0c */ /* 0x004fe2000d701270 */
[----:B------:R-:W2:Y:S01]  /*24310*/  LDCU UR7, c[0x0][0x39c] ;  /* 0x00007380ff0777ac */ /* 0x000ea20008000800 */
[----:B------:R-:W-:Y:S01]  /*24320*/  SHF.R.S32.HI R11, RZ, 0x8, R11 ;  /* 0x00000008ff0b7819 */ /* 0x000fe2000001140b */
[----:B------:R-:W4:Y:S01]  /*24330*/  LDL.LU R18, [R1+0x834] ;  /* 0x0008340001127983 */ /* 0x000f220000300800 */
[----:B---3--:R-:W-:Y:S01]  /*24340*/  ISETP.LT.AND P5, PT, R16, UR9, !P2 ;  /* 0x0000000910007c0c */ /* 0x008fe2000d7a1270 */
[----:B------:R-:W3:Y:S01]  /*24350*/  LDCU UR9, c[0x0][0x39c] ;  /* 0x00007380ff0977ac */ /* 0x000ee20008000800 */
[----:B------:R-:W-:Y:S01]  /*24360*/  F2FP.SATFINITE.E5M2.F32.PACK_AB_MERGE_C R83, R83, R82, RZ ;  /* 0x000000525353723e */ /* 0x000fe200048060ff */
[----:B------:R1:W-:Y:S01]  /*24370*/  @P3 STG.E.U8 desc[UR18][R4.64], R11 ;  /* 0x0000000b04003986 */ /* 0x0003e2000c101112 */
[----:B------:R-:W-:-:S02]  /*24380*/  IADD3 R6, P3, PT, R0, R3, RZ ;  /* 0x0000000300067210 */ /* 0x000fc40007f7e0ff */
[----:B------:R-:W-:Y:S01]  /*24390*/  PRMT R13, R83, 0x9910, RZ ;  /* 0x00009910530d7816 */ /* 0x000fe200000000ff */
[----:B------:R-:W3:Y:S01]  /*243a0*/  LDL.LU R17, [R1+0x830] ;  /* 0x0008300001117983 */ /* 0x000ee20000300800 */
[C---:B------:R-:W-:Y:S01]  /*243b0*/  LEA.HI.X.SX32 R7, R0.reuse, R2, 0x1, P3 ;  /* 0x0000000200077211 */ /* 0x040fe200018f0eff */
[----:B------:R-:W-:Y:S01]  /*243c0*/  VIADD R0, R0, UR5 ;  /* 0x0000000500007c36 */ /* 0x000fe20008000000 */
[----:B------:R-:W-:Y:S01]  /*243d0*/  SHF.R.S32.HI R13, RZ, 0x8, R13 ;  /* 0x00000008ff0d7819 */ /* 0x000fe2000001140d */
[----:B------:R0:W-:Y:S01]  /*243e0*/  @P0 STG.E.U8 desc[UR18][R8.64], R83 ;  /* 0x0000005308000986 */ /* 0x0001e2000c101112 */
[----:B------:R-:W-:-:S03]  /*243f0*/  F2FP.SATFINITE.E5M2.F32.PACK_AB_MERGE_C R85, R85, R84, RZ ;  /* 0x000000545555723e */ /* 0x000fc600048060ff */
[----:B------:R0:W-:Y:S01]  /*24400*/  @P5 STG.E.U8 desc[UR18][R6.64], R13 ;  /* 0x0000000d06005986 */ /* 0x0001e2000c101112 */
[C---:B-1----:R-:W-:Y:S02]  /*24410*/  IADD3 R4, P5, PT, R0.reuse, R3, RZ ;  /* 0x0000000300047210 */ /* 0x042fe40007fbe0ff */
[----:B------:R-:W-:Y:S01]  /*24420*/  PRMT R11, R85, 0x9910, RZ ;  /* 0x00009910550b7816 */ /* 0x000fe200000000ff */
[----:B------:R-:W3:Y:S01]  /*24430*/  LDL.LU R16, [R1+0x9b4] ;  /* 0x0009b40001107983 */ /* 0x000ee20000300800 */
[----:B------:R-:W-:Y:S02]  /*24440*/  LEA.HI.X.SX32 R5, R0, R2, 0x1, P5 ;  /* 0x0000000200057211 */ /* 0x000fe400028f0eff */
[----:B------:R-:W-:-:S03]  /*24450*/  SHF.R.S32.HI R11, RZ, 0x8, R11 ;  /* 0x00000008ff0b7819 */ /* 0x000fc6000001140b */
[----:B------:R1:W-:Y:S01]  /*24460*/  @P6 STG.E.U8 desc[UR18][R4.64], R85 ;  /* 0x0000005504006986 */ /* 0x0003e2000c101112 */
[----:B0-----:R-:W-:Y:S01]  /*24470*/  ISETP.LT.AND P0, PT, R12, UR6, !P2 ;  /* 0x000000060c007c0c */ /* 0x001fe2000d701270 */
[----:B------:R-:W4:Y:S01]  /*24480*/  LDCU UR6, c[0x0][0x39c] ;  /* 0x00007380ff0677ac */ /* 0x000f220008000800 */
[----:B--2---:R-:W-:Y:S01]  /*24490*/  ISETP.LT.AND P3, PT, R10, UR7, !P2 ;  /* 0x000000070a007c0c */ /* 0x004fe2000d761270 */
[----:B------:R-:W-:Y:S01]  /*244a0*/  VIADD R10, R0, UR5 ;  /* 0x00000005000a7c36 */ /* 0x000fe20008000000 */
[----:B------:R-:W0:Y:S04]  /*244b0*/  LDCU UR7, c[0x0][0x39c] ;  /* 0x00007380ff0777ac */ /* 0x000e280008000800 */
[----:B------:R-:W-:-:S04]  /*244c0*/  IADD3 R8, P5, PT, R10, R3, RZ ;  /* 0x000000030a087210 */ /* 0x000fc80007fbe0ff */
[C---:B------:R-:W-:Y:S01]  /*244d0*/  LEA.HI.X.SX32 R9, R10.reuse, R2, 0x1, P5 ;  /* 0x000000020a097211 */ /* 0x040fe200028f0eff */
[----:B------:R-:W-:-:S04]  /*244e0*/  VIADD R10, R10, UR5 ;  /* 0x000000050a0a7c36 */ /* 0x000fc80008000000 */
[----:B------:R2:W-:Y:S01]  /*244f0*/  @P1 STG.E.U8 desc[UR18][R8.64], R11 ;  /* 0x0000000b08001986 */ /* 0x0005e2000c101112 */
[----:B------:R-:W-:-:S04]  /*24500*/  IADD3 R6, P1, PT, R10, R3, RZ ;  /* 0x000000030a067210 */ /* 0x000fc80007f3e0ff */
[----:B------:R-:W-:Y:S02]  /*24510*/  LEA.HI.X.SX32 R7, R10, R2, 0x1, P1 ;  /* 0x000000020a077211 */ /* 0x000fe400008f0eff */
[----:B-----5:R-:W-:Y:S02]  /*24520*/  ISETP.LT.AND P1, PT, R15, UR4, !P2 ;  /* 0x000000040f007c0c */ /* 0x020fe4000d721270 */
[----:B----4-:R-:W-:Y:S01]  /*24530*/  ISETP.LT.AND P5, PT, R14, UR6, !P2 ;  /* 0x000000060e007c0c */ /* 0x010fe2000d7a1270 */
[----:B------:R-:W4:Y:S01]  /*24540*/  LDL.LU R15, [R1+0x9b0] ;  /* 0x0009b000010f7983 */ /* 0x000f220000300800 */
[----:B------:R-:W-:Y:S01]  /*24550*/  VIADD R0, R10, UR5 ;  /* 0x000000050a007c36 */ /* 0x000fe20008000000 */
[----:B------:R-:W-:Y:S01]  /*24560*/  F2FP.SATFINITE.E5M2.F32.PACK_AB_MERGE_C R87, R87, R86, RZ ;  /* 0x000000565757723e */ /* 0x000fe200048060ff */
[----:B------:R-:W4:Y:S01]  /*24570*/  LDCU UR4, c[0x0][0x39c] ;  /* 0x00007380ff0477ac */ /* 0x000f220008000800 */
[----:B------:R-:W5:Y:S02]  /*24580*/  LDL.LU R14, [R1+0x9ac] ;  /* 0x0009ac00010e7983 */ /* 0x000f640000300800 */
[C---:B-1----:R-:W-:Y:S01]  /*24590*/  IADD3 R4, P6, PT, R0.reuse, R3, RZ ;  /* 0x0000000300047210 */ /* 0x042fe20007fde0ff */
[----:B------:R-:W5:Y:S01]  /*245a0*/  LDCU UR6, c[0x0][0x39c] ;  /* 0x00007380ff0677ac */ /* 0x000f620008000800 */
[----:B------:R-:W-:Y:S01]  /*245b0*/  PRMT R12, R87, 0x9910, RZ ;  /* 0x00009910570c7816 */ /* 0x000fe200000000ff */
[----:B------:R-:W3:Y:S01]  /*245c0*/  LDL.LU R10, [R1+0x9a8] ;  /* 0x0009a800010a7983 */ /* 0x000ee20000300800 */
[C---:B------:R-:W-:Y:S01]  /*245d0*/  LEA.HI.X.SX32 R5, R0.reuse, R2, 0x1, P6 ;  /* 0x0000000200057211 */ /* 0x040fe200030f0eff */
[----:B------:R-:W-:Y:S01]  /*245e0*/  VIADD R0, R0, UR5 ;  /* 0x0000000500007c36 */ /* 0x000fe20008000000 */
[----:B--2---:R-:W-:-:S04]  /*245f0*/  SHF.R.S32.HI R11, RZ, 0x8, R12 ;  /* 0x00000008ff0b7819 */ /* 0x004fc8000001140c */
[CC--:B------:R-:W-:Y:S02]  /*24600*/  IADD3 R8, P6, PT, R0.reuse, R3.reuse, RZ ;  /* 0x0000000300087210 */ /* 0x0c0fe40007fde0ff */
[----:B------:R-:W-:Y:S02]  /*24610*/  F2FP.SATFINITE.E5M2.F32.PACK_AB_MERGE_C R89, R89, R88, RZ ;  /* 0x000000585959723e */ /* 0x000fe400048060ff */
[C---:B------:R-:W-:Y:S01]  /*24620*/  LEA.HI.X.SX32 R9, R0.reuse, R2, 0x1, P6 ;  /* 0x0000000200097211 */ /* 0x040fe200030f0eff */
[----:B------:R-:W-:Y:S01]  /*24630*/  VIADD R0, R0, UR5 ;  /* 0x0000000500007c36 */ /* 0x000fe20008000000 */
[----:B------:R1:W-:Y:S01]  /*24640*/  @P0 STG.E.U8 desc[UR18][R6.64], R87 ;  /* 0x0000005706000986 */ /* 0x0003e2000c101112 */
[----:B0-----:R-:W-:Y:S01]  /*24650*/  ISETP.LT.AND P0, PT, R18, UR7, !P2 ;  /* 0x0000000712007c0c */ /* 0x001fe2000d701270 */
[----:B------:R-:W0:Y:S02]  /*24660*/  LDCU UR7, c[0x0][0x39c] ;  /* 0x00007380ff0777ac */ /* 0x000e240008000800 */
[----:B------:R2:W-:Y:S04]  /*24670*/  @P3 STG.E.U8 desc[UR18][R4.64], R11 ;  /* 0x0000000b04003986 */ /* 0x0005e8000c101112 */
[----:B------:R0:W-:Y:S01]  /*24680*/  @P1 STG.E.U8 desc[UR18][R8.64], R89 ;  /* 0x0000005908001986 */ /* 0x0001e2000c101112 */
[----:B-1----:R-:W-:Y:S01]  /*24690*/  PRMT R6, R89, 0x9910, RZ ;  /* 0x0000991059067816 */ /* 0x002fe200000000ff */
[C---:B------:R-:W-:Y:S01]  /*246a0*/  VIADD R7, R0.reuse, UR5 ;  /* 0x0000000500077c36 */ /* 0x040fe20008000000 */
[----:B--2---:R-:W-:-:S03]  /*246b0*/  IADD3 R4, P1, PT, R0, R3, RZ ;  /* 0x0000000300047210 */ /* 0x004fc60007f3e0ff */
[----:B------:R-:W-:Y:S01]  /*246c0*/  IMAD.MOV.U32 R11, RZ, RZ, R6 ;  /* 0x000000ffff0b7224 */ /* 0x000fe200078e0006 */
[----:B------:R-:W-:Y:S02]  /*246d0*/  LEA.HI.X.SX32 R5, R0, R2, 0x1, P1 ;  /* 0x0000000200057211 */ /* 0x000fe400008f0eff */
[C---:B------:R-:W-:Y:S01]  /*246e0*/  IADD3 R6, P1, PT, R7.reuse, R3, RZ ;  /* 0x0000000307067210 */ /* 0x040fe20007f3e0ff */
[----:B------:R-:W-:Y:S01]  /*246f0*/  VIADD R0, R7, UR5 ;  /* 0x0000000507007c36 */ /* 0x000fe20008000000 */
[----:B------:R-:W-:Y:S02]  /*24700*/  SHF.R.S32.HI R11, RZ, 0x8, R11 ;  /* 0x00000008ff0b7819 */ /* 0x000fe4000001140b */
[----:B------:R-:W-:Y:S02]  /*24710*/  F2FP.SATFINITE.E5M2.F32.PACK_AB_MERGE_C R91, R91, R90, RZ ;  /* 0x0000005a5b5b723e */ /* 0x000fe400048060ff */
[----:B------:R-:W-:Y:S01]  /*24720*/  LEA.HI.X.SX32 R7, R7, R2, 0x1, P1 ;  /* 0x0000000207077211 */ /* 0x000fe200008f0eff */
[----:B------:R1:W-:Y:S04]  /*24730*/  @P5 STG.E.U8 desc[UR18][R4.64], R11 ;  /* 0x0000000b04005986 */ /* 0x0003e8000c101112 */
[----:B------:R2:W-:Y:S01]  /*24740*/  @P0 STG.E.U8 desc[UR18][R6.64], R91 ;  /* 0x0000005b06000986 */ /* 0x0005e2000c101112 */
[----:B----4-:R-:W-:Y:S01]  /*24750*/  ISETP.LT.AND P1, PT, R15, UR4, !P2 ;  /* 0x000000040f007c0c */ /* 0x010fe2000d721270 */
[----:B------:R-:W4:Y:S02]  /*24760*/  LDCU UR4, c[0x0][0x39c] ;  /* 0x00007380ff0477ac */ /* 0x000f240008000800 */
[----:B------:R-:W4:Y:S01]  /*24770*/  LDL.LU R15, [R1+0x82c] ;  /* 0x00082c00010f7983 */ /* 0x000f220000300800 */
[----:B-----5:R-:W-:Y:S01]  /*24780*/  ISETP.LT.AND P0, PT, R14, UR6, !P2 ;  /* 0x000000060e007c0c */ /* 0x020fe2000d701270 */
[----:B------:R-:W5:Y:S02]  /*24790*/  LDCU UR6, c[0x0][0x39c] ;  /* 0x00007380ff0677ac */ /* 0x000f640008000800 */
[----:B------:R-:W5:Y:S01]  /*247a0*/  LDL.LU R14, [R1+0x828] ;  /* 0x00082800010e7983 */ /* 0x000f620000300800 */
[----:B---3--:R-:W-:-:S02]  /*247b0*/  ISETP.LT.AND P3, PT, R17, UR9, !P2 ;  /* 0x0000000911007c0c */ /* 0x008fc4000d761270 */
[----:B------:R-:W-:Y:S01]  /*247c0*/  PRMT R13, R91, 0x9910, RZ ;  /* 0x000099105b0d7816 */ /* 0x000fe200000000ff */
[----:B------:R-:W3:Y:S01]  /*247d0*/  LDL.LU R18, [R1+0x824] ;  /* 0x0008240001127983 */ /* 0x000ee20000300800 */
[CC--:B0-----:R-:W-:Y:S01]  /*247e0*/  IADD3 R8, P5, PT, R0.reuse, R3.reuse, RZ ;  /* 0x0000000300087210 */ /* 0x0c1fe20007fbe0ff */
[----:B------:R-:W0:Y:S01]  /*247f0*/  LDCU UR9, c[0x0][0x39c] ;  /* 0x00007380ff0977ac */ /* 0x000e220008000800 */
[----:B------:R-:W-:Y:S01]  /*24800*/  SHF.R.S32.HI R13, RZ, 0x8, R13 ;  /* 0x00000008ff0d7819 */ /* 0x000fe2000001140d */
[----:B------:R-:W0:Y:S01]  /*24810*/  LDL.LU R17, [R1+0x820] ;  /* 0x0008200001117983 */ /* 0x000e220000300800 */
[C---:B------:R-:W-:Y:S01]  /*24820*/  LEA.HI.X.SX32 R9, R0.reuse, R2, 0x1, P5 ;  /* 0x0000000200097211 */ /* 0x040fe200028f0eff */
[----:B------:R-:W-:Y:S01]  /*24830*/  VIADD R0, R0, UR5 ;  /* 0x0000000500007c36 */ /* 0x000fe20008000000 */
[----:B------:R-:W-:Y:S01]  /*24840*/  ISETP.LT.AND P5, PT, R10, UR7, !P2 ;  /* 0x000000070a007c0c */ /* 0x000fe2000d7a1270 */
[----:B------:R-:W3:Y:S01]  /*24850*/  LDCU UR7, c[0x0][0x39c] ;  /* 0x00007380ff0777ac */ /* 0x000ee20008000800 */
[----:B------:R-:W-:Y:S01]  /*24860*/  ISETP.LT.AND P6, PT, R16, UR10, !P2 ;  /* 0x0000000a10007c0c */ /* 0x000fe2000d7c1270 */
[----:B------:R2:W-:Y:S01]  /*24870*/  @P3 STG.E.U8 desc[UR18][R8.64], R13 ;  /* 0x0000000d08003986 */ /* 0x0005e2000c101112 */
[C---:B-1----:R-:W-:Y:S01]  /*24880*/  IADD3 R4, P3, PT, R0.reuse, R3, RZ ;  /* 0x0000000300047210 */ /* 0x042fe20007f7e0ff */
[C---:B------:R-:W-:Y:S01]  /*24890*/  VIADD R10, R0.reuse, UR5 ;  /* 0x00000005000a7c36 */ /* 0x040fe20008000000 */
[----:B------:R-:W-:Y:S01]  /*248a0*/  F2FP.SATFINITE.E5M2.F32.PACK_AB_MERGE_C R93, R93, R92, RZ ;  /* 0x0000005c5d5d723e */ /* 0x000fe200048060ff */
[----:B------:R-:W3:Y:S01]  /*248b0*/  LDL.LU R16, [R1+0x99c] ;  /* 0x00099c0001107983 */ /* 0x000ee20000300800 */
[----:B------:R-:W-:Y:S01]  /*248c0*/  LEA.HI.X.SX32 R5, R0, R2, 0x1, P3 ;  /* 0x0000000200057211 */ /* 0x000fe200018f0eff */
[----:B------:R-:W1:Y:S01]  /*248d0*/  LDCU UR10, c[0x0][0x39c] ;  /* 0x00007380ff0a77ac */ /* 0x000e620008000800 */
[----:B------:R-:W-:-:S02]  /*248e0*/  PRMT R11, R93, 0x9910, RZ ;  /* 0x000099105d0b7816 */ /* 0x000fc400000000ff */
[CC--:B--2---:R-:W-:Y:S02]  /*248f0*/  IADD3 R6, P3, PT, R10.reuse, R3.reuse, RZ ;  /* 0x000000030a067210 */ /* 0x0c4fe40007f7e0ff */
[----:B------:R-:W-:Y:S02]  /*24900*/  SHF.R.S32.HI R11, RZ, 0x8, R11 ;  /* 0x00000008ff0b7819 */ /* 0x000fe4000001140b */
[C---:B------:R-:W-:Y:S01]  /*24910*/  LEA.HI.X.SX32 R7, R10.reuse, R2, 0x1, P3 ;  /* 0x000000020a077211 */ /* 0x040fe200018f0eff */
[----:B------:R-:W-:Y:S01]  /*24920*/  VIADD R10, R10, UR5 ;  /* 0x000000050a0a7c36 */ /* 0x000fe20008000000 */
[----:B------:R2:W-:Y:S04]  /*24930*/  @P6 STG.E.U8 desc[UR18][R4.64], R93 ;  /* 0x0000005d04006986 */ /* 0x0005e8000c101112 */
[----:B------:R0:W-:Y:S01]  /*24940*/  @P1 STG.E.U8 desc[UR18][R6.64], R11 ;  /* 0x0000000b06001986 */ /* 0x0001e2000c101112 */
[----:B------:R-:W-:-:S04]  /*24950*/  IADD3 R8, P1, PT, R10, R3, RZ ;  /* 0x000000030a087210 */ /* 0x000fc80007f3e0ff */
[----:B------:R-:W-:Y:S02]  /*24960*/  LEA.HI.X.SX32 R9, R10, R2, 0x1, P1 ;  /* 0x000000020a097211 */ /* 0x000fe400008f0eff */
[----:B----4-:R-:W-:Y:S02]  /*24970*/  ISETP.LT.AND P1, PT, R15, UR4, !P2 ;  /* 0x000000040f007c0c */ /* 0x010fe4000d721270 */
[----:B-----5:R-:W-:Y:S01]  /*24980*/  ISETP.LT.AND P3, PT, R14, UR6, !P2 ;  /* 0x000000060e007c0c */ /* 0x020fe2000d761270 */
[----:B------:R-:W4:Y:S01]  /*24990*/  LDL.LU R15, [R1+0x990] ;  /* 0x00099000010f7983 */ /* 0x000f220000300800 */
[----:B------:R-:W-:Y:S01]  /*249a0*/  VIADD R0, R10, UR5 ;  /* 0x000000050a007c36 */ /* 0x000fe20008000000 */
[----:B------:R-:W-:Y:S01]  /*249b0*/  F2FP.SATFINITE.E5M2.F32.PACK_AB_MERGE_C R95, R95, R94, RZ ;  /* 0x0000005e5f5f723e */ /* 0x000fe200048060ff */
[----:B------:R-:W4:Y:S01]  /*249c0*/  LDCU UR4, c[0x0][0x39c] ;  /* 0x00007380ff0477ac */ /* 0x000f220008000800 */
[----:B------:R-:W5:Y:S02]  /*249d0*/  LDL.LU R14, [R1+0x98c] ;  /* 0x00098c00010e7983 */ /* 0x000f640000300800 */
[C---:B--2---:R-:W-:Y:S01]  /*249e0*/  IADD3 R4, P6, PT, R0.reuse, R3, RZ ;  /* 0x0000000300047210 */ /* 0x044fe20007fde0ff */
[----:B------:R-:W5:Y:S01]  /*249f0*/  LDCU UR6, c[0x0][0x39c] ;  /* 0x00007380ff0677ac */ /* 0x000f620008000800 */
[----:B------:R-:W-:Y:S01]  /*24a00*/  PRMT R12, R95, 0x9910, RZ ;  /* 0x000099105f0c7816 */ /* 0x000fe200000000ff */
[----:B------:R-:W2:Y:S01]  /*24a10*/  LDL.LU R10, [R1+0x988] ;  /* 0x00098800010a7983 */ /* 0x000ea20000300800 */
[C---:B------:R-:W-:Y:S01]  /*24a20*/  LEA.HI.X.SX32 R5, R0.reuse, R2, 0x1, P6 ;  /* 0x0000000200057211 */ /* 0x040fe200030f0eff */
[----:B------:R-:W-:Y:S01]  /*24a30*/  VIADD R0, R0, UR5 ;  /* 0x0000000500007c36 */ /* 0x000fe20008000000 */
[----:B0-----:R-:W-:-:S04]  /*24a40*/  SHF.R.S32.HI R11, RZ, 0x8, R12 ;  /* 0x00000008ff0b7819 */ /* 0x001fc8000001140c */
[CC--:B------:R-:W-:Y:S02]  /*24a50*/  IADD3 R6, P6, PT, R0.reuse, R3.reuse, RZ ;  /* 0x0000000300067210 */ /* 0x0c0fe40007fde0ff */
[----:B------:R-:W-:Y:S02]  /*24a60*/  F2FP.SATFINITE.E5M2.F32.PACK_AB_MERGE_C R97, R97, R96, RZ ;  /* 0x000000606161723e */ /* 0x000fe400048060ff */
[C---:B------:R-:W-:Y:S01]  /*24a70*/  LEA.HI.X.SX32 R7, R0.reuse, R2, 0x1, P6 ;  /* 0x0000000200077211 */ /* 0x040fe200030f0eff */
[----:B------:R-:W-:Y:S01]  /*24a80*/  VIADD R0, R0, UR5 ;  /* 0x0000000500007c36 */ /* 0x000fe20008000000 */
[----:B------:R0:W-:Y:S01]  /*24a90*/  @P0 STG.E.U8 desc[UR18][R8.64], R95 ;  /* 0x0000005f08000986 */ /* 0x0001e2000c101112 */
[----:B---3--:R-:W-:Y:S01]  /*24aa0*/  ISETP.LT.AND P0, PT, R18, UR7, !P2 ;  /* 0x0000000712007c0c */ /* 0x008fe2000d701270 */
[----:B------:R-:W2:Y:S02]  /*24ab0*/  LDCU UR7, c[0x0][0x39c] ;  /* 0x00007380ff0777ac */ /* 0x000ea40008000800 */
[----:B------:R3:W-:Y:S04]  /*24ac0*/  @P5 STG.E.U8 desc[UR18][R4.64], R11 ;  /* 0x0000000b04005986 */ /* 0x0007e8000c101112 */
[----:B------:R1:W-:Y:S01]  /*24ad0*/  @P1 STG.E.U8 desc[UR18][R6.64], R97 ;  /* 0x0000006106001986 */ /* 0x0003e2000c101112 */
[----:B0-----:R-:W-:Y:S01]  /*24ae0*/  PRMT R8, R97, 0x9910, RZ ;  /* 0x0000991061087816 */ /* 0x001fe200000000ff */
[C---:B------:R-:W-:Y:S01]  /*24af0*/  VIADD R9, R0.reuse, UR5 ;  /* 0x0000000500097c36 */ /* 0x040fe20008000000 */
[----:B---3--:R-:W-:-:S03]  /*24b00*/  IADD3 R4, P1, PT, R0, R3, RZ ;  /* 0x0000000300047210 */ /* 0x008fc60007f3e0ff */
        /* <DEDUP_REMOVED lines=15> */
[----:B------:R-:W-:-:S02]  /*24c00*/  ISETP.LT.AND P5, PT, R17, UR9, !P2 ;  /* 0x0000000911007c0c */ /* 0x000fc4000d7a1270 */
[----:B------:R-:W-:Y:S01]  /*24c10*/  PRMT R13, R99, 0x9910, RZ ;  /* 0x00009910630d7816 */ /* 0x000fe200000000ff */
[----:B------:R-:W5:Y:S01]  /*24c20*/  LDL.LU R18, [R1+0x810] ;  /* 0x0008100001127983 */ /* 0x000f620000300800 */
[CC--:B-1----:R-:W-:Y:S01]  /*24c30*/  IADD3 R6, P3, PT, R0.reuse, R3.reuse, RZ ;  /* 0x0000000300067210 */ /* 0x0c2fe20007f7e0ff */
[----:B------:R-:W1:Y:S01]  /*24c40*/  LDCU UR9, c[0x0][0x39c] ;  /* 0x00007380ff0977ac */ /* 0x000e620008000800 */
[----:B------:R-:W-:Y:S01]  /*24c50*/  SHF.R.S32.HI R13, RZ, 0x8, R13 ;  /* 0x00000008ff0d7819 */ /* 0x000fe2000001140d */
[----:B------:R-:W1:Y:S01]  /*24c60*/  LDL.LU R17, [R1+0x80c] ;  /* 0x00080c0001117983 */ /* 0x000e620000300800 */
[C---:B------:R-:W-:Y:S01]  /*24c70*/  LEA.HI.X.SX32 R7, R0.reuse, R2, 0x1, P3 ;  /* 0x0000000200077211 */ /* 0x040fe200018f0eff */
[----:B------:R-:W-:Y:S01]  /*24c80*/  VIADD R0, R0, UR5 ;  /* 0x0000000500007c36 */ /* 0x000fe20008000000 */
[----:B--2---:R-:W-:Y:S01]  /*24c90*/  ISETP.LT.AND P3, PT, R10, UR7, !P2 ;  /* 0x000000070a007c0c */ /* 0x004fe2000d761270 */
[----:B------:R-:W2:Y:S01]  /*24ca0*/  LDCU UR7, c[0x0][0x39c] ;  /* 0x00007380ff0777ac */ /* 0x000ea20008000800 */
[----:B------:R-:W-:Y:S01]  /*24cb0*/  ISETP.LT.AND P6, PT, R16, UR10, !P2 ;  /* 0x0000000a10007c0c */ /* 0x000fe2000d7c1270 */
[----:B------:R2:W-:Y:S01]  /*24cc0*/  @P5 STG.E.U8 desc[UR18][R6.64], R13 ;  /* 0x0000000d06005986 */ /* 0x0005e2000c101112 */
[C---:B0-----:R-:W-:Y:S01]  /*24cd0*/  IADD3 R4, P5, PT, R0.reuse, R3, RZ ;  /* 0x0000000300047210 */ /* 0x041fe20007fbe0ff */
[C---:B------:R-:W-:Y:S01]  /*24ce0*/  VIADD R10, R0.reuse, UR5 ;  /* 0x00000005000a7c36 */ /* 0x040fe20008000000 */
[----:B------:R-:W-:Y:S01]  /*24cf0*/  F2FP.SATFINITE.E5M2.F32.PACK_AB_MERGE_C R101, R101, R100, RZ ;  /* 0x000000646565723e */ /* 0x000fe200048060ff */
[----:B------:R-:W5:Y:S01]  /*24d00*/  LDL.LU R16, [R1+0x984] ;  /* 0x0009840001107983 */ /* 0x000f620000300800 */
[----:B------:R-:W-:Y:S01]  /*24d10*/  LEA.HI.X.SX32 R5, R0, R2, 0x1, P5 ;  /* 0x0000000200057211 */ /* 0x000fe200028f0eff */
[----:B------:R-:W0:Y:S01]  /*24d20*/  LDCU UR10, c[0x0][0x39c] ;  /* 0x00007380ff0a77ac */ /* 0x000e220008000800 */
[----:B------:R-:W-:-:S02]  /*24d30*/  PRMT R11, R101, 0x9910, RZ ;  /* 0x00009910650b7816 */ /* 0x000fc400000000ff */
[CC--:B---3--:R-:W-:Y:S02]  /*24d40*/  IADD3 R8, P5, PT, R10.reuse, R3.reuse, RZ ;  /* 0x000000030a087210 */ /* 0x0c8fe40007fbe0ff */
[----:B------:R-:W-:Y:S02]  /*24d50*/  SHF.R.S32.HI R11, RZ, 0x8, R11 ;  /* 0x00000008ff0b7819 */ /* 0x000fe4000001140b */
[C---:B------:R-:W-:Y:S01]  /*24d60*/  LEA.HI.X.SX32 R9, R10.reuse, R2, 0x1, P5 ;  /* 0x000000020a097211 */ /* 0x040fe200028f0eff */
[----:B------:R-:W-:Y:S01]  /*24d70*/  VIADD R10, R10, UR5 ;  /* 0x000000050a0a7c36 */ /* 0x000fe20008000000 */
[----:B------:R3:W-:Y:S04]  /*24d80*/  @P6 STG.E.U8 desc[UR18][R4.64], R101 ;  /* 0x0000006504006986 */ /* 0x0007e8000c101112 */
[----:B------:R0:W-:Y:S01]  /*24d90*/  @P1 STG.E.U8 desc[UR18][R8.64], R11 ;  /* 0x0000000b08001986 */ /* 0x0001e2000c101112 */
[----:B--2---:R-:W-:-:S04]  /*24da0*/  IADD3 R6, P1, PT, R10, R3, RZ ;  /* 0x000000030a067210 */ /* 0x004fc80007f3e0ff */
[----:B------:R-:W-:Y:S02]  /*24db0*/  LEA.HI.X.SX32 R7, R10, R2, 0x1, P1 ;  /* 0x000000020a077211 */ /* 0x000fe400008f0eff */
[----:B----4-:R-:W-:Y:S02]  /*24dc0*/  ISETP.LT.AND P1, PT, R15, UR4, !P2 ;  /* 0x000000040f007c0c */ /* 0x010fe4000d721270 */
[----:B-----5:R-:W-:Y:S01]  /*24dd0*/  ISETP.LT.AND P5, PT, R14, UR6, !P2 ;  /* 0x000000060e007c0c */ /* 0x020fe2000d7a1270 */
[----:B------:R-:W2:Y:S01]  /*24de0*/  LDL.LU R15, [R1+0x980] ;  /* 0x00098000010f7983 */ /* 0x000ea20000300800 */
[----:B------:R-:W-:Y:S01]  /*24df0*/  VIADD R0, R10, UR5 ;  /* 0x000000050a007c36 */ /* 0x000fe20008000000 */
[----:B------:R-:W-:Y:S01]  /*24e00*/  F2FP.SATFINITE.E5M2.F32.PACK_AB_MERGE_C R103, R103, R102, RZ ;  /* 0x000000666767723e */ /* 0x000fe200048060ff */
[----:B------:R-:W2:Y:S01]  /*24e10*/  LDCU UR4, c[0x0][0x39c] ;  /* 0x00007380ff0477ac */ /* 0x000ea20008000800 */
[----:B------:R-:W4:Y:S02]  /*24e20*/  LDL.LU R14, [R1+0x97c] ;  /* 0x00097c00010e7983 */ /* 0x000f240000300800 */
[C---:B---3--:R-:W-:Y:S01]  /*24e30*/  IADD3 R4, P6, PT, R0.reuse, R3, RZ ;  /* 0x0000000300047210 */ /* 0x048fe20007fde0ff */
[----:B------:R-:W4:Y:S01]  /*24e40*/  LDCU UR6, c[0x0][0x39c] ;  /* 0x00007380ff0677ac */ /* 0x000f220008000800 */
[----:B------:R-:W-:Y:S01]  /*24e50*/  PRMT R12, R103, 0x9910, RZ ;  /* 0x00009910670c7816 */ /* 0x000fe200000000ff */
[----:B------:R-:W3:Y:S01]  /*24e60*/  LDL.LU R10, [R1+0x8dc] ;  /* 0x0008dc00010a7983 */ /* 0x000ee20000300800 */
        /* <DEDUP_REMOVED lines=8> */
[----:B------:R-:W-:Y:S01]  /*24ef0*/  ISETP.LT.AND P0, PT, R18, UR7, !P2 ;  /* 0x0000000712007c0c */ /* 0x000fe2000d701270 */
[----:B------:R-:W3:Y:S02]  /*24f00*/  LDCU UR7, c[0x0][0x39c] ;  /* 0x00007380ff0777ac */ /* 0x000ee40008000800 */
[----:B------:R5:W-:Y:S04]  /*24f10*/  @P3 STG.E.U8 desc[UR18][R4.64], R11 ;  /* 0x0000000b04003986 */ /* 0x000be8000c101112 */
[----:B------:R1:W-:Y:S01]  /*24f20*/  @P1 STG.E.U8 desc[UR18][R8.64], R105 ;  /* 0x0000006908001986 */ /* 0x0003e2000c101112 */
[----:B0-----:R-:W-:Y:S01]  /*24f30*/  PRMT R6, R105, 0x9910, RZ ;  /* 0x0000991069067816 */ /* 0x001fe200000000ff */
[C---:B------:R-:W-:Y:S01]  /*24f40*/  VIADD R7, R0.reuse, UR5 ;  /* 0x0000000500077c36 */ /* 0x040fe20008000000 */
[----:B-----5:R-:W-:-:S03]  /*24f50*/  IADD3 R4, P1, PT, R0, R3, RZ ;  /* 0x0000000300047210 */ /* 0x020fc60007f3e0ff */
        /* <DEDUP_REMOVED lines=9> */
[----:B--2---:R-:W-:Y:S01]  /*24ff0*/  ISETP.LT.AND P1, PT, R15, UR4, !P2 ;  /* 0x000000040f007c0c */ /* 0x004fe2000d721270 */
[----:B------:R-:W2:Y:S02]  /*25000*/  LDCU UR4, c[0x0][0x39c] ;  /* 0x00007380ff0477ac */ /* 0x000ea40008000800 */
[----:B------:R-:W2:Y:S01]  /*25010*/  LDL.LU R15, [R1+0x808] ;  /* 0x00080800010f7983 */ /* 0x000ea20000300800 */
[----:B----4-:R-:W-:Y:S01]  /*25020*/  ISETP.LT.AND P0, PT, R14, UR6, !P2 ;  /* 0x000000060e007c0c */ /* 0x010fe2000d701270 */
[----:B------:R-:W4:Y:S02]  /*25030*/  LDCU UR6, c[0x0][0x39c] ;  /* 0x00007380ff0677ac */ /* 0x000f240008000800 */
[----:B------:R-:W4:Y:S01]  /*25040*/  LDL.LU R14, [R1+0x804] ;  /* 0x00080400010e7983 */ /* 0x000f220000300800 */
[----:B-1----:R-:W-:-:S02]  /*25050*/  ISETP.LT.AND P3, PT, R17, UR9, !P2 ;  /* 0x0000000911007c0c */ /* 0x002fc4000d761270 */
[----:B------:R-:W-:Y:S01]  /*25060*/  PRMT R13, R107, 0x9910, RZ ;  /* 0x000099106b0d7816 */ /* 0x000fe200000000ff */
[----:B------:R-:W4:Y:S01]  /*25070*/  LDL.LU R18, [R1+0x800] ;  /* 0x0008000001127983 */ /* 0x000f220000300800 */
[CC--:B------:R-:W-:Y:S01]  /*25080*/  IADD3 R8, P5, PT, R0.reuse, R3.reuse, RZ ;  /* 0x0000000300087210 */ /* 0x0c0fe20007fbe0ff */
[----:B------:R-:W1:Y:S01]  /*25090*/  LDCU UR9, c[0x0][0x39c] ;  /* 0x00007380ff0977ac */ /* 0x000e620008000800 */
[----:B------:R-:W-:Y:S01]  /*250a0*/  SHF.R.S32.HI R13, RZ, 0x8, R13 ;  /* 0x00000008ff0d7819 */ /* 0x000fe2000001140d */
[----:B------:R-:W1:Y:S01]  /*250b0*/  LDL.LU R17, [R1+0x7fc] ;  /* 0x0007fc0001117983 */ /* 0x000e620000300800 */
[C---:B------:R-:W-:Y:S01]  /*250c0*/  LEA.HI.X.SX32 R9, R0.reuse, R2, 0x1, P5 ;  /* 0x0000000200097211 */ /* 0x040fe200028f0eff */
[----:B------:R-:W-:Y:S01]  /*250d0*/  VIADD R0, R0, UR5 ;  /* 0x0000000500007c36 */ /* 0x000fe20008000000 */
[----:B---3--:R-:W-:Y:S01]  /*250e0*/  ISETP.LT.AND P5, PT, R10, UR7, !P2 ;  /* 0x000000070a007c0c */ /* 0x008fe2000d7a1270 */
[----:B------:R-:W3:Y:S01]  /*250f0*/  LDCU UR7, c[0x0][0x39c] ;  /* 0x00007380ff0777ac */ /* 0x000ee20008000800 */
[----:B------:R-:W-:Y:S01]  /*25100*/  ISETP.LT.AND P6, PT, R16, UR10, !P2 ;  /* 0x0000000a10007c0c */ /* 0x000fe2000d7c1270 */
[----:B------:R3:W-:Y:S01]  /*25110*/  @P3 STG.E.U8 desc[UR18][R8.64], R13 ;  /* 0x0000000d08003986 */ /* 0x0007e2000c101112 */
[C---:B0-----:R-:W-:Y:S01]  /*25120*/  IADD3 R4, P3, PT, R0.reuse, R3, RZ ;  /* 0x0000000300047210 */ /* 0x041fe20007f7e0ff */
[C---:B------:R-:W-:Y:S01]  /*25130*/  VIADD R10, R0.reuse, UR5 ;  /* 0x00000005000a7c36 */ /* 0x040fe20008000000 */
[----:B------:R-:W-:Y:S01]  /*25140*/  F2FP.SATFINITE.E5M2.F32.PACK_AB_MERGE_C R109, R109, R108, RZ ;  /* 0x0000006c6d6d723e */ /* 0x000fe200048060ff */
[----:B------:R-:W4:Y:S01]  /*25150*/  LDL.LU R16, [R1+0x978] ;  /* 0x0009780001107983 */ /* 0x000f220000300800 */
[----:B------:R-:W-:Y:S01]  /*25160*/  LEA.HI.X.SX32 R5, R0, R2, 0x1, P3 ;  /* 0x0000000200057211 */ /* 0x000fe200018f0eff */
[----:B------:R-:W0:Y:S01]  /*25170*/  LDCU UR10, c[0x0][0x39c] ;  /* 0x00007380ff0a77ac */ /* 0x000e220008000800 */
[----:B------:R-:W-:-:S02]  /*25180*/  PRMT R11, R109, 0x9910, RZ ;  /* 0x000099106d0b7816 */ /* 0x000fc400000000ff */
[CC--:B-----5:R-:W-:Y:S02]  /*25190*/  IADD3 R6, P3, PT, R10.reuse, R3.reuse, RZ ;  /* 0x000000030a067210 */ /* 0x0e0fe40007f7e0ff */
[----:B------:R-:W-:Y:S02]  /*251a0*/  SHF.R.S32.HI R11, RZ, 0x8, R11 ;  /* 0x00000008ff0b7819 */ /* 0x000fe4000001140b */
[C---:B------:R-:W-:Y:S01]  /*251b0*/  LEA.HI.X.SX32 R7, R10.reuse, R2, 0x1, P3 ;  /* 0x000000020a077211 */ /* 0x040fe200018f0eff */
[----:B------:R-:W-:Y:S01]  /*251c0*/  VIADD R10, R10, UR5 ;  /* 0x000000050a0a7c36 */ /* 0x000fe20008000000 */
[----:B------:R5:W-:Y:S04]  /*251d0*/  @P6 STG.E.U8 desc[UR18][R4.64], R109 ;  /* 0x0000006d04006986 */ /* 0x000be8000c101112 */
[----:B------:R0:W-:Y:S01]  /*251e0*/  @P1 STG.E.U8 desc[UR18][R6.64], R11 ;  /* 0x0000000b06001986 */ /* 0x0001e2000c101112 */
[----:B---3--:R-:W-:-:S04]  /*251f0*/  IADD3 R8, P1, PT, R10, R3, RZ ;  /* 0x000000030a087210 */ /* 0x008fc80007f3e0ff */
[----:B------:R-:W-:Y:S02]  /*25200*/  LEA.HI.X.SX32 R9, R10, R2, 0x1, P1 ;  /* 0x000000020a097211 */ /* 0x000fe400008f0eff */
[----:B--2---:R-:W-:Y:S02]  /*25210*/  ISETP.LT.AND P1, PT, R15, UR4, !P2 ;  /* 0x000000040f007c0c */ /* 0x004fe4000d721270 */
[----:B----4-:R-:W-:Y:S01]  /*25220*/  ISETP.LT.AND P3, PT, R14, UR6, !P2 ;  /* 0x000000060e007c0c */ /* 0x010fe2000d761270 */
[----:B------:R-:W2:Y:S01]  /*25230*/  LDL.LU R15, [R1+0x96c] ;  /* 0x00096c00010f7983 */ /* 0x000ea20000300800 */
[----:B------:R-:W-:Y:S01]  /*25240*/  VIADD R0, R10, UR5 ;  /* 0x000000050a007c36 */ /* 0x000fe20008000000 */
[----:B------:R-:W-:Y:S01]  /*25250*/  F2FP.SATFINITE.E5M2.F32.PACK_AB_MERGE_C R111, R111, R110, RZ ;  /* 0x0000006e6f6f723e */ /* 0x000fe200048060ff */
[----:B------:R-:W2:Y:S01]  /*25260*/  LDCU UR4, c[0x0][0x39c] ;  /* 0x00007380ff0477ac */ /* 0x000ea20008000800 */
[----:B------:R-:W3:Y:S02]  /*25270*/  LDL.LU R14, [R1+0x960] ;  /* 0x00096000010e7983 */ /* 0x000ee40000300800 */
[C---:B-----5:R-:W-:Y:S01]  /*25280*/  IADD3 R4, P6, PT, R0.reuse, R3, RZ ;  /* 0x0000000300047210 */ /* 0x060fe20007fde0ff */
[----:B------:R-:W3:Y:S01]  /*25290*/  LDCU UR6, c[0x0][0x39c] ;  /* 0x00007380ff0677ac */ /* 0x000ee20008000800 */
[----:B------:R-:W-:Y:S01]  /*252a0*/  PRMT R12, R111, 0x9910, RZ ;  /* 0x000099106f0c7816 */ /* 0x000fe200000000ff */
[----:B------:R-:W4:Y:S01]  /*252b0*/  LDL.LU R10, [R1+0x8d8] ;  /* 0x0008d800010a7983 */ /* 0x000f220000300800 */
        /* <DEDUP_REMOVED lines=9> */
[----:B------:R-:W4:Y:S02]  /*25350*/  LDCU UR7, c[0x0][0x39c] ;  /* 0x00007380ff0777ac */ /* 0x000f240008000800 */
        /* <DEDUP_REMOVED lines=14> */
[----:B-1----:R-:W-:Y:S01]  /*25440*/  ISETP.LT.AND P5, PT, R17, UR9, !P2 ;  /* 0x0000000911007c0c */ /* 0x002fe2000d7a1270 */
[----:B------:R-:W1:Y:S01]  /*25450*/  LDCU UR9, c[0x0][0x39c] ;  /* 0x00007380ff0977ac */ /* 0x000e620008000800 */
[----:B------:R-:W-:-:S02]  /*25460*/  ISETP.LT.AND P6, PT, R16, UR10, !P2 ;  /* 0x0000000a10007c0c */ /* 0x000fc4000d7c1270 */
[----:B--2---:R-:W-:Y:S01]  /*25470*/  ISETP.LT.AND P1, PT, R15, UR4, !P2 ;  /* 0x000000040f007c0c */ /* 0x004fe2000d721270 */
[----:B------:R-:W2:Y:S01]  /*25480*/  LDCU UR4, c[0x0][0x39c] ;  /* 0x00007380ff0477ac */ /* 0x000ea20008000800 */
[----:B------:R-:W2:Y:S01]  /*25490*/  LDL.LU R15, [R1+0x7f8] ;  /* 0x0007f800010f7983 */ /* 0x000ea20000300800 */
[----:B---3--:R-:W-:Y:S01]  /*254a0*/  ISETP.LT.AND P0, PT, R14, UR6, !P2 ;  /* 0x000000060e007c0c */ /* 0x008fe2000d701270 */
[----:B------:R-:W3:Y:S02]  /*254b0*/  LDCU UR6, c[0x0][0x39c] ;  /* 0x00007380ff0677ac */ /* 0x000ee40008000800 */
[----:B------:R-:W3:Y:S01]  /*254c0*/  LDL.LU R14, [R1+0x7f4] ;  /* 0x0007f400010e7983 */ /* 0x000ee20000300800 */
[----:B------:R-:W-:Y:S02]  /*254d0*/  PRMT R13, R115, 0x9910, RZ ;  /* 0x00009910730d7816 */ /* 0x000fe400000000ff */
[C---:B------:R-:W-:Y:S01]  /*254e0*/  IADD3 R6, P3, PT, R0.reuse, R3, RZ ;  /* 0x0000000300067210 */ /* 0x040fe20007f7e0ff */
[----:B------:R-:W3:Y:S01]  /*254f0*/  LDL.LU R18, [R1+0x7f0] ;  /* 0x0007f00001127983 */ /* 0x000ee20000300800 */
[----:B------:R-:W-:Y:S01]  /*25500*/  F2FP.SATFINITE.E5M2.F32.PACK_AB_MERGE_C R117, R117, R116, RZ ;  /* 0x000000747575723e */ /* 0x000fe200048060ff */
[----:B------:R-:W1:Y:S02]  /*25510*/  LDCU UR10, c[0x0][0x39c] ;  /* 0x00007380ff0a77ac */ /* 0x000e640008000800 */
[----:B------:R-:W3:Y:S04]  /*25520*/  LDL.LU R17, [R1+0x7e0] ;  /* 0x0007e00001117983 */ /* 0x000ee80000300800 */
[----:B------:R-:W1:Y:S01]  /*25530*/  LDL.LU R16, [R1+0x95c] ;  /* 0x00095c0001107983 */ /* 0x000e620000300800 */
[C---:B------:R-:W-:Y:S01]  /*25540*/  LEA.HI.X.SX32 R7, R0.reuse, R2, 0x1, P3 ;  /* 0x0000000200077211 */ /* 0x040fe200018f0eff */
[----:B------:R-:W-:Y:S01]  /*25550*/  VIADD R0, R0, UR5 ;  /* 0x0000000500007c36 */ /* 0x000fe20008000000 */
[----:B------:R-:W-:-:S02]  /*25560*/  SHF.R.S32.HI R13, RZ, 0x8, R13 ;  /* 0x00000008ff0d7819 */ /* 0x000fc4000001140d */
[----:B----4-:R-:W-:Y:S01]  /*25570*/  ISETP.LT.AND P3, PT, R10, UR7, !P2 ;  /* 0x000000070a007c0c */ /* 0x010fe2000d761270 */
[C---:B------:R-:W-:Y:S01]  /*25580*/  VIADD R10, R0.reuse, UR5 ;  /* 0x00000005000a7c36 */ /* 0x040fe20008000000 */
[----:B0-----:R-:W-:Y:S01]  /*25590*/  PRMT R11, R117, 0x9910, RZ ;  /* 0x00009910750b7816 */ /* 0x001fe200000000ff */
[----:B------:R0:W-:Y:S01]  /*255a0*/  @P5 STG.E.U8 desc[UR18][R6.64], R13 ;  /* 0x0000000d06005986 */ /* 0x0001e2000c101112 */
[CC--:B------:R-:W-:Y:S01]  /*255b0*/  IADD3 R4, P5, PT, R0.reuse, R3.reuse, RZ ;  /* 0x0000000300047210 */ /* 0x0c0fe20007fbe0ff */
[----:B------:R-:W4:Y:S03]  /*255c0*/  LDCU UR7, c[0x0][0x39c] ;  /* 0x00007380ff0777ac */ /* 0x000f260008000800 */
[----:B------:R-:W-:Y:S02]  /*255d0*/  LEA.HI.X.SX32 R5, R0, R2, 0x1, P5 ;  /* 0x0000000200057211 */ /* 0x000fe400028f0eff */
[----:B-----5:R-:W-:-:S02]  /*255e0*/  IADD3 R8, P5, PT, R10, R3, RZ ;  /* 0x000000030a087210 */ /* 0x020fc40007fbe0ff */
[----:B------:R-:W-:Y:S02]  /*255f0*/  SHF.R.S32.HI R11, RZ, 0x8, R11 ;  /* 0x00000008ff0b7819 */ /* 0x000fe4000001140b */
[C---:B------:R-:W-:Y:S01]  /*25600*/  LEA.HI.X.SX32 R9, R10.reuse, R2, 0x1, P5 ;  /* 0x000000020a097211 */ /* 0x040fe200028f0eff */
[----:B------:R-:W-:Y:S01]  /*25610*/  VIADD R10, R10, UR5 ;  /* 0x000000050a0a7c36 */ /* 0x000fe20008000000 */
[----:B------:R5:W-:Y:S04]  /*25620*/  @P6 STG.E.U8 desc[UR18][R4.64], R117 ;  /* 0x0000007504006986 */ /* 0x000be8000c101112 */
[----:B------:R4:W-:Y:S01]  /*25630*/  @P1 STG.E.U8 desc[UR18][R8.64], R11 ;  /* 0x0000000b08001986 */ /* 0x0009e2000c101112 */
[C---:B0-----:R-:W-:Y:S01]  /*25640*/  IADD3 R6, P1, PT, R10.reuse, R3, RZ ;  /* 0x000000030a067210 */ /* 0x041fe20007f3e0ff */
[----:B------:R-:W-:-:S03]  /*25650*/  VIADD R0, R10, UR5 ;  /* 0x000000050a007c36 */ /* 0x000fc60008000000 */
[----:B------:R-:W-:Y:S02]  /*25660*/  LEA.HI.X.SX32 R7, R10, R2, 0x1, P1 ;  /* 0x000000020a077211 */ /* 0x000fe400008f0eff */
[----:B------:R-:W-:Y:S02]  /*25670*/  F2FP.SATFINITE.E5M2.F32.PACK_AB_MERGE_C R119, R119, R118, RZ ;  /* 0x000000767777723e */ /* 0x000fe400048060ff */
[CC--:B-----5:R-:W-:Y:S02]  /*25680*/  IADD3 R4, P6, PT, R0.reuse, R3.reuse, RZ ;  /* 0x0000000300047210 */ /* 0x0e0fe40007fde0ff */
[----:B------:R-:W-:Y:S02]  /*25690*/  PRMT R12, R119, 0x9910, RZ ;  /* 0x00009910770c7816 */ /* 0x000fe400000000ff */
[C---:B------:R-:W-:Y:S02]  /*256a0*/  LEA.HI.X.SX32 R5, R0.reuse, R2, 0x1, P6 ;  /* 0x0000000200057211 */ /* 0x040fe400030f0eff */
[----:B----4-:R-:W-:Y:S01]  /*256b0*/  SHF.R.S32.HI R11, RZ, 0x8, R12 ;  /* 0x00000008ff0b7819 */ /* 0x010fe2000001140c */
[----:B------:R-:W-:Y:S01]  /*256c0*/  VIADD R0, R0, UR5 ;  /* 0x0000000500007c36 */ /* 0x000fe20008000000 */
[----:B------:R0:W-:Y:S04]  /*256d0*/  @P0 STG.E.U8 desc[UR18][R6.64], R119 ;  /* 0x0000007706000986 */ /* 0x0001e8000c101112 */
[----:B------:R-:W-:-:S04]  /*256e0*/  IADD3 R8, P6, PT, R0, R3, RZ ;  /* 0x0000000300087210 */ /* 0x000fc80007fde0ff */
[----:B------:R-:W-:Y:S02]  /*256f0*/  LEA.HI.X.SX32 R9, R0, R2, 0x1, P6 ;  /* 0x0000000200097211 */ /* 0x000fe400030f0eff */
[----:B--2---:R-:W-:Y:S02]  /*25700*/  ISETP.LT.AND P1, PT, R15, UR4, !P2 ;  /* 0x000000040f007c0c */ /* 0x004fe4000d721270 */
[----:B---3--:R-:W-:Y:S01]  /*25710*/  ISETP.LT.AND P5, PT, R14, UR6, !P2 ;  /* 0x000000060e007c0c */ /* 0x008fe2000d7a1270 */
[----:B------:R-:W2:Y:S01]  /*25720*/  LDL.LU R15, [R1+0x958] ;  /* 0x00095800010f7983 */ /* 0x000ea20000300800 */
[----:B------:R-:W-:-:S03]  /*25730*/  ISETP.LT.AND P0, PT, R18, UR7, !P2 ;  /* 0x0000000712007c0c */ /* 0x000fc6000d701270 */
[----:B------:R-:W3:Y:S01]  /*25740*/  LDL.LU R14, [R1+0x954] ;  /* 0x00095400010e7983 */ /* 0x000ee20000300800 */
[----:B------:R-:W-:Y:S01]  /*25750*/  F2FP.SATFINITE.E5M2.F32.PACK_AB_MERGE_C R121, R121, R120, RZ ;  /* 0x000000787979723e */ /* 0x000fe200048060ff */
[----:B------:R-:W-:Y:S01]  /*25760*/  VIADD R0, R0, UR5 ;  /* 0x0000000500007c36 */ /* 0x000fe20008000000 */
[----:B------:R-:W4:Y:S01]  /*25770*/  LDCU UR7, c[0x0][0x39c] ;  /* 0x00007380ff0777ac */ /* 0x000f220008000800 */
[----:B------:R-:W4:Y:S01]  /*25780*/  LDL.LU R10, [R1+0x8d4] ;  /* 0x0008d400010a7983 */ /* 0x000f220000300800 */
[----:B-1----:R-:W-:-:S03]  /*25790*/  ISETP.LT.AND P6, PT, R16, UR10, !P2 ;  /* 0x0000000a10007c0c */ /* 0x002fc6000d7c1270 */
[----:B------:R-:W5:Y:S01]  /*257a0*/  LDL.LU R12, [R1+0x7ec] ;  /* 0x0007ec00010c7983 */ /* 0x000f620000300800 */
[----:B------:R-:W2:Y:S03]  /*257b0*/  LDCU UR4, c[0x0][0x39c] ;  /* 0x00007380ff0477ac */ /* 0x000ea60008000800 */
[----:B------:R-:W5:Y:S01]  /*257c0*/  LDL.LU R18, [R1+0x7e8] ;  /* 0x0007e80001127983 */ /* 0x000f620000300800 */
[----:B------:R-:W-:Y:S01]  /*257d0*/  F2FP.SATFINITE.E5M2.F32.PACK_AB_MERGE_C R123, R123, R122, RZ ;  /* 0x0000007a7b7b723e */ /* 0x000fe200048060ff */
[----:B------:R-:W3:Y:S02]  /*257e0*/  LDCU UR6, c[0x0][0x39c] ;  /* 0x00007380ff0677ac */ /* 0x000ee40008000800 */
[----:B------:R-:W5:Y:S01]  /*257f0*/  LDL.LU R16, [R1+0x7d8] ;  /* 0x0007d80001107983 */ /* 0x000f620000300800 */
[----:B0-----:R-:W-:-:S03]  /*25800*/  PRMT R6, R121, 0x9910, RZ ;  /* 0x0000991079067816 */ /* 0x001fc600000000ff */
[----:B------:R0:W-:Y:S01]  /*25810*/  @P3 STG.E.U8 desc[UR18][R4.64], R11 ;  /* 0x0000000b04003986 */ /* 0x0001e2000c101112 */
[----:B------:R-:W-:-:S03]  /*25820*/  VIADD R7, R0, UR5 ;  /* 0x0000000500077c36 */ /* 0x000fc60008000000 */
[----:B------:R1:W-:Y:S01]  /*25830*/  @P1 STG.E.U8 desc[UR18][R8.64], R121 ;  /* 0x0000007908001986 */ /* 0x0003e2000c101112 */
[----:B------:R-:W-:Y:S01]  /*25840*/  ISETP.LT.AND P3, PT, R17, UR9, !P2 ;  /* 0x0000000911007c0c */ /* 0x000fe2000d761270 */
[----:B0-----:R-:W-:Y:S01]  /*25850*/  IMAD.MOV.U32 R11, RZ, RZ, R6 ;  /* 0x000000ffff0b7224 */ /* 0x001fe200078e0006 */
[----:B------:R-:W-:-:S04]  /*25860*/  IADD3 R4, P1, PT, R0, R3, RZ ;  /* 0x0000000300047210 */ /* 0x000fc80007f3e0ff */
[-C--:B------:R-:W-:Y:S01]  /*25870*/  LEA.HI.X.SX32 R5, R0, R2.reuse, 0x1, P1 ;  /* 0x0000000200057211 */ /* 0x080fe200008f0eff */
[C---:B------:R-:W-:Y:S01]  /*25880*/  VIADD R0, R7.reuse, UR5 ;  /* 0x0000000507007c36 */ /* 0x040fe20008000000 */
[----:B------:R-:W-:Y:S02]  /*25890*/  SHF.R.S32.HI R11, RZ, 0x8, R11 ;  /* 0x00000008ff0b7819 */ /* 0x000fe4000001140b */
[-C--:B------:R-:W-:Y:S02]  /*258a0*/  IADD3 R6, P1, PT, R7, R3.reuse, RZ ;  /* 0x0000000307067210 */ /* 0x080fe40007f3e0ff */
[----:B------:R-:W-:Y:S01]  /*258b0*/  PRMT R13, R123, 0x9910, RZ ;  /* 0x000099107b0d7816 */ /* 0x000fe200000000ff */
[----:B------:R0:W-:Y:S01]  /*258c0*/  @P5 STG.E.U8 desc[UR18][R4.64], R11 ;  /* 0x0000000b04005986 */ /* 0x0001e2000c101112 */
[----:B-1----:R-:W-:Y:S02]  /*258d0*/  IADD3 R8, P5, PT, R0, R3, RZ ;  /* 0x0000000300087210 */ /* 0x002fe40007fbe0ff */
[----:B------:R-:W-:-:S02]  /*258e0*/  LEA.HI.X.SX32 R7, R7, R2, 0x1, P1 ;  /* 0x0000000207077211 */ /* 0x000fc400008f0eff */
[C---:B------:R-:W-:Y:S01]  /*258f0*/  LEA.HI.X.SX32 R9, R0.reuse, R2, 0x1, P5 ;  /* 0x0000000200097211 */ /* 0x040fe200028f0eff */
[----:B------:R-:W-:Y:S01]  /*25900*/  VIADD R0, R0, UR5 ;  /* 0x0000000500007c36 */ /* 0x000fe20008000000 */
[----:B------:R-:W-:Y:S01]  /*25910*/  SHF.R.S32.HI R13, RZ, 0x8, R13 ;  /* 0x00000008ff0d7819 */ /* 0x000fe2000001140d */
[----:B------:R1:W-:Y:S01]  /*25920*/  @P0 STG.E.U8 desc[UR18][R6.64], R123 ;  /* 0x0000007b06000986 */ /* 0x0003e2000c101112 */
[----:B------:R-:W-:-:S03]  /*25930*/  F2FP.SATFINITE.E5M2.F32.PACK_AB_MERGE_C R125, R125, R124, RZ ;  /* 0x0000007c7d7d723e */ /* 0x000fc600048060ff */
[----:B------:R1:W-:Y:S01]  /*25940*/  @P3 STG.E.U8 desc[UR18][R8.64], R13 ;  /* 0x0000000d08003986 */ /* 0x0003e2000c101112 */
[C---:B0-----:R-:W-:Y:S02]  /*25950*/  IADD3 R4, P3, PT, R0.reuse, R3, RZ ;  /* 0x0000000300047210 */ /* 0x041fe40007f7e0ff */
[----:B------:R-:W-:Y:S02]  /*25960*/  PRMT R17, R125, 0x9910, RZ ;  /* 0x000099107d117816 */ /* 0x000fe400000000ff */
[----:B------:R-:W-:Y:S02]  /*25970*/  LEA.HI.X.SX32 R5, R0, R2, 0x1, P3 ;  /* 0x0000000200057211 */ /* 0x000fe400018f0eff */
[----:B------:R-:W-:-:S03]  /*25980*/  SHF.R.S32.HI R17, RZ, 0x8, R17 ;  /* 0x00000008ff117819 */ /* 0x000fc60000011411 */
[----:B------:R0:W-:Y:S01]  /*25990*/  @P6 STG.E.U8 desc[UR18][R4.64], R125 ;  /* 0x0000007d04006986 */ /* 0x0001e2000c101112 */
[----:B------:R-:W-:Y:S02]  /*259a0*/  F2FP.SATFINITE.E5M2.F32.PACK_AB_MERGE_C R127, R127, R126, RZ ;  /* 0x0000007e7f7f723e */ /* 0x000fe400048060ff */
[----:B------:R-:W-:Y:S02]  /*259b0*/  F2FP.SATFINITE.E5M2.F32.PACK_AB_MERGE_C R129, R129, R128, RZ ;  /* 0x000000808181723e */ /* 0x000fe400048060ff */
[----:B------:R-:W-:-:S04]  /*259c0*/  F2FP.SATFINITE.E5M2.F32.PACK_AB_MERGE_C R131, R131, R130, RZ ;  /* 0x000000828383723e */ /* 0x000fc800048060ff */
[----:B------:R-:W-:-:S04]  /*259d0*/  PRMT R19, R131, 0x9910, RZ ;  /* 0x0000991083137816 */ /* 0x000fc800000000ff */
[----:B------:R-:W-:Y:S02]  /*259e0*/  SHF.R.S32.HI R19, RZ, 0x8, R19 ;  /* 0x00000008ff137819 */ /* 0x000fe40000011413 */
[----:B--2---:R-:W-:Y:S01]  /*259f0*/  ISETP.LT.AND P1, PT, R15, UR4, !P2 ;  /* 0x000000040f007c0c */ /* 0x004fe2000d721270 */
[----:B------:R-:W5:Y:S01]  /*25a00*/  LDCU UR4, c[0x0][0x39c] ;  /* 0x00007380ff0477ac */ /* 0x000f620008000800 */
[----:B----4-:R-:W-:Y:S01]  /*25a10*/  ISETP.LT.AND P5, PT, R10, UR7, !P2 ;  /* 0x000000070a007c0c */ /* 0x010fe2000d7a1270 */
[----:B------:R-:W-:Y:S01]  /*25a20*/  VIADD R10, R0, UR5 ;  /* 0x00000005000a7c36 */ /* 0x000fe20008000000 */
[----:B---3--:R-:W-:Y:S01]  /*25a30*/  ISETP.LT.AND P0, PT, R14, UR6, !P2 ;  /* 0x000000060e007c0c */ /* 0x008fe2000d701270 */
[----:B------:R-:W2:Y:S02]  /*25a40*/  LDCU UR6, c[0x0][0x39c] ;  /* 0x00007380ff0677ac */ /* 0x000ea40008000800 */
[C---:B------:R-:W-:Y:S01]  /*25a50*/  VIADD R0, R10.reuse, UR5 ;  /* 0x000000050a007c36 */ /* 0x040fe20008000000 */
[----:B-1----:R-:W-:Y:S01]  /*25a60*/  IADD3 R6, P3, PT, R10, R3, RZ ;  /* 0x000000030a067210 */ /* 0x002fe20007f7e0ff */
[----:B------:R-:W1:Y:S02]  /*25a70*/  LDCU UR7, c[0x0][0x39c] ;  /* 0x00007380ff0777ac */ /* 0x000e640008000800 */
[----:B------:R-:W-:Y:S01]  /*25a80*/  VIADD R11, R0, UR5 ;  /* 0x00000005000b7c36 */ /* 0x000fe20008000000 */
[----:B------:R-:W-:-:S03]  /*25a90*/  LEA.HI.X.SX32 R7, R10, R2, 0x1, P3 ;  /* 0x000000020a077211 */ /* 0x000fc600018f0eff */
[----:B------:R-:W-:Y:S02]  /*25aa0*/  VIADD R13, R11, UR5 ;  /* 0x000000050b0d7c36 */ /* 0x000fe40008000000 */
[----:B------:R3:W-:Y:S01]  /*25ab0*/  @P1 STG.E.U8 desc[UR18][R6.64], R17 ;  /* 0x0000001106001986 */ /* 0x0007e2000c101112 */
[CC--:B------:R-:W-:Y:S01]  /*25ac0*/  IADD3 R8, P1, PT, R0.reuse, R3.reuse, RZ ;  /* 0x0000000300087210 */ /* 0x0c0fe20007f3e0ff */
[----:B------:R-:W-:Y:S01]  /*25ad0*/  VIADD R14, R13, UR5 ;  /* 0x000000050d0e7c36 */ /* 0x000fe20008000000 */
[CC--:B------:R-:W-:Y:S02]  /*25ae0*/  IADD3 R10, P6, PT, R11.reuse, R3.reuse, RZ ;  /* 0x000000030b0a7210 */ /* 0x0c0fe40007fde0ff */
[-C--:B------:R-:W-:Y:S01]  /*25af0*/  LEA.HI.X.SX32 R9, R0, R2.reuse, 0x1, P1 ;  /* 0x0000000200097211 */ /* 0x080fe200008f0eff */
[----:B------:R-:W-:Y:S01]  /*25b00*/  VIADD R0, R14, UR5 ;  /* 0x000000050e007c36 */ /* 0x000fe20008000000 */
[----:B-----5:R-:W-:Y:S02]  /*25b10*/  ISETP.LT.AND P3, PT, R12, UR4, !P2 ;  /* 0x000000040c007c0c */ /* 0x020fe4000d761270 */
[----:B------:R-:W-:Y:S01]  /*25b20*/  LEA.HI.X.SX32 R11, R11, R2, 0x1, P6 ;  /* 0x000000020b0b7211 */ /* 0x000fe200030f0eff */
[----:B------:R-:W-:Y:S01]  /*25b30*/  VIADD R15, R0, UR5 ;  /* 0x00000005000f7c36 */ /* 0x000fe20008000000 */
[----:B0-----:R-:W-:-:S02]  /*25b40*/  IADD3 R4, P1, PT, R13, R3, RZ ;  /* 0x000000030d047210 */ /* 0x001fc40007f3e0ff */
[CC--:B------:R-:W-:Y:S02]  /*25b50*/  IADD3 R12, P6, PT, R14.reuse, R3.reuse, RZ ;  /* 0x000000030e0c7210 */ /* 0x0c0fe40007fde0ff */
[-C--:B------:R-:W-:Y:S02]  /*25b60*/  LEA.HI.X.SX32 R5, R13, R2.reuse, 0x1, P1 ;  /* 0x000000020d057211 */ /* 0x080fe400008f0eff */
[-C--:B------:R-:W-:Y:S02]  /*25b70*/  LEA.HI.X.SX32 R13, R14, R2.reuse, 0x1, P6 ;  /* 0x000000020e0d7211 */ /* 0x080fe400030f0eff */
[----:B------:R-:W-:Y:S02]  /*25b80*/  IADD3 R14, P6, PT, R15, R3, RZ ;  /* 0x000000030f0e7210 */ /* 0x000fe40007fde0ff */
[----:B---3--:R-:W-:Y:S02]  /*25b90*/  PRMT R7, R127, 0x9910, RZ ;  /* 0x000099107f077816 */ /* 0x008fe400000000ff */
[----:B------:R-:W-:-:S02]  /*25ba0*/  LEA.HI.X.SX32 R15, R15, R2, 0x1, P6 ;  /* 0x000000020f0f7211 */ /* 0x000fc400030f0eff */
[----:B--2---:R-:W-:Y:S02]  /*25bb0*/  ISETP.LT.AND P1, PT, R18, UR6, !P2 ;  /* 0x0000000612007c0c */ /* 0x004fe4000d721270 */
[----:B------:R-:W-:Y:S01]  /*25bc0*/  IADD3 R6, P6, PT, R0, R3, RZ ;  /* 0x0000000300067210 */ /* 0x000fe20007fde0ff */
[----:B------:R-:W-:Y:S01]  /*25bd0*/  IMAD.MOV.U32 R3, RZ, RZ, R7 ;  /* 0x000000ffff037224 */ /* 0x000fe200078e0007 */
[----:B-1----:R-:W-:Y:S02]  /*25be0*/  ISETP.LT.AND P2, PT, R16, UR7, !P2 ;  /* 0x0000000710007c0c */ /* 0x002fe4000d741270 */
[----:B------:R-:W-:Y:S02]  /*25bf0*/  PRMT R17, R129, 0x9910, RZ ;  /* 0x0000991081117816 */ /* 0x000fe400000000ff */
[----:B------:R-:W-:Y:S02]  /*25c00*/  SHF.R.S32.HI R3, RZ, 0x8, R3 ;  /* 0x00000008ff037819 */ /* 0x000fe40000011403 */
[----:B------:R-:W-:Y:S01]  /*25c10*/  SHF.R.S32.HI R17, RZ, 0x8, R17 ;  /* 0x00000008ff117819 */ /* 0x000fe20000011411 */
[----:B------:R0:W-:Y:S01]  /*25c20*/  @P0 STG.E.U8 desc[UR18][R8.64], R127 ;  /* 0x0000007f08000986 */ /* 0x0001e2000c101112 */
[----:B------:R-:W-:-:S03]  /*25c30*/  LEA.HI.X.SX32 R7, R0, R2, 0x1, P6 ;  /* 0x0000000200077211 */ /* 0x000fc600030f0eff */
[----:B------:R0:W-:Y:S04]  /*25c40*/  @P5 STG.E.U8 desc[UR18][R10.64], R3 ;  /* 0x000000030a005986 */ /* 0x0001e8000c101112 */
[----:B------:R0:W-:Y:S04]  /*25c50*/  @P3 STG.E.U8 desc[UR18][R4.64], R129 ;  /* 0x0000008104003986 */ /* 0x0001e8000c101112 */
[----:B------:R0:W-:Y:S04]  /*25c60*/  @P1 STG.E.U8 desc[UR18][R12.64], R17 ;  /* 0x000000110c001986 */ /* 0x0001e8000c101112 */
[----:B------:R0:W-:Y:S04]  /*25c70*/  @P2 STG.E.U8 desc[UR18][R6.64], R131 ;  /* 0x0000008306002986 */ /* 0x0001e8000c101112 */
[----:B------:R0:W-:Y:S01]  /*25c80*/  @P4 STG.E.U8 desc[UR18][R14.64], R19 ;  /* 0x000000130e004986 */ /* 0x0001e2000c101112 */
[----:B------:R-:W-:Y:S06]  /*25c90*/  BAR.SYNC.DEFER_BLOCKING 0x0 ;  /* 0x0000000000007b1d */ /* 0x000fec0000010000 */
[----:B------:R-:W-:Y:S05]  /*25ca0*/  BRA.U UP0, `(.L_x_13) ;  /* 0x0000000100a07547 */ /* 0x000fea000b800000 */
[----:B------:R-:W1:Y:S01]  /*25cb0*/  S2UR UR5, SR_CgaCtaId ;  /* 0x00000000000579c3 */ /* 0x000e620000008800 */
[----:B------:R-:W-:Y:S01]  /*25cc0*/  NOP ;  /* 0x0000000000007918 */ /* 0x000fe20000000000 */
[----:B------:R-:W-:Y:S01]  /*25cd0*/  UMOV UR4, 0x50 ;  /* 0x0000005000047882 */ /* 0x000fe20000000000 */
[----:B------:R-:W-:Y:S02]  /*25ce0*/  IMAD.U32 R0, RZ, RZ, UR8 ;  /* 0x00000008ff007e24 */ /* 0x000fe4000f8e00ff */
[----:B0-----:R-:W-:Y:S02]  /*25cf0*/  IMAD.MOV.U32 R3, RZ, RZ, 0xf ;  /* 0x0000000fff037424 */ /* 0x001fe400078e00ff */
[----:B------:R-:W-:Y:S01]  /*25d00*/  IMAD.MOV.U32 R7, RZ, RZ, 0x1 ;  /* 0x00000001ff077424 */ /* 0x000fe200078e00ff */
[----:B------:R-:W-:-:S04]  /*25d10*/  LOP3.LUT R0, R0, 0xffff, RZ, 0xc0, !PT ;  /* 0x0000ffff00007812 */ /* 0x000fc800078ec0ff */
[----:B------:R-:W-:-:S05]  /*25d20*/  SHF.R.U32.HI R0, RZ, 0x5, R0 ;  /* 0x00000005ff007819 */ /* 0x000fca0000011600 */
[----:B------:R-:W-:Y:S01]  /*25d30*/  VIADD R2, R0, 0x10 ;  /* 0x0000001000027836 */ /* 0x000fe20000000000 */
[----:B------:R-:W-:Y:S01]  /*25d40*/  SHF.L.U32 R0, R3, R0, RZ ;  /* 0x0000000003007219 */ /* 0x000fe200000006ff */
[----:B-1----:R-:W-:-:S03]  /*25d50*/  ULEA UR6, UR5, UR4, 0x18 ;  /* 0x0000000405067291 */ /* 0x002fc6000f8ec0ff */
[----:B------:R-:W-:-:S04]  /*25d60*/  SHF.L.U32 R3, R7, R2, RZ ;  /* 0x0000000207037219 */ /* 0x000fc800000006ff */
[----:B------:R-:W-:Y:S02]  /*25d70*/  LOP3.LUT R0, R3, R0, RZ, 0xfc, !PT ;  /* 0x0000000003007212 */ /* 0x000fe400078efcff */
[----:B------:R-:W0:Y:S02]  /*25d80*/  LDS R5, [UR6] ;  /* 0x00000006ff057984 */ /* 0x000e240008000800 */
[C---:B------:R-:W-:Y:S02]  /*25d90*/  LOP3.LUT R2, R0.reuse, 0xffff, RZ, 0xc0, !PT ;  /* 0x0000ffff00027812 */ /* 0x040fe400078ec0ff */
[----:B0-----:R-:W-:-:S04]  /*25da0*/  LOP3.LUT R3, R0, 0xffff, R5, 0x80, !PT ;  /* 0x0000ffff00037812 */ /* 0x001fc800078e8005 */
[----:B------:R-:W-:-:S13]  /*25db0*/  ISETP.NE.AND P0, PT, R3, R2, PT ;  /* 0x000000020300720c */ /* 0x000fda0003f05270 */
[----:B------:R-:W-:Y:S05]  /*25dc0*/  @P0 BRA `(.L_x_14) ;  /* 0x0000000000500947 */ /* 0x000fea0003800000 */
[----:B------:R-:W-:Y:S02]  /*25dd0*/  SHF.R.U32.HI R5, RZ, 0x10, R5 ;  /* 0x00000010ff057819 */ /* 0x000fe40000011605 */
[----:B------:R-:W-:-:S04]  /*25de0*/  SHF.R.U32.HI R2, RZ, 0x10, R0 ;  /* 0x00000010ff027819 */ /* 0x000fc80000011600 */
[----:B------:R-:W-:-:S04]  /*25df0*/  LOP3.LUT R5, R5, R2, RZ, 0xc0, !PT ;  /* 0x0000000205057212 */ /* 0x000fc800078ec0ff */
[----:B------:R-:W-:-:S13]  /*25e00*/  ISETP.NE.AND P0, PT, R5, R2, PT ;  /* 0x000000020500720c */ /* 0x000fda0003f05270 */
[----:B------:R-:W-:Y:S05]  /*25e10*/  @P0 BRA `(.L_x_15) ;  /* 0x0000000000300947 */ /* 0x000fea0003800000 */
[----:B------:R-:W-:Y:S01]  /*25e20*/  R2UR UR4, R0 ;  /* 0x00000000000472ca */ /* 0x000fe200000e0000 */
[----:B------:R-:W-:Y:S01]  /*25e30*/  VOTEU.ANY UR5, UPT, PT ;  /* 0x0000000000057886 */ /* 0x000fe200038e0100 */
[----:B------:R-:W0:Y:S01]  /*25e40*/  S2R R0, SR_LANEID ;  /* 0x0000000000007919 */ /* 0x000e220000000000 */
[----:B------:R-:W-:-:S10]  /*25e50*/  UFLO.U32 UR5, UR5 ;  /* 0x00000005000572bd */ /* 0x000fd400080e0000 */
[----:B------:R-:W-:-:S06]  /*25e60*/  ULOP3.LUT UR4, URZ, UR4, URZ, 0x33, !UPT ;  /* 0x00000004ff047292 */ /* 0x000fcc000f8e33ff */
[----:B------:R-:W-:-:S04]  /*25e70*/  IMAD.U32 R2, RZ, RZ, UR4 ;  /* 0x00000004ff027e24 */ /* 0x000fc8000f8e00ff */
[----:B------:R-:W1:Y:S02]  /*25e80*/  REDUX UR7, R2 ;  /* 0x00000000020773c4 */ /* 0x000e640000000000 */
[----:B------:R2:W-:Y:S01]  /*25e90*/  UTCATOMSWS.AND URZ, UR4 ;  /* 0x0000000400ff79e3 */ /* 0x0005e20008000000 */
[----:B0-----:R-:W-:Y:S01]  /*25ea0*/  ISETP.EQ.U32.AND P0, PT, R0, UR5, PT ;  /* 0x0000000500007c0c */ /* 0x001fe2000bf02070 */
[----:B-1----:R-:W-:-:S12]  /*25eb0*/  IMAD.U32 R0, RZ, RZ, UR7 ;  /* 0x00000007ff007e24 */ /* 0x002fd8000f8e00ff */
[----:B------:R2:W-:Y:S01]  /*25ec0*/  @P0 ATOMS.AND RZ, [UR6], R0 ;  /* 0x00000000ffff098c */ /* 0x0005e2000a800006 */
[----:B------:R-:W-:Y:S05]  /*25ed0*/  BRA `(.L_x_13) ;  /* 0x0000000000147947 */ /* 0x000fea0003800000 */
.L_x_15:
[----:B------:R-:W-:-:S07]  /*25ee0*/  MOV R2, 0x25f00 ;  /* 0x00025f0000027802 */ /* 0x000fce0000000f00 */
[----:B------:R-:W-:Y:S05]  /*25ef0*/  CALL.REL.NOINC `($__internal_0_$__cuda_sm10x_tcgen05_guardrail_trap_col_being_dealloced_not_returned_by_alloc) ;  /* 0x00000000002c7944 */ /* 0x000fea0003c00000 */
[----:B------:R-:W-:Y:S05]  /*25f00*/  BRA `(.L_x_13) ;  /* 0x0000000000087947 */ /* 0x000fea0003800000 */
.L_x_14:
[----:B------:R-:W-:-:S07]  /*25f10*/  MOV R2, 0x25f30 ;  /* 0x00025f3000027802 */ /* 0x000fce0000000f00 */
[----:B------:R-:W-:Y:S05]  /*25f20*/  CALL.REL.NOINC `($__internal_2_$__cuda_sm10x_tcgen05_guardrail_trap_unallocated_columns_being_dealloced) ;  /* 0x0000000000387944 */ /* 0x000fea0003c00000 */
.L_x_13:
[----:B------:R-:W-:Y:S01]  /*25f30*/  NOP ;  /* 0x0000000000007918 */ /* 0x000fe20000000000 */
[----:B--2---:R-:W-:Y:S05]  /*25f40*/  EXIT ;  /* 0x000000000000794d */ /* 0x004fea0003800000 */
.L_x_8:
[----:B------:R-:W1:Y:S02]  /*25f50*/  SYNCS.PHASECHK.TRANS64.TRYWAIT P6, [UR6], R39 ;  /* 0x00000027ff0075a7 */ /* 0x000e6400080c1106 */
[----:B-1----:R-:W-:Y:S05]  /*25f60*/  @!P6 BRA `(.L_x_8) ;  /* 0xfffffffc00f8e947 */ /* 0x002fea000383ffff */
[----:B------:R-:W-:Y:S05]  /*25f70*/  BRA `(.L_x_16) ;  /* 0xfffffefc00847947 */ /* 0x000fea000383ffff */
.L_x_12:
[----:B------:R-:W0:Y:S02]  /*25f80*/  SYNCS.PHASECHK.TRANS64.TRYWAIT P4, [UR6], R10 ;  /* 0x0000000aff0075a7 */ /* 0x000e240008081106 */
[----:B0-----:R-:W-:Y:S05]  /*25f90*/  @!P4 BRA `(.L_x_12) ;  /* 0xfffffffc00f8c947 */ /* 0x001fea000383ffff */
[----:B------:R-:W-:Y:S05]  /*25fa0*/  BRA `(.L_x_11) ;  /* 0xffffffb400f47947 */ /* 0x000fea000383ffff */
        .weak           $__internal_0_$__cuda_sm10x_tcgen05_guardrail_trap_col_being_dealloced_not_returned_by_alloc
        .type           $__internal_0_$__cuda_sm10x_tcgen05_guardrail_trap_col_being_dealloced_not_returned_by_alloc,@function
        .size           $__internal_0_$__cuda_sm10x_tcgen05_guardrail_trap_col_being_dealloced_not_returned_by_alloc,($__internal_1_$__cuda_sm10x_tcgen05_guardrail_trap_phase_invalid_during_alloc - $__internal_0_$__cuda_sm10x_tcgen05_guardrail_trap_col_being_dealloced_not_returned_by_alloc)
$__internal_0_$__cuda_sm10x_tcgen05_guardrail_trap_col_being_dealloced_not_returned_by_alloc:
[----:B------:R-:W-:Y:S05]  /*25fb0*/  BPT.TRAP 0x1 ;  /* 0x000000040000795c */ /* 0x000fea0000300000 */
[----:B------:R-:W-:-:S04]  /*25fc0*/  IMAD.MOV.U32 R3, RZ, RZ, 0x0 ;  /* 0x00000000ff037424 */ /* 0x000fc800078e00ff */
[----:B------:R-:W-:Y:S05]  /*25fd0*/  RET.REL.NODEC R2 `(matmul_kernel) ;  /* 0xfffffda002087950 */ /* 0x000fea0003c3ffff */
        .weak           $__internal_1_$__cuda_sm10x_tcgen05_guardrail_trap_phase_invalid_during_alloc
        .type           $__internal_1_$__cuda_sm10x_tcgen05_guardrail_trap_phase_invalid_during_alloc,@function
        .size           $__internal_1_$__cuda_sm10x_tcgen05_guardrail_trap_phase_invalid_during_alloc,($__internal_2_$__cuda_sm10x_tcgen05_guardrail_trap_unallocated_columns_being_dealloced - $__internal_1_$__cuda_sm10x_tcgen05_guardrail_trap_phase_invalid_during_alloc)
$__internal_1_$__cuda_sm10x_tcgen05_guardrail_trap_phase_invalid_during_alloc:
[----:B------:R-:W-:Y:S05]  /*25fe0*/  BPT.TRAP 0x1 ;  /* 0x000000040000795c */ /* 0x000fea0000300000 */
[----:B------:R-:W-:-:S04]  /*25ff0*/  IMAD.MOV.U32 R5, RZ, RZ, 0x0 ;  /* 0x00000000ff057424 */ /* 0x000fc800078e00ff */
[----:B------:R-:W-:Y:S05]  /*26000*/  RET.REL.NODEC R4 `(matmul_kernel) ;  /* 0xfffffd9c04fc7950 */ /* 0x000fea0003c3ffff */
        .weak           $__internal_2_$__cuda_sm10x_tcgen05_guardrail_trap_unallocated_columns_being_dealloced
        .type           $__internal_2_$__cuda_sm10x_tcgen05_guardrail_trap_unallocated_columns_being_dealloced,@function
        .size           $__internal_2_$__cuda_sm10x_tcgen05_guardrail_trap_unallocated_columns_being_dealloced,(.L_x_20 - $__internal_2_$__cuda_sm10x_tcgen05_guardrail_trap_unallocated_columns_being_dealloced)
$__internal_2_$__cuda_sm10x_tcgen05_guardrail_trap_unallocated_columns_being_dealloced:
[----:B------:R-:W-:Y:S05]  /*26010*/  BPT.TRAP 0x1 ;  /* 0x000000040000795c */ /* 0x000fea0000300000 */
[----:B------:R-:W-:-:S04]  /*26020*/  IMAD.MOV.U32 R3, RZ, RZ, 0x0 ;  /* 0x00000000ff037424 */ /* 0x000fc800078e00ff */
[----:B------:R-:W-:Y:S05]  /*26030*/  RET.REL.NODEC R2 `(matmul_kernel) ;  /* 0xfffffd9c02f07950 */ /* 0x000fea0003c3ffff */
.L_x_17:
[----:B------:R-:W-:-:S00]  /*26040*/  BRA `(.L_x_17) ;  /* 0xfffffffc00fc7947 */ /* 0x000fc0000383ffff */
[----:B------:R-:W-:-:S00]  /*26050*/  NOP ;  /* 0x0000000000007918 */ /* 0x000fc00000000000 */
        /* <DEDUP_REMOVED lines=10> */
.L_x_20:


//--------------------- .nv.shared.matmul_kernel  --------------------------
	.section	.nv.shared.matmul_kernel,"aw",@nobits
	.sectionflags	@""
	.align	16
	.zero		1024


//--------------------- .nv.shared.reserved.0     --------------------------
	.section	.nv.shared.reserved.0,"aw",@nobits
	.align	8
	.weak		__nv_reservedSMEM_offset_0_alias
	.size		__nv_reservedSMEM_offset_0_alias, 0, 64
	.other		__nv_reservedSMEM_offset_0_alias,@"STO_CUDA_RESERVED_SHARED STV_DEFAULT"
__nv_reservedSMEM_offset_0_alias:
	.zero		0
.nv.shared.reserved.0:
	.zero		64
	.weak		__nv_reservedSMEM_allocation_phase
	.type		__nv_reservedSMEM_allocation_phase,@object
	.size		__nv_reservedSMEM_allocation_phase,(.L_0 - __nv_reservedSMEM_allocation_phase)
__nv_reservedSMEM_allocation_phase:
	.zero		1
.L_0:
	.zero		7
	.weak		__nv_reservedSMEM_devtool_atexit_pc
	.type		__nv_reservedSMEM_devtool_atexit_pc,@object
	.size		__nv_reservedSMEM_devtool_atexit_pc,(__nv_reservedSMEM_allocation_mask - __nv_reservedSMEM_devtool_atexit_pc)
__nv_reservedSMEM_devtool_atexit_pc:
	.zero		8
	.weak		__nv_reservedSMEM_allocation_mask
	.type		__nv_reservedSMEM_allocation_mask,@object
	.size		__nv_reservedSMEM_allocation_mask,(.L_2 - __nv_reservedSMEM_allocation_mask)
__nv_reservedSMEM_allocation_mask:
	.zero		4
.L_2:


//--------------------- .nv.constant0.matmul_kernel --------------------------
	.section	.nv.constant0.matmul_kernel,"a",@progbits
	.sectionflags	@""
	.align	4
.nv.constant0.matmul_kernel:
	.zero		976


//--------------------- SYMBOLS --------------------------

	.type		.nv.reservedSmem.offset0,@object
	.size		.nv.reservedSmem.offset0,0x4
	.type		.nv.reservedSmem.cap,@object
	.size		.nv.reservedSmem.cap,0x4
